def attn_fwd(
    Q,
    K,
    V,
    Out,
    Lse,
    sm_scale,
    stride_qz,
    stride_qh,
    stride_qm,
    stride_qk,
    stride_kz,
    stride_kh,
    stride_kn,
    stride_kk,
    stride_vz,
    stride_vh,
    stride_vn,
    stride_vk,
    stride_oz,
    stride_oh,
    stride_om,
    stride_ok,
    seqlen_q,
    seqlen_k,
    BLOCK_M: tl.constexpr,
    BLOCK_N: tl.constexpr,
    HEAD_DIM: tl.constexpr,
    CAUSAL: tl.constexpr,
):
    start_m = tl.program_id(0)
    off_hz = tl.program_id(1)
    q_off = off_hz * stride_qh
    k_off = off_hz * stride_kh
    v_off = off_hz * stride_vh
    offs_m = start_m * BLOCK_M + tl.arange(0, BLOCK_M)
    offs_d = tl.arange(0, HEAD_DIM)
    offs_n = tl.arange(0, BLOCK_N)
    q_ptrs = Q + q_off + offs_m[:, None] * stride_qm + offs_d[None, :] * stride_qk
    k_ptrs = K + k_off + offs_d[:, None] * stride_kk + offs_n[None, :] * stride_kn
    v_ptrs = V + v_off + offs_n[:, None] * stride_vn + offs_d[None, :] * stride_vk
    m_i = tl.full([BLOCK_M], float("-inf"), dtype=tl.float32)
    l_i = tl.zeros([BLOCK_M], dtype=tl.float32) + 1.0
    acc = tl.zeros([BLOCK_M, HEAD_DIM], dtype=tl.float32)
    q = tl.load(q_ptrs)
    acc, l_i, m_i = _attn_fwd_inner(
        acc,
        l_i,
        m_i,
        q,
        k_ptrs,
        v_ptrs,
        sm_scale,
        stride_kn,
        stride_vn,
        start_m,
        seqlen_k,
        BLOCK_M,
        BLOCK_N,
        HEAD_DIM,
        CAUSAL,
    )
    acc = acc / l_i[:, None]
    lse = m_i + tl.math.log2(l_i) / 1.4426950408889634
    o_ptrs = (
        Out
        + off_hz * stride_oh
        + offs_m[:, None] * stride_om
        + offs_d[None, :] * stride_ok
    )
    tl.store(o_ptrs, acc.to(Out.dtype.element_ty))
    tl.store(Lse + off_hz * seqlen_q + offs_m, lse)

# config = {"BLOCK_M": 256, "BLOCK_N": 32, "HEAD_DIM": 512, "arch": "sm_90", "causal": false, "dtype": "bf16", "num_stages": 4, "num_warps": 8}
# arch = sm_90


// ===== COMPILED SASS (sm_90a) =====

	.target	sm_90a

	.elftype	@"ET_EXEC"


//--------------------- .note.nv.tkinfo           --------------------------
	.section	.note.nv.tkinfo,"",@"SHT_NOTE"
	.sectionflags	@"SHF_NOTE_NV_TKINFO"
	.tkinfo
        /*0018*/ 	.word	0x00000002
        /*0030*/ 	.string	""
        /*0030*/ 	.string	"ptxas"
        /*0030*/ 	.string	"Cuda compilation tools, release 13.0, V13.0.88"
        /*0030*/ 	.string	"Build cuda_13.0.r13.0/compiler.36424714_0"
        /*0030*/ 	.string	"-v  -suppress-debug-info  -lineinfo  -arch sm_90a "



//--------------------- .note.nv.cuinfo           --------------------------
	.section	.note.nv.cuinfo,"",@"SHT_NOTE"
	.sectionflags	@"SHF_NOTE_NV_CUINFO"
        /*0018*/ 	.short	0x0002
        /*001a*/ 	.short	0x005a
        /*001c*/ 	.short	0x0082
	.zero		2


//--------------------- .nv.info                  --------------------------
	.section	.nv.info,"",@"SHT_CUDA_INFO"
	.align	4


	//----- nvinfo : EIATTR_REGCOUNT
	.align		4
        /*0000*/ 	.byte	0x04, 0x2f
        /*0002*/ 	.short	(.L_2 - .L_1)
	.align		4
.L_1:
        /*0004*/ 	.word	index@(attn_fwd)
        /*0008*/ 	.word	0x000000ff


	//----- nvinfo : EIATTR_FRAME_SIZE
	.align		4
.L_2:
        /*000c*/ 	.byte	0x04, 0x11
        /*000e*/ 	.short	(.L_4 - .L_3)
	.align		4
.L_3:
        /*0010*/ 	.word	index@(attn_fwd)
        /*0014*/ 	.word	0x000012a0


	//----- nvinfo : EIATTR_MIN_STACK_SIZE
	.align		4
.L_4:
        /*0018*/ 	.byte	0x04, 0x12
        /*001a*/ 	.short	(.L_6 - .L_5)
	.align		4
.L_5:
        /*001c*/ 	.word	index@(attn_fwd)
        /*0020*/ 	.word	0x000012a0
.L_6:


//--------------------- .nv.compat                --------------------------
	.section	.nv.compat,"",@"SHT_CUDA_COMPAT_INFO"
	.align	4
        /*0000*/ 	.byte	0x02, 0x09, 0x01, 0x00, 0x02, 0x02, 0x04, 0x00, 0x02, 0x05, 0x05, 0x00, 0x03, 0x07, 0x01, 0x01
        /*0010*/ 	.byte	0x02, 0x03, 0x00, 0x00, 0x02, 0x06, 0x01, 0x00, 0x04, 0x0b, 0x08, 0x00, 0x00, 0x00, 0x00, 0x00
        /*0020*/ 	.byte	0x00, 0x00, 0x00, 0x00


//--------------------- .nv.info.attn_fwd         --------------------------
	.section	.nv.info.attn_fwd,"",@"SHT_CUDA_INFO"
	.sectionflags	@""
	.align	4


	//----- nvinfo : EIATTR_CUDA_API_VERSION
	.align		4
        /*0000*/ 	.byte	0x04, 0x37
        /*0002*/ 	.short	(.L_8 - .L_7)
.L_7:
        /*0004*/ 	.word	0x00000082


	//----- nvinfo : EIATTR_KPARAM_INFO
	.align		4
.L_8:
        /*0008*/ 	.byte	0x04, 0x17
        /*000a*/ 	.short	(.L_10 - .L_9)
.L_9:
        /*000c*/ 	.word	0x00000000
        /*0010*/ 	.short	0x0019
        /*0012*/ 	.short	0x0080
        /*0014*/ 	.byte	0x00, 0xf4, 0x21, 0x00


	//----- nvinfo : EIATTR_KPARAM_INFO
	.align		4
.L_10:
        /*0018*/ 	.byte	0x04, 0x17
        /*001a*/ 	.short	(.L_12 - .L_11)
.L_11:
        /*001c*/ 	.word	0x00000000
        /*0020*/ 	.short	0x0018
        /*0022*/ 	.short	0x0078
        /*0024*/ 	.byte	0x00, 0xf4, 0x21, 0x00


	//----- nvinfo : EIATTR_KPARAM_INFO
	.align		4
.L_12:
        /*0028*/ 	.byte	0x04, 0x17
        /*002a*/ 	.short	(.L_14 - .L_13)
.L_13:
        /*002c*/ 	.word	0x00000000
        /*0030*/ 	.short	0x0017
        /*0032*/ 	.short	0x0070
        /*0034*/ 	.byte	0x00, 0xf0, 0x11, 0x00


	//----- nvinfo : EIATTR_KPARAM_INFO
	.align		4
.L_14:
        /*0038*/ 	.byte	0x04, 0x17
        /*003a*/ 	.short	(.L_16 - .L_15)
.L_15:
        /*003c*/ 	.word	0x00000000
        /*0040*/ 	.short	0x0016
        /*0042*/ 	.short	0x006c
        /*0044*/ 	.byte	0x00, 0xf0, 0x11, 0x00


	//----- nvinfo : EIATTR_KPARAM_INFO
	.align		4
.L_16:
        /*0048*/ 	.byte	0x04, 0x17
        /*004a*/ 	.short	(.L_18 - .L_17)
.L_17:
        /*004c*/ 	.word	0x00000000
        /*0050*/ 	.short	0x0015
        /*0052*/ 	.short	0x0068
        /*0054*/ 	.byte	0x00, 0xf0, 0x11, 0x00


	//----- nvinfo : EIATTR_KPARAM_INFO
	.align		4
.L_18:
        /*0058*/ 	.byte	0x04, 0x17
        /*005a*/ 	.short	(.L_20 - .L_19)
.L_19:
        /*005c*/ 	.word	0x00000000
        /*0060*/ 	.short	0x0014
        /*0062*/ 	.short	0x0064
        /*0064*/ 	.byte	0x00, 0xf0, 0x11, 0x00


	//----- nvinfo : EIATTR_KPARAM_INFO
	.align		4
.L_20:
        /*0068*/ 	.byte	0x04, 0x17
        /*006a*/ 	.short	(.L_22 - .L_21)
.L_21:
        /*006c*/ 	.word	0x00000000
        /*0070*/ 	.short	0x0013
        /*0072*/ 	.short	0x0060
        /*0074*/ 	.byte	0x00, 0xf0, 0x11, 0x00


	//----- nvinfo : EIATTR_KPARAM_INFO
	.align		4
.L_22:
        /*0078*/ 	.byte	0x04, 0x17
        /*007a*/ 	.short	(.L_24 - .L_23)
.L_23:
        /*007c*/ 	.word	0x00000000
        /*0080*/ 	.short	0x0012
        /*0082*/ 	.short	0x005c
        /*0084*/ 	.byte	0x00, 0xf0, 0x11, 0x00


	//----- nvinfo : EIATTR_KPARAM_INFO
	.align		4
.L_24:
        /*0088*/ 	.byte	0x04, 0x17
        /*008a*/ 	.short	(.L_26 - .L_25)
.L_25:
        /*008c*/ 	.word	0x00000000
        /*0090*/ 	.short	0x0011
        /*0092*/ 	.short	0x0058
        /*0094*/ 	.byte	0x00, 0xf0, 0x11, 0x00


	//----- nvinfo : EIATTR_KPARAM_INFO
	.align		4
.L_26:
        /*0098*/ 	.byte	0x04, 0x17
        /*009a*/ 	.short	(.L_28 - .L_27)
.L_27:
        /*009c*/ 	.word	0x00000000
        /*00a0*/ 	.short	0x0010
        /*00a2*/ 	.short	0x0054
        /*00a4*/ 	.byte	0x00, 0xf0, 0x11, 0x00


	//----- nvinfo : EIATTR_KPARAM_INFO
	.align		4
.L_28:
        /*00a8*/ 	.byte	0x04, 0x17
        /*00aa*/ 	.short	(.L_30 - .L_29)
.L_29:
        /*00ac*/ 	.word	0x00000000
        /*00b0*/ 	.short	0x000f
        /*00b2*/ 	.short	0x0050
        /*00b4*/ 	.byte	0x00, 0xf0, 0x11, 0x00


	//----- nvinfo : EIATTR_KPARAM_INFO
	.align		4
.L_30:
        /*00b8*/ 	.byte	0x04, 0x17
        /*00ba*/ 	.short	(.L_32 - .L_31)
.L_31:
        /*00bc*/ 	.word	0x00000000
        /*00c0*/ 	.short	0x000e
        /*00c2*/ 	.short	0x004c
        /*00c4*/ 	.byte	0x00, 0xf0, 0x11, 0x00


	//----- nvinfo : EIATTR_KPARAM_INFO
	.align		4
.L_32:
        /*00c8*/ 	.byte	0x04, 0x17
        /*00ca*/ 	.short	(.L_34 - .L_33)
.L_33:
        /*00cc*/ 	.word	0x00000000
        /*00d0*/ 	.short	0x000d
        /*00d2*/ 	.short	0x0048
        /*00d4*/ 	.byte	0x00, 0xf0, 0x11, 0x00


	//----- nvinfo : EIATTR_KPARAM_INFO
	.align		4
.L_34:
        /*00d8*/ 	.byte	0x04, 0x17
        /*00da*/ 	.short	(.L_36 - .L_35)
.L_35:
        /*00dc*/ 	.word	0x00000000
        /*00e0*/ 	.short	0x000c
        /*00e2*/ 	.short	0x0044
        /*00e4*/ 	.byte	0x00, 0xf0, 0x11, 0x00


	//----- nvinfo : EIATTR_KPARAM_INFO
	.align		4
.L_36:
        /*00e8*/ 	.byte	0x04, 0x17
        /*00ea*/ 	.short	(.L_38 - .L_37)
.L_37:
        /*00ec*/ 	.word	0x00000000
        /*00f0*/ 	.short	0x000b
        /*00f2*/ 	.short	0x0040
        /*00f4*/ 	.byte	0x00, 0xf0, 0x11, 0x00


	//----- nvinfo : EIATTR_KPARAM_INFO
	.align		4
.L_38:
        /*00f8*/ 	.byte	0x04, 0x17
        /*00fa*/ 	.short	(.L_40 - .L_39)
.L_39:
        /*00fc*/ 	.word	0x00000000
        /*0100*/ 	.short	0x000a
        /*0102*/ 	.short	0x003c
        /*0104*/ 	.byte	0x00, 0xf0, 0x11, 0x00


	//----- nvinfo : EIATTR_KPARAM_INFO
	.align		4
.L_40:
        /*0108*/ 	.byte	0x04, 0x17
        /*010a*/ 	.short	(.L_42 - .L_41)
.L_41:
        /*010c*/ 	.word	0x00000000
        /*0110*/ 	.short	0x0009
        /*0112*/ 	.short	0x0038
        /*0114*/ 	.byte	0x00, 0xf0, 0x11, 0x00


	//----- nvinfo : EIATTR_KPARAM_INFO
	.align		4
.L_42:
        /*0118*/ 	.byte	0x04, 0x17
        /*011a*/ 	.short	(.L_44 - .L_43)
.L_43:
        /*011c*/ 	.word	0x00000000
        /*0120*/ 	.short	0x0008
        /*0122*/ 	.short	0x0034
        /*0124*/ 	.byte	0x00, 0xf0, 0x11, 0x00


	//----- nvinfo : EIATTR_KPARAM_INFO
	.align		4
.L_44:
        /*0128*/ 	.byte	0x04, 0x17
        /*012a*/ 	.short	(.L_46 - .L_45)
.L_45:
        /*012c*/ 	.word	0x00000000
        /*0130*/ 	.short	0x0007
        /*0132*/ 	.short	0x0030
        /*0134*/ 	.byte	0x00, 0xf0, 0x11, 0x00


	//----- nvinfo : EIATTR_KPARAM_INFO
	.align		4
.L_46:
        /*0138*/ 	.byte	0x04, 0x17
        /*013a*/ 	.short	(.L_48 - .L_47)
.L_47:
        /*013c*/ 	.word	0x00000000
        /*0140*/ 	.short	0x0006
        /*0142*/ 	.short	0x002c
        /*0144*/ 	.byte	0x00, 0xf0, 0x11, 0x00


	//----- nvinfo : EIATTR_KPARAM_INFO
	.align		4
.L_48:
        /*0148*/ 	.byte	0x04, 0x17
        /*014a*/ 	.short	(.L_50 - .L_49)
.L_49:
        /*014c*/ 	.word	0x00000000
        /*0150*/ 	.short	0x0005
        /*0152*/ 	.short	0x0028
        /*0154*/ 	.byte	0x00, 0xf0, 0x11, 0x00


	//----- nvinfo : EIATTR_KPARAM_INFO
	.align		4
.L_50:
        /*0158*/ 	.byte	0x04, 0x17
        /*015a*/ 	.short	(.L_52 - .L_51)
.L_51:
        /*015c*/ 	.word	0x00000000
        /*0160*/ 	.short	0x0004
        /*0162*/ 	.short	0x0020
        /*0164*/ 	.byte	0x00, 0xf4, 0x21, 0x00


	//----- nvinfo : EIATTR_KPARAM_INFO
	.align		4
.L_52:
        /*0168*/ 	.byte	0x04, 0x17
        /*016a*/ 	.short	(.L_54 - .L_53)
.L_53:
        /*016c*/ 	.word	0x00000000
        /*0170*/ 	.short	0x0003
        /*0172*/ 	.short	0x0018
        /*0174*/ 	.byte	0x00, 0xf4, 0x21, 0x00


	//----- nvinfo : EIATTR_KPARAM_INFO
	.align		4
.L_54:
        /*0178*/ 	.byte	0x04, 0x17
        /*017a*/ 	.short	(.L_56 - .L_55)
.L_55:
        /*017c*/ 	.word	0x00000000
        /*0180*/ 	.short	0x0002
        /*0182*/ 	.short	0x0010
        /*0184*/ 	.byte	0x00, 0xf4, 0x21, 0x00


	//----- nvinfo : EIATTR_KPARAM_INFO
	.align		4
.L_56:
        /*0188*/ 	.byte	0x04, 0x17
        /*018a*/ 	.short	(.L_58 - .L_57)
.L_57:
        /*018c*/ 	.word	0x00000000
        /*0190*/ 	.short	0x0001
        /*0192*/ 	.short	0x0008
        /*0194*/ 	.byte	0x00, 0xf4, 0x21, 0x00


	//----- nvinfo : EIATTR_KPARAM_INFO
	.align		4
.L_58:
        /*0198*/ 	.byte	0x04, 0x17
        /*019a*/ 	.short	(.L_60 - .L_59)
.L_59:
        /*019c*/ 	.word	0x00000000
        /*01a0*/ 	.short	0x0000
        /*01a2*/ 	.short	0x0000
        /*01a4*/ 	.byte	0x00, 0xf4, 0x21, 0x00


	//----- nvinfo : EIATTR_SPARSE_MMA_MASK
	.align		4
.L_60:
        /*01a8*/ 	.byte	0x03, 0x50
        /*01aa*/ 	.short	0x0000


	//----- nvinfo : EIATTR_MAXREG_COUNT
	.align		4
        /*01ac*/ 	.byte	0x03, 0x1b
        /*01ae*/ 	.short	0x00ff


	//----- nvinfo : EIATTR_NUM_BARRIERS
	.align		4
        /*01b0*/ 	.byte	0x02, 0x4c
        /*01b2*/ 	.byte	0x01
	.zero		1


	//----- nvinfo : EIATTR_ANNOTATIONS
	.align		4
        /*01b4*/ 	.byte	0x04, 0x55
        /*01b6*/ 	.short	(.L_62 - .L_61)


	//   ....[0]....
.L_61:
        /*01b8*/ 	.word	0x00000001
        /*01bc*/ 	.byte	0xe0, 0x02, 0x00, 0x00, 0x01, 0x00, 0x00, 0x00, 0x00, 0x03, 0x00, 0x00, 0x01, 0x00, 0x00, 0x00
        /* <DEDUP_REMOVED lines=2378> */
        /*966c*/ 	.byte	0x60, 0x20, 0x04, 0x00, 0x01, 0x00, 0x00, 0x00, 0x10, 0x21, 0x04, 0x00


	//----- nvinfo : EIATTR_MERCURY_ISA_VERSION
	.align		4
.L_62:
        /*9678*/ 	.byte	0x03, 0x5f
        /*967a*/ 	.short	0x0101


	//----- nvinfo : EIATTR_COOP_GROUP_MASK_REGIDS
	.align		4
        /*967c*/ 	.byte	0x04, 0x29
        /*967e*/ 	.short	(.L_64 - .L_63)


	//   ....[0]....
.L_63:
        /*9680*/ 	.word	0xffffffff


	//   ....[1]....
        /*9684*/ 	.word	0xffffffff


	//   ....[2]....
        /*9688*/ 	.word	0xffffffff


	//   ....[3]....
        /*968c*/ 	.word	0xffffffff


	//   ....[4]....
        /*9690*/ 	.word	0xffffffff


	//   ....[5]....
        /*9694*/ 	.word	0xffffffff


	//   ....[6]....
        /*9698*/ 	.word	0xffffffff


	//   ....[7]....
        /*969c*/ 	.word	0xffffffff


	//   ....[8]....
        /*96a0*/ 	.word	0xffffffff


	//   ....[9]....
        /*96a4*/ 	.word	0xffffffff


	//   ....[10]....
        /*96a8*/ 	.word	0xffffffff


	//   ....[11]....
        /*96ac*/ 	.word	0xffffffff


	//   ....[12]....
        /*96b0*/ 	.word	0xffffffff


	//   ....[13]....
        /*96b4*/ 	.word	0xffffffff


	//   ....[14]....
        /*96b8*/ 	.word	0xffffffff


	//   ....[15]....
        /*96bc*/ 	.word	0xffffffff


	//----- nvinfo : EIATTR_COOP_GROUP_INSTR_OFFSETS
	.align		4
.L_64:
        /*96c0*/ 	.byte	0x04, 0x28
        /*96c2*/ 	.short	(.L_66 - .L_65)


	//   ....[0]....
.L_65:
        /*96c4*/ 	.word	0x00017480


	//   ....[1]....
        /*96c8*/ 	.word	0x000176b0


	//   ....[2]....
        /*96cc*/ 	.word	0x000176c0


	//   ....[3]....
        /*96d0*/ 	.word	0x000176f0


	//   ....[4]....
        /*96d4*/ 	.word	0x0001cca0


	//   ....[5]....
        /*96d8*/ 	.word	0x0001ccb0


	//   ....[6]....
        /*96dc*/ 	.word	0x0001cce0


	//   ....[7]....
        /*96e0*/ 	.word	0x0001ccf0


	//   ....[8]....
        /*96e4*/ 	.word	0x0001ecb0


	//   ....[9]....
        /*96e8*/ 	.word	0x0001ecc0


	//   ....[10]....
        /*96ec*/ 	.word	0x0001ecd0


	//   ....[11]....
        /*96f0*/ 	.word	0x0001ed10


	//   ....[12]....
        /*96f4*/ 	.word	0x0001ed20


	//   ....[13]....
        /*96f8*/ 	.word	0x0001ed40


	//   ....[14]....
        /*96fc*/ 	.word	0x0001edd0


	//   ....[15]....
        /*9700*/ 	.word	0x0001ede0


	//----- nvinfo : EIATTR_EXIT_INSTR_OFFSETS
	.align		4
.L_66:
        /*9704*/ 	.byte	0x04, 0x1c
        /*9706*/ 	.short	(.L_68 - .L_67)


	//   ....[0]....
.L_67:
        /*9708*/ 	.word	0x00042560


	//----- nvinfo : EIATTR_REQNTID
	.align		4
.L_68:
        /*970c*/ 	.byte	0x04, 0x10
        /*970e*/ 	.short	(.L_70 - .L_69)
.L_69:
        /*9710*/ 	.word	0x00000100
        /*9714*/ 	.word	0x00000001
        /*9718*/ 	.word	0x00000001


	//----- nvinfo : EIATTR_CBANK_PARAM_SIZE
	.align		4
.L_70:
        /*971c*/ 	.byte	0x03, 0x19
        /*971e*/ 	.short	0x0088


	//----- nvinfo : EIATTR_PARAM_CBANK
	.align		4
        /*9720*/ 	.byte	0x04, 0x0a
        /*9722*/ 	.short	(.L_72 - .L_71)
	.align		4
.L_71:
        /*9724*/ 	.word	index@(.nv.constant0.attn_fwd)
        /*9728*/ 	.short	0x0210
        /*972a*/ 	.short	0x0088


	//----- nvinfo : EIATTR_SW_WAR
	.align		4
.L_72:
        /*972c*/ 	.byte	0x04, 0x36
        /*972e*/ 	.short	(.L_74 - .L_73)
.L_73:
        /*9730*/ 	.word	0x00000008
.L_74:


//--------------------- .nv.callgraph             --------------------------
	.section	.nv.callgraph,"",@"SHT_CUDA_CALLGRAPH"
	.align	4
	.sectionentsize	8
	.align		4
        /*0000*/ 	.word	0x00000000
	.align		4
        /*0004*/ 	.word	0xffffffff
	.align		4
        /*0008*/ 	.word	0x00000000
	.align		4
        /*000c*/ 	.word	0xfffffffe
	.align		4
        /*0010*/ 	.word	0x00000000
	.align		4
        /*0014*/ 	.word	0xfffffffd
	.align		4
        /*0018*/ 	.word	0x00000000
	.align		4
        /*001c*/ 	.word	0xfffffffc


//--------------------- .nv.constant4             --------------------------
	.section	.nv.constant4,"a",@progbits
	.align	8
	.align		8
.nv.constant4:
        /*0000*/ 	.dword	_$_str


//--------------------- .text.attn_fwd            --------------------------
	.section	.text.attn_fwd,"ax",@progbits
	.align	128
        .global         attn_fwd
        .type           attn_fwd,@function
        .size           attn_fwd,(.L_x_3 - attn_fwd)
        .other          attn_fwd,@"STO_CUDA_ENTRY STV_DEFAULT"
attn_fwd:
.text.attn_fwd:
[----:B------:R-:W0:Y:S01]  /*0000*/  LDC R1, c[0x0][0x28] ;  /* 0x00000a00ff017b82 */ /* 0x000e220000000800 */
[----:B------:R-:W1:Y:S07]  /*0010*/  S2R R60, SR_TID.X ;  /* 0x00000000003c7919 */ /* 0x000e6e0000002100 */
[----:B------:R-:W2:Y:S01]  /*0020*/  LDC.64 R6, c[0x0][0x240] ;  /* 0x00009000ff067b82 */ /* 0x000ea20000000a00 */
[----:B------:R-:W-:Y:S01]  /*0030*/  MOV R252, 0x400 ;  /* 0x0000040000fc7802 */ /* 0x000fe20000000f00 */
[----:B------:R-:W-:Y:S01]  /*0040*/  ULDC.64 UR4, c[0x0][0x208] ;  /* 0x0000820000047ab9 */ /* 0x000fe20000000a00 */
[----:B------:R-:W3:Y:S01]  /*0050*/  S2R R2, SR_CTAID.X ;  /* 0x0000000000027919 */ /* 0x000ee20000002500 */
[----:B0-----:R-:W-:Y:S01]  /*0060*/  IADD3 R1, R1, -0x12a0, RZ ;  /* 0xffffed6001017810 */ /* 0x001fe20007ffe0ff */
[----:B------:R-:W2:Y:S03]  /*0070*/  S2R R4, SR_CTAID.Y ;  /* 0x0000000000047919 */ /* 0x000ea60000002600 */
[----:B------:R-:W0:Y:S01]  /*0080*/  LDC.64 R8, c[0x0][0x210] ;  /* 0x00008400ff087b82 */ /* 0x000e220000000a00 */
[----:B------:R-:W4:Y:S07]  /*0090*/  S2R R5, SR_CgaCtaId ;  /* 0x0000000000057919 */ /* 0x000f2e0000008800 */
[----:B------:R-:W5:Y:S08]  /*00a0*/  LDC R0, c[0x0][0x248] ;  /* 0x00009200ff007b82 */ /* 0x000f700000000800 */
[----:B------:R-:W0:Y:S01]  /*00b0*/  LDC R95, c[0x0][0x248] ;  /* 0x00009200ff5f7b82 */ /* 0x000e220000000800 */
[----:B-1----:R-:W-:-:S07]  /*00c0*/  LOP3.LUT R3, R60, 0xff, RZ, 0xc0, !PT ;  /* 0x000000ff3c037812 */ /* 0x002fce00078ec0ff */
[----:B------:R-:W1:Y:S01]  /*00d0*/  LDC R50, c[0x0][0x248] ;  /* 0x00009200ff327b82 */ /* 0x000e620000000800 */
[----:B---3--:R-:W-:Y:S01]  /*00e0*/  LEA R3, R2, R3, 0x8 ;  /* 0x0000000302037211 */ /* 0x008fe200078e40ff */
[----:B--2---:R-:W-:Y:S01]  /*00f0*/  IMAD R2, R4, R6, RZ ;  /* 0x0000000604027224 */ /* 0x004fe200078e02ff */
[----:B------:R-:W-:-:S03]  /*0100*/  SHF.L.U32 R4, R60, 0x7, RZ ;  /* 0x000000073c047819 */ /* 0x000fc600000006ff */
[----:B------:R-:W-:Y:S01]  /*0110*/  IMAD R3, R3, R7, RZ ;  /* 0x0000000703037224 */ /* 0x000fe200078e02ff */
[----:B------:R-:W-:Y:S01]  /*0120*/  SHF.L.U32 R6, R60, 0x2, RZ ;  /* 0x000000023c067819 */ /* 0x000fe200000006ff */
[----:B-----5:R-:W-:Y:S01]  /*0130*/  IMAD R46, R0, 0x90, RZ ;  /* 0x00000090002e7824 */ /* 0x020fe200078e02ff */
[C---:B------:R-:W-:Y:S01]  /*0140*/  SHF.L.U32 R121, R2.reuse, 0x1, RZ ;  /* 0x0000000102797819 */ /* 0x040fe200000006ff */
[----:B------:R-:W-:Y:S01]  /*0150*/  IMAD.HI R2, R2, 0x2, RZ ;  /* 0x0000000202027827 */ /* 0x000fe200078e02ff */
[----:B------:R-:W-:Y:S01]  /*0160*/  SHF.L.U32 R120, R3, 0x1, RZ ;  /* 0x0000000103787819 */ /* 0x000fe200000006ff */
[----:B------:R-:W2:Y:S01]  /*0170*/  LDC R197, c[0x0][0x248] ;  /* 0x00009200ffc57b82 */ /* 0x000ea20000000800 */
[----:B----4-:R-:W-:Y:S01]  /*0180*/  LEA R252, R5, R252, 0x18 ;  /* 0x000000fc05fc7211 */ /* 0x010fe200078ec0ff */
[----:B------:R-:W-:Y:S01]  /*0190*/  IMAD.HI R3, R3, 0x2, RZ ;  /* 0x0000000203037827 */ /* 0x000fe200078e02ff */
[----:B0-----:R-:W-:Y:S02]  /*01a0*/  IADD3 R120, P0, P1, R120, R8, R121 ;  /* 0x0000000878787210 */ /* 0x001fe4000791e079 */
[----:B------:R-:W-:Y:S01]  /*01b0*/  SHF.L.U32 R5, R60, 0x3, RZ ;  /* 0x000000033c057819 */ /* 0x000fe200000006ff */
[----:B------:R-:W-:Y:S01]  /*01c0*/  IMAD R41, R0, 0x48, RZ ;  /* 0x0000004800297824 */ /* 0x000fe200078e02ff */
[----:B------:R-:W-:Y:S01]  /*01d0*/  IADD3.X R121, R3, R9, R2, P0, P1 ;  /* 0x0000000903797210 */ /* 0x000fe200007e2402 */
[----:B------:R-:W0:Y:S01]  /*01e0*/  LDC R211, c[0x0][0x248] ;  /* 0x00009200ffd37b82 */ /* 0x000e220000000800 */
[----:B------:R-:W-:-:S02]  /*01f0*/  SHF.L.U32 R2, R60, 0x4, RZ ;  /* 0x000000043c027819 */ /* 0x000fc400000006ff */
[----:B------:R-:W-:Y:S02]  /*0200*/  LOP3.LUT R7, R5, 0x38, RZ, 0xc0, !PT ;  /* 0x0000003805077812 */ /* 0x000fe400078ec0ff */
[----:B------:R-:W-:Y:S01]  /*0210*/  LOP3.LUT R6, R6, 0x3c0, RZ, 0xc0, !PT ;  /* 0x000003c006067812 */ /* 0x000fe200078ec0ff */
[----:B------:R-:W-:Y:S01]  /*0220*/  IMAD R9, R0, 0x50, RZ ;  /* 0x0000005000097824 */ /* 0x000fe200078e02ff */
[----:B------:R-:W-:Y:S01]  /*0230*/  LOP3.LUT R3, R2, 0xf0, RZ, 0xc0, !PT ;  /* 0x000000f002037812 */ /* 0x000fe200078ec0ff */
[----:B------:R-:W-:Y:S01]  /*0240*/  IMAD R35, R0, 0x28, RZ ;  /* 0x0000002800237824 */ /* 0x000fe200078e02ff */
[----:B------:R-:W-:Y:S01]  /*0250*/  LOP3.LUT R2, R4, 0x800, RZ, 0xc0, !PT ;  /* 0x0000080004027812 */ /* 0x000fe200078ec0ff */
[----:B------:R-:W-:Y:S01]  /*0260*/  IMAD R19, R0, 0xa0, RZ ;  /* 0x000000a000137824 */ /* 0x000fe200078e02ff */
[----:B------:R-:W-:Y:S01]  /*0270*/  IADD3 R4, P0, R46, R120, RZ ;  /* 0x000000782e047210 */ /* 0x000fe20007f1e0ff */
[----:B------:R-:W-:Y:S01]  /*0280*/  IMAD R71, R0, 0x18, RZ ;  /* 0x0000001800477824 */ /* 0x000fe200078e02ff */
[-C--:B------:R-:W-:Y:S01]  /*0290*/  IADD3 R3, R2, R252.reuse, R3 ;  /* 0x000000fc02037210 */ /* 0x080fe20007ffe003 */
[----:B------:R-:W-:Y:S01]  /*02a0*/  IMAD R11, R0, 0x60, RZ ;  /* 0x00000060000b7824 */ /* 0x000fe200078e02ff */
[----:B------:R-:W-:Y:S01]  /*02b0*/  IADD3 R2, R6, R252, R7 ;  /* 0x000000fc06027210 */ /* 0x000fe20007ffe007 */
[C---:B------:R-:W-:Y:S01]  /*02c0*/  IMAD R7, R0.reuse, 0x30, RZ ;  /* 0x0000003000077824 */ /* 0x040fe200078e02ff */
[----:B------:R-:W-:Y:S01]  /*02d0*/  LEA.HI.X.SX32 R5, R41, R121, 0x1, P0 ;  /* 0x0000007929057211 */ /* 0x000fe200000f0eff */
[----:B------:R-:W-:Y:S01]  /*02e0*/  STL [R1+0xa1c], R3 ;  /* 0x000a1c0301007387 */ /* 0x000fe20000100800 */
[----:B------:R-:W3:Y:S03]  /*02f0*/  LDC R208, c[0x0][0x248] ;  /* 0x00009200ffd07b82 */ /* 0x000ee60000000800 */
[----:B------:R4:W-:Y:S01]  /*0300*/  STL [R1+0xa30], R2 ;  /* 0x000a300201007387 */ /* 0x0009e20000100800 */
[----:B------:R-:W-:Y:S01]  /*0310*/  IADD3 R58, P1, R19, R120, RZ ;  /* 0x00000078133a7210 */ /* 0x000fe20007f3e0ff */
[----:B------:R-:W-:-:S02]  /*0320*/  IMAD R16, R0, 0xc0, RZ ;  /* 0x000000c000107824 */ /* 0x000fc400078e02ff */
[C---:B------:R-:W-:Y:S01]  /*0330*/  IMAD R15, R0.reuse, 0x70, RZ ;  /* 0x00000070000f7824 */ /* 0x040fe200078e02ff */
[----:B------:R-:W5:Y:S01]  /*0340*/  LDC R210, c[0x0][0x248] ;  /* 0x00009200ffd27b82 */ /* 0x000f620000000800 */
[C---:B------:R-:W-:Y:S02]  /*0350*/  IMAD R89, R0.reuse, 0xe0, RZ ;  /* 0x000000e000597824 */ /* 0x040fe400078e02ff */
[C---:B------:R-:W-:Y:S01]  /*0360*/  IMAD R33, R0.reuse, 0x22, RZ ;  /* 0x0000002200217824 */ /* 0x040fe200078e02ff */
[C---:B------:R-:W-:Y:S01]  /*0370*/  LEA R17, R0.reuse, R0, 0x3 ;  /* 0x0000000000117211 */ /* 0x040fe200078e18ff */
[C---:B------:R-:W-:Y:S01]  /*0380*/  IMAD R67, R0.reuse, 0x38, RZ ;  /* 0x0000003800437824 */ /* 0x040fe200078e02ff */
[-C--:B----4-:R-:W-:Y:S01]  /*0390*/  IADD3 R2, P0, R9, R120.reuse, RZ ;  /* 0x0000007809027210 */ /* 0x090fe20007f1e0ff */
[C---:B------:R-:W-:Y:S01]  /*03a0*/  IMAD R20, R0.reuse, 0xb0, RZ ;  /* 0x000000b000147824 */ /* 0x040fe200078e02ff */
[----:B------:R-:W4:Y:S01]  /*03b0*/  LDC R209, c[0x0][0x248] ;  /* 0x00009200ffd17b82 */ /* 0x000f220000000800 */
[C---:B------:R-:W-:Y:S01]  /*03c0*/  IMAD R31, R0.reuse, 0x12, RZ ;  /* 0x00000012001f7824 */ /* 0x040fe200078e02ff */
[-C--:B------:R-:W-:Y:S01]  /*03d0*/  LEA.HI.X.SX32 R3, R35, R121.reuse, 0x1, P0 ;  /* 0x0000007923037211 */ /* 0x080fe200000f0eff */
[C---:B------:R-:W-:Y:S01]  /*03e0*/  IMAD R49, R0.reuse, 0x58, RZ ;  /* 0x0000005800317824 */ /* 0x040fe200078e02ff */
[-C--:B------:R-:W-:Y:S01]  /*03f0*/  IADD3 R68, P0, R7, R120.reuse, RZ ;  /* 0x0000007807447210 */ /* 0x080fe20007f1e0ff */
[C---:B------:R-:W-:Y:S01]  /*0400*/  IMAD R72, R0.reuse, 0xd0, RZ ;  /* 0x000000d000487824 */ /* 0x040fe200078e02ff */
[-C--:B------:R-:W-:Y:S01]  /*0410*/  LEA.HI.X.SX32 R59, R9, R121.reuse, 0x1, P1 ;  /* 0x00000079093b7211 */ /* 0x080fe200008f0eff */
[----:B------:R1:W4:Y:S01]  /*0420*/  LDG.E.U16 R63, desc[UR4][R2.64] ;  /* 0x00000004023f7981 */ /* 0x000322000c1e1500 */
[----:B------:R-:W-:Y:S01]  /*0430*/  LEA.HI.X.SX32 R69, R71, R121, 0x1, P0 ;  /* 0x0000007947457211 */ /* 0x000fe200000f0eff */
[----:B------:R-:W4:Y:S01]  /*0440*/  LDC R207, c[0x0][0x248] ;  /* 0x00009200ffcf7b82 */ /* 0x000f220000000800 */
[-C--:B------:R-:W-:Y:S01]  /*0450*/  IADD3 R6, P0, R11, R120.reuse, RZ ;  /* 0x000000780b067210 */ /* 0x080fe20007f1e0ff */
[----:B------:R-:W-:Y:S01]  /*0460*/  IMAD R37, R0, 0x32, RZ ;  /* 0x0000003200257824 */ /* 0x000fe200078e02ff */
[-C--:B------:R-:W-:Y:S01]  /*0470*/  IADD3 R8, P2, R20, R120.reuse, RZ ;  /* 0x0000007814087210 */ /* 0x080fe20007f5e0ff */
[----:B------:R-:W4:Y:S01]  /*0480*/  LDG.E.U16 R68, desc[UR4][R68.64] ;  /* 0x0000000444447981 */ /* 0x000f22000c1e1500 */
[----:B-1----:R-:W-:-:S03]  /*0490*/  IADD3 R2, P1, R16, R120, RZ ;  /* 0x0000007810027210 */ /* 0x002fc60007f3e0ff */
[----:B------:R1:W4:Y:S01]  /*04a0*/  LDG.E.U16 R58, desc[UR4][R58.64] ;  /* 0x000000043a3a7981 */ /* 0x000322000c1e1500 */
[-C--:B------:R-:W-:Y:S01]  /*04b0*/  LEA.HI.X.SX32 R7, R7, R121.reuse, 0x1, P0 ;  /* 0x0000007907077211 */ /* 0x080fe200000f0eff */
[----:B------:R-:W4:Y:S01]  /*04c0*/  LDC R205, c[0x0][0x248] ;  /* 0x00009200ffcd7b82 */ /* 0x000f220000000800 */
[-C--:B------:R-:W-:Y:S01]  /*04d0*/  LEA.HI.X.SX32 R3, R11, R121.reuse, 0x1, P1 ;  /* 0x000000790b037211 */ /* 0x080fe200008f0eff */
[C---:B------:R-:W-:Y:S01]  /*04e0*/  IMAD R57, R0.reuse, 0x68, RZ ;  /* 0x0000006800397824 */ /* 0x040fe200078e02ff */
[-C--:B------:R-:W-:Y:S01]  /*04f0*/  IADD3 R10, P0, R15, R120.reuse, RZ ;  /* 0x000000780f0a7210 */ /* 0x080fe20007f1e0ff */
[----:B------:R2:W4:Y:S01]  /*0500*/  LDG.E.U16 R69, desc[UR4][R6.64] ;  /* 0x0000000406457981 */ /* 0x000522000c1e1500 */
[----:B------:R-:W-:Y:S02]  /*0510*/  IADD3 R14, P1, R89, R120, RZ ;  /* 0x00000078590e7210 */ /* 0x000fe40007f3e0ff */
[-C--:B------:R-:W-:Y:S01]  /*0520*/  LEA.HI.X.SX32 R11, R67, R121.reuse, 0x1, P0 ;  /* 0x00000079430b7211 */ /* 0x080fe200000f0eff */
[----:B------:R0:W4:Y:S01]  /*0530*/  LDG.E.U16 R21, desc[UR4][R2.64] ;  /* 0x0000000402157981 */ /* 0x000122000c1e1500 */
[-C--:B------:R-:W-:Y:S01]  /*0540*/  LEA.HI.X.SX32 R15, R15, R121.reuse, 0x1, P1 ;  /* 0x000000790f0f7211 */ /* 0x080fe200008f0eff */
[C---:B-1----:R-:W-:Y:S01]  /*0550*/  IMAD R59, R0.reuse, 0xf0, RZ ;  /* 0x000000f0003b7824 */ /* 0x042fe200078e02ff */
[----:B------:R-:W-:Y:S01]  /*0560*/  LEA.HI.X.SX32 R9, R49, R121, 0x1, P2 ;  /* 0x0000007931097211 */ /* 0x000fe200010f0eff */
[----:B------:R1:W4:Y:S01]  /*0570*/  LDG.E.U16 R45, desc[UR4][R10.64] ;  /* 0x000000040a2d7981 */ /* 0x000322000c1e1500 */
[----:B------:R-:W4:Y:S01]  /*0580*/  LDC R206, c[0x0][0x248] ;  /* 0x00009200ffce7b82 */ /* 0x000f220000000800 */
[----:B--2---:R-:W-:-:S02]  /*0590*/  LEA R7, R0, R0, 0x4 ;  /* 0x0000000000077211 */ /* 0x004fc400078e20ff */
[-C--:B------:R-:W-:Y:S01]  /*05a0*/  IADD3 R6, P1, R33, R120.reuse, RZ ;  /* 0x0000007821067210 */ /* 0x080fe20007f3e0ff */
[C---:B------:R-:W-:Y:S01]  /*05b0*/  IMAD R53, R0.reuse, 0x62, RZ ;  /* 0x0000006200357824 */ /* 0x040fe200078e02ff */
[-C--:B0-----:R-:W-:Y:S01]  /*05c0*/  IADD3 R2, P0, R31, R120.reuse, RZ ;  /* 0x000000781f027210 */ /* 0x081fe20007f1e0ff */
[----:B------:R-:W-:Y:S01]  /*05d0*/  IMAD R61, R0, 0x78, RZ ;  /* 0x00000078003d7824 */ /* 0x000fe200078e02ff */
[-C--:B------:R-:W-:Y:S01]  /*05e0*/  IADD3 R12, P2, R72, R120.reuse, RZ ;  /* 0x00000078480c7210 */ /* 0x080fe20007f5e0ff */
[C---:B------:R-:W-:Y:S01]  /*05f0*/  IMAD R51, R0.reuse, 0x52, RZ ;  /* 0x0000005200337824 */ /* 0x040fe200078e02ff */
[-C--:B------:R-:W-:Y:S01]  /*0600*/  LEA.HI.X.SX32 R3, R17, R121.reuse, 0x1, P0 ;  /* 0x0000007911037211 */ /* 0x080fe200000f0eff */
[C---:B-1----:R-:W-:Y:S01]  /*0610*/  IMAD R11, R0.reuse, 0x19, RZ ;  /* 0x00000019000b7824 */ /* 0x042fe200078e02ff */
[-C--:B------:R-:W-:Y:S01]  /*0620*/  LEA.HI.X.SX32 R7, R7, R121.reuse, 0x1, P1 ;  /* 0x0000007907077211 */ /* 0x080fe200008f0eff */
[C---:B------:R-:W-:Y:S01]  /*0630*/  IMAD R47, R0.reuse, 0x42, RZ ;  /* 0x00000042002f7824 */ /* 0x040fe200078e02ff */
[-C--:B------:R-:W-:Y:S01]  /*0640*/  IADD3 R10, P0, R37, R120.reuse, RZ ;  /* 0x00000078250a7210 */ /* 0x080fe20007f1e0ff */
[----:B------:R0:W2:Y:S01]  /*0650*/  LDG.E.U16 R88, desc[UR4][R2.64] ;  /* 0x0000000402587981 */ /* 0x0000a2000c1e1500 */
[-C--:B------:R-:W-:Y:S01]  /*0660*/  LEA.HI.X.SX32 R13, R57, R121.reuse, 0x1, P2 ;  /* 0x00000079390d7211 */ /* 0x080fe200010f0eff */
[----:B------:R-:W1:Y:S01]  /*0670*/  LDC R204, c[0x0][0x248] ;  /* 0x00009200ffcc7b82 */ /* 0x000e620000000800 */
[----:B------:R-:W-:Y:S01]  /*0680*/  IADD3 R132, P2, R59, R120, RZ ;  /* 0x000000783b847210 */ /* 0x000fe20007f5e0ff */
[----:B------:R3:W2:Y:S01]  /*0690*/  LDG.E.U16 R87, desc[UR4][R6.64] ;  /* 0x0000000406577981 */ /* 0x0006a2000c1e1500 */
[----:B------:R-:W-:Y:S01]  /*06a0*/  LEA.HI.X.SX32 R11, R11, R121, 0x1, P0 ;  /* 0x000000790b0b7211 */ /* 0x000fe200000f0eff */
[----:B------:R-:W-:-:S02]  /*06b0*/  IMAD R17, R0, 0x29, RZ ;  /* 0x0000002900117824 */ /* 0x000fc400078e02ff */
[----:B------:R-:W2:Y:S01]  /*06c0*/  LDG.E.U16 R25, desc[UR4][R8.64] ;  /* 0x0000000408197981 */ /* 0x000ea2000c1e1500 */
[C---:B0-----:R-:W-:Y:S01]  /*06d0*/  IMAD R3, R0.reuse, 0x31, RZ ;  /* 0x0000003100037824 */ /* 0x041fe200078e02ff */
[-C--:B------:R-:W-:Y:S02]  /*06e0*/  LEA.HI.X.SX32 R133, R61, R121.reuse, 0x1, P2 ;  /* 0x000000793d857211 */ /* 0x080fe400010f0eff */
[----:B------:R0:W2:Y:S01]  /*06f0*/  LDG.E.U16 R65, desc[UR4][R14.64] ;  /* 0x000000040e417981 */ /* 0x0000a2000c1e1500 */
[----:B------:R-:W1:Y:S01]  /*0700*/  LDC R203, c[0x0][0x248] ;  /* 0x00009200ffcb7b82 */ /* 0x000e620000000800 */
[-C--:B---3--:R-:W-:Y:S01]  /*0710*/  IADD3 R6, P0, R53, R120.reuse, RZ ;  /* 0x0000007835067210 */ /* 0x088fe20007f1e0ff */
[C---:B------:R-:W-:Y:S01]  /*0720*/  IMAD R73, R0.reuse, 0x82, RZ ;  /* 0x0000008200497824 */ /* 0x040fe200078e02ff */
[----:B------:R-:W3:Y:S02]  /*0730*/  LDG.E.U16 R86, desc[UR4][R10.64] ;  /* 0x000000040a567981 */ /* 0x000ee4000c1e1500 */
[-C--:B------:R-:W-:Y:S01]  /*0740*/  LEA.HI.X.SX32 R7, R3, R121.reuse, 0x1, P0 ;  /* 0x0000007903077211 */ /* 0x080fe200000f0eff */
[C---:B------:R-:W-:Y:S01]  /*0750*/  IMAD R3, R0.reuse, 0x72, RZ ;  /* 0x0000007200037824 */ /* 0x040fe200078e02ff */
[----:B------:R5:W3:Y:S01]  /*0760*/  LDG.E.U16 R9, desc[UR4][R12.64] ;  /* 0x000000040c097981 */ /* 0x000ae2000c1e1500 */
[----:B------:R-:W1:Y:S01]  /*0770*/  LDC R213, c[0x0][0x248] ;  /* 0x00009200ffd57b82 */ /* 0x000e620000000800 */
[----:B0-----:R-:W-:Y:S01]  /*0780*/  IADD3 R14, P2, R51, R120, RZ ;  /* 0x00000078330e7210 */ /* 0x001fe20007f5e0ff */
[C---:B------:R-:W-:Y:S01]  /*0790*/  IMAD R186, R0.reuse, 0xa2, RZ ;  /* 0x000000a200ba7824 */ /* 0x040fe200078e02ff */
[----:B------:R0:W3:Y:S02]  /*07a0*/  LDG.E.U16 R83, desc[UR4][R6.64] ;  /* 0x0000000406537981 */ /* 0x0000e4000c1e1500 */
[-C--:B------:R-:W-:Y:S01]  /*07b0*/  LEA.HI.X.SX32 R15, R17, R121.reuse, 0x1, P2 ;  /* 0x00000079110f7211 */ /* 0x080fe200010f0eff */
[C---:B------:R-:W-:Y:S01]  /*07c0*/  IMAD R184, R0.reuse, 0x92, RZ ;  /* 0x0000009200b87824 */ /* 0x040fe200078e02ff */
[CC--:B------:R-:W-:Y:S01]  /*07d0*/  LEA R23, R0.reuse, R0.reuse, 0x6 ;  /* 0x0000000000177211 */ /* 0x0c0fe200078e30ff */
[C---:B------:R-:W-:Y:S01]  /*07e0*/  IMAD R188, R0.reuse, 0xb2, RZ ;  /* 0x000000b200bc7824 */ /* 0x040fe200078e02ff */
[C---:B-----5:R-:W-:Y:S01]  /*07f0*/  LEA R13, R0.reuse, R0, 0x5 ;  /* 0x00000000000d7211 */ /* 0x060fe200078e28ff */
[C---:B------:R-:W-:Y:S01]  /*0800*/  IMAD R27, R0.reuse, 0x49, RZ ;  /* 0x00000049001b7824 */ /* 0x040fe200078e02ff */
[-C--:B------:R-:W-:Y:S01]  /*0810*/  IADD3 R12, P1, R47, R120.reuse, RZ ;  /* 0x000000782f0c7210 */ /* 0x080fe20007f3e0ff */
[C---:B------:R-:W-:Y:S01]  /*0820*/  IMAD R17, R0.reuse, 0x39, RZ ;  /* 0x0000003900117824 */ /* 0x040fe200078e02ff */
[-C--:B------:R-:W-:Y:S01]  /*0830*/  IADD3 R10, P0, R3, R120.reuse, RZ ;  /* 0x00000078030a7210 */ /* 0x080fe20007f1e0ff */
[----:B0-----:R-:W-:Y:S01]  /*0840*/  IMAD R7, R0, 0x51, RZ ;  /* 0x0000005100077824 */ /* 0x001fe200078e02ff */
[-C--:B------:R-:W-:Y:S01]  /*0850*/  LEA.HI.X.SX32 R13, R13, R121.reuse, 0x1, P1 ;  /* 0x000000790d0d7211 */ /* 0x080fe200008f0eff */
[----:B------:R0:W5:Y:S01]  /*0860*/  LDG.E.U16 R84, desc[UR4][R14.64] ;  /* 0x000000040e547981 */ /* 0x000162000c1e1500 */
[----:B------:R-:W-:Y:S01]  /*0870*/  LEA.HI.X.SX32 R11, R17, R121, 0x1, P0 ;  /* 0x00000079110b7211 */ /* 0x000fe200000f0eff */
[----:B------:R-:W2:Y:S01]  /*0880*/  LDC R202, c[0x0][0x248] ;  /* 0x00009200ffca7b82 */ /* 0x000ea20000000800 */
[----:B------:R-:W-:Y:S01]  /*0890*/  IADD3 R6, P0, R186, R120, RZ ;  /* 0x00000078ba067210 */ /* 0x000fe20007f1e0ff */
[----:B------:R0:W5:Y:S01]  /*08a0*/  LDG.E.U16 R85, desc[UR4][R12.64] ;  /* 0x000000040c557981 */ /* 0x000162000c1e1500 */
[----:B------:R-:W-:-:S02]  /*08b0*/  IMAD R17, R0, 0x59, RZ ;  /* 0x0000005900117824 */ /* 0x000fc400078e02ff */
[-C--:B------:R-:W-:Y:S01]  /*08c0*/  LEA.HI.X.SX32 R7, R7, R121.reuse, 0x1, P0 ;  /* 0x0000007907077211 */ /* 0x080fe200000f0eff */
[----:B------:R0:W5:Y:S01]  /*08d0*/  LDG.E.U16 R82, desc[UR4][R10.64] ;  /* 0x000000040a527981 */ /* 0x000162000c1e1500 */
[----:B------:R-:W-:Y:S01]  /*08e0*/  IMAD R190, R0, 0xc2, RZ ;  /* 0x000000c200be7824 */ /* 0x000fe200078e02ff */
[-C--:B0-----:R-:W-:Y:S01]  /*08f0*/  IADD3 R14, P2, R184, R120.reuse, RZ ;  /* 0x00000078b80e7210 */ /* 0x081fe20007f5e0ff */
[C---:B------:R-:W-:Y:S01]  /*0900*/  IMAD R194, R0.reuse, 0xe2, RZ ;  /* 0x000000e200c27824 */ /* 0x040fe200078e02ff */
[----:B------:R0:W5:Y:S01]  /*0910*/  LDG.E.U16 R79, desc[UR4][R6.64] ;  /* 0x00000004064f7981 */ /* 0x000162000c1e1500 */
[----:B------:R-:W2:Y:S01]  /*0920*/  LDC R98, c[0x0][0x248] ;  /* 0x00009200ff627b82 */ /* 0x000ea20000000800 */
[----:B------:R-:W-:Y:S01]  /*0930*/  IADD3 R12, P1, R73, R120, RZ ;  /* 0x00000078490c7210 */ /* 0x000fe20007f3e0ff */
[C---:B------:R-:W-:Y:S01]  /*0940*/  IMAD R192, R0.reuse, 0xd2, RZ ;  /* 0x000000d200c07824 */ /* 0x040fe200078e02ff */
[C---:B------:R-:W-:Y:S01]  /*0950*/  LEA R29, R0.reuse, R0, 0x7 ;  /* 0x00000000001d7211 */ /* 0x040fe200078e38ff */
[C---:B------:R-:W-:Y:S01]  /*0960*/  IMAD R196, R0.reuse, 0xf2, RZ ;  /* 0x000000f200c47824 */ /* 0x040fe200078e02ff */
[-C--:B------:R-:W-:Y:S01]  /*0970*/  LEA.HI.X.SX32 R13, R23, R121.reuse, 0x1, P1 ;  /* 0x00000079170d7211 */ /* 0x080fe200008f0eff */
[----:B------:R-:W-:Y:S01]  /*0980*/  IMAD R149, R0, 0x102, RZ ;  /* 0x0000010200957824 */ /* 0x000fe200078e02ff */
[-C--:B------:R-:W-:Y:S01]  /*0990*/  IADD3 R10, P0, R188, R120.reuse, RZ ;  /* 0x00000078bc0a7210 */ /* 0x080fe20007f1e0ff */
[C---:B------:R-:W-:Y:S01]  /*09a0*/  IMAD R23, R0.reuse, 0x61, RZ ;  /* 0x0000006100177824 */ /* 0x040fe200078e02ff */
[-C--:B------:R-:W-:Y:S01]  /*09b0*/  LEA.HI.X.SX32 R15, R27, R121.reuse, 0x1, P2 ;  /* 0x000000791b0f7211 */ /* 0x080fe200010f0eff */
[----:B------:R1:W5:Y:S01]  /*09c0*/  LDG.E.U16 R81, desc[UR4][R12.64] ;  /* 0x000000040c517981 */ /* 0x000362000c1e1500 */
[----:B------:R-:W-:Y:S01]  /*09d0*/  LEA.HI.X.SX32 R11, R17, R121, 0x1, P0 ;  /* 0x00000079110b7211 */ /* 0x000fe200000f0eff */
[----:B0-----:R-:W-:Y:S01]  /*09e0*/  IMAD R7, R0, 0x71, RZ ;  /* 0x0000007100077824 */ /* 0x001fe200078e02ff */
[-C--:B------:R-:W-:Y:S01]  /*09f0*/  IADD3 R22, P0, R194, R120.reuse, RZ ;  /* 0x00000078c2167210 */ /* 0x080fe20007f1e0ff */
[----:B------:R0:W5:Y:S01]  /*0a00*/  LDG.E.U16 R80, desc[UR4][R14.64] ;  /* 0x000000040e507981 */ /* 0x000162000c1e1500 */
[C---:B------:R-:W-:Y:S01]  /*0a10*/  IMAD R27, R0.reuse, 0x69, RZ ;  /* 0x00000069001b7824 */ /* 0x040fe200078e02ff */
[----:B------:R-:W2:Y:S01]  /*0a20*/  LDC R97, c[0x0][0x248] ;  /* 0x00009200ff617b82 */ /* 0x000ea20000000800 */
[----:B------:R-:W-:Y:S01]  /*0a30*/  IMAD R39, R0, 0x34, RZ ;  /* 0x0000003400277824 */ /* 0x000fe200078e02ff */
[----:B------:R-:W5:Y:S01]  /*0a40*/  LDG.E.U16 R78, desc[UR4][R10.64] ;  /* 0x000000040a4e7981 */ /* 0x000f62000c1e1500 */
[----:B-1----:R-:W-:Y:S01]  /*0a50*/  IADD3 R12, P1, R190, R120, RZ ;  /* 0x00000078be0c7210 */ /* 0x002fe20007f3e0ff */
[----:B------:R-:W-:-:S02]  /*0a60*/  IMAD R17, R0, 0xa, RZ ;  /* 0x0000000a00117824 */ /* 0x000fc400078e02ff */
[----:B------:R-:W3:Y:S01]  /*0a70*/  LDG.E.U16 R5, desc[UR4][R4.64] ;  /* 0x0000000404057981 */ /* 0x000ee2000c1e1500 */
[-C--:B------:R-:W-:Y:S01]  /*0a80*/  LEA.HI.X.SX32 R13, R23, R121.reuse, 0x1, P1 ;  /* 0x00000079170d7211 */ /* 0x080fe200008f0eff */
[----:B------:R-:W1:Y:S01]  /*0a90*/  LDC R212, c[0x0][0x248] ;  /* 0x00009200ffd47b82 */ /* 0x000e620000000800 */
[-C--:B------:R-:W-:Y:S01]  /*0aa0*/  LEA.HI.X.SX32 R23, R7, R121.reuse, 0x1, P0 ;  /* 0x0000007907177211 */ /* 0x080fe200000f0eff */
[----:B------:R-:W-:Y:S01]  /*0ab0*/  IMAD R7, R0, 0x79, RZ ;  /* 0x0000007900077824 */ /* 0x000fe200078e02ff */
[-C--:B0-----:R-:W-:Y:S01]  /*0ac0*/  IADD3 R14, P2, R192, R120.reuse, RZ ;  /* 0x00000078c00e7210 */ /* 0x081fe20007f5e0ff */
[----:B------:R0:W5:Y:S01]  /*0ad0*/  LDG.E.U16 R77, desc[UR4][R12.64] ;  /* 0x000000040c4d7981 */ /* 0x000162000c1e1500 */
[----:B------:R-:W-:Y:S02]  /*0ae0*/  IADD3 R26, P0, R196, R120, RZ ;  /* 0x00000078c41a7210 */ /* 0x000fe40007f1e0ff */
[-C--:B------:R-:W-:Y:S01]  /*0af0*/  LEA.HI.X.SX32 R15, R27, R121.reuse, 0x1, P2 ;  /* 0x000000791b0f7211 */ /* 0x080fe200010f0eff */
[----:B------:R0:W5:Y:S01]  /*0b00*/  LDG.E.U16 R75, desc[UR4][R22.64] ;  /* 0x00000004164b7981 */ /* 0x000162000c1e1500 */
[-C--:B------:R-:W-:Y:S01]  /*0b10*/  LEA.HI.X.SX32 R27, R7, R121.reuse, 0x1, P0 ;  /* 0x00000079071b7211 */ /* 0x080fe200000f0eff */
[----:B------:R-:W1:Y:S01]  /*0b20*/  LDC R101, c[0x0][0x248] ;  /* 0x00009200ff657b82 */ /* 0x000e620000000800 */
[C---:B------:R-:W-:Y:S01]  /*0b30*/  LEA R7, R0.reuse, R0, 0x2 ;  /* 0x0000000000077211 */ /* 0x040fe200078e10ff */
[----:B------:R-:W5:Y:S01]  /*0b40*/  LDG.E.U16 R76, desc[UR4][R14.64] ;  /* 0x000000040e4c7981 */ /* 0x000f62000c1e1500 */
[-C--:B------:R-:W-:Y:S01]  /*0b50*/  IADD3 R6, P0, R17, R120.reuse, RZ ;  /* 0x0000007811067210 */ /* 0x080fe20007f1e0ff */
[C---:B0-----:R-:W-:Y:S01]  /*0b60*/  IMAD R13, R0.reuse, 0x14, RZ ;  /* 0x00000014000d7824 */ /* 0x041fe200078e02ff */
[-C--:B------:R-:W-:Y:S01]  /*0b70*/  IADD3 R28, P1, R149, R120.reuse, RZ ;  /* 0x00000078951c7210 */ /* 0x080fe20007f3e0ff */
[----:B------:R0:W5:Y:S01]  /*0b80*/  LDG.E.U16 R74, desc[UR4][R26.64] ;  /* 0x000000041a4a7981 */ /* 0x000162000c1e1500 */
[-C--:B------:R-:W-:Y:S01]  /*0b90*/  IADD3 R22, P2, R35, R120.reuse, RZ ;  /* 0x0000007823167210 */ /* 0x080fe20007f5e0ff */
[----:B------:R-:W1:Y:S01]  /*0ba0*/  LDC R103, c[0x0][0x248] ;  /* 0x00009200ff677b82 */ /* 0x000e620000000800 */
[-C--:B------:R-:W-:Y:S01]  /*0bb0*/  LEA.HI.X.SX32 R7, R7, R121.reuse, 0x1, P0 ;  /* 0x0000007907077211 */ /* 0x080fe200000f0eff */
[C---:B------:R-:W-:Y:S01]  /*0bc0*/  IMAD R91, R0.reuse, 0x88, RZ ;  /* 0x00000088005b7824 */ /* 0x040fe200078e02ff */
[-C--:B------:R-:W-:Y:S01]  /*0bd0*/  LEA.HI.X.SX32 R23, R13, R121.reuse, 0x1, P2 ;  /* 0x000000790d177211 */ /* 0x080fe200010f0eff */
[C---:B------:R-:W-:Y:S01]  /*0be0*/  IMAD R62, R0.reuse, 0xe8, RZ ;  /* 0x000000e8003e7824 */ /* 0x040fe200078e02ff */
[----:B------:R-:W2:Y:S03]  /*0bf0*/  LDG.E.U16 R55, desc[UR4][R120.64] ;  /* 0x0000000478377981 */ /* 0x000ea6000c1e1500 */
[----:B------:R-:W1:Y:S01]  /*0c00*/  LDC R102, c[0x0][0x248] ;  /* 0x00009200ff667b82 */ /* 0x000e620000000800 */
[----:B------:R0:W4:Y:S04]  /*0c10*/  LDG.E.U16 R8, desc[UR4][R6.64] ;  /* 0x0000000406087981 */ /* 0x000128000c1e1500 */
[----:B------:R0:W3:Y:S01]  /*0c20*/  LDG.E.U16 R2, desc[UR4][R22.64] ;  /* 0x0000000416027981 */ /* 0x0000e2000c1e1500 */
[-C--:B------:R-:W-:Y:S01]  /*0c30*/  LEA.HI.X.SX32 R29, R29, R121.reuse, 0x1, P1 ;  /* 0x000000791d1d7211 */ /* 0x080fe200008f0eff */
[C---:B------:R-:W-:Y:S01]  /*0c40*/  IMAD R35, R0.reuse, 0x24, RZ ;  /* 0x0000002400237824 */ /* 0x040fe200078e02ff */
[-C--:B------:R-:W-:Y:S01]  /*0c50*/  IADD3 R10, P1, R13, R120.reuse, RZ ;  /* 0x000000780d0a7210 */ /* 0x080fe20007f3e0ff */
[C---:B------:R-:W-:Y:S01]  /*0c60*/  IMAD R93, R0.reuse, 0x108, RZ ;  /* 0x00000108005d7824 */ /* 0x040fe200078e02ff */
[-C--:B0-----:R-:W-:Y:S01]  /*0c70*/  IADD3 R26, P2, R41, R120.reuse, RZ ;  /* 0x00000078291a7210 */ /* 0x081fe20007f5e0ff */
[C---:B------:R-:W-:Y:S01]  /*0c80*/  IMAD R4, R0.reuse, 0xa8, RZ ;  /* 0x000000a800047824 */ /* 0x040fe200078e02ff */
[-C--:B------:R-:W-:Y:S01]  /*0c90*/  LEA.HI.X.SX32 R11, R17, R121.reuse, 0x1, P1 ;  /* 0x00000079110b7211 */ /* 0x080fe200008f0eff */
[C---:B------:R-:W-:Y:S01]  /*0ca0*/  IMAD R17, R0.reuse, 0x1a, RZ ;  /* 0x0000001a00117824 */ /* 0x040fe200078e02ff */
[-C--:B------:R-:W-:Y:S01]  /*0cb0*/  IADD3 R14, P0, R35, R120.reuse, RZ ;  /* 0x00000078230e7210 */ /* 0x080fe20007f1e0ff */
[----:B------:R0:W5:Y:S01]  /*0cc0*/  LDG.E.U16 R64, desc[UR4][R28.64] ;  /* 0x000000041c407981 */ /* 0x000162000c1e1500 */
[-C--:B------:R-:W-:Y:S01]  /*0cd0*/  IADD3 R6, P1, R39, R120.reuse, RZ ;  /* 0x0000007827067210 */ /* 0x080fe20007f3e0ff */
[C---:B------:R-:W-:Y:S01]  /*0ce0*/  IMAD R13, R0.reuse, 0xd, RZ ;  /* 0x0000000d000d7824 */ /* 0x040fe200078e02ff */
[-C--:B------:R-:W-:Y:S01]  /*0cf0*/  LEA.HI.X.SX32 R15, R31, R121.reuse, 0x1, P0 ;  /* 0x000000791f0f7211 */ /* 0x080fe200000f0eff */
[----:B------:R0:W5:Y:S01]  /*0d00*/  LDG.E.U16 R43, desc[UR4][R10.64] ;  /* 0x000000040a2b7981 */ /* 0x000162000c1e1500 */
[CC--:B------:R-:W-:Y:S01]  /*0d10*/  IADD3 R12, P0, R17.reuse, R120.reuse, RZ ;  /* 0x00000078110c7210 */ /* 0x0c0fe20007f1e0ff */
[C---:B------:R-:W-:Y:S01]  /*0d20*/  IMAD R218, R0.reuse, 0xa4, RZ ;  /* 0x000000a400da7824 */ /* 0x040fe200078e02ff */
[-C--:B------:R-:W-:Y:S01]  /*0d30*/  LEA.HI.X.SX32 R7, R17, R121.reuse, 0x1, P1 ;  /* 0x0000007911077211 */ /* 0x080fe200008f0eff */
[C---:B------:R-:W-:Y:S01]  /*0d40*/  IMAD R17, R0.reuse, 0x44, RZ ;  /* 0x0000004400117824 */ /* 0x040fe200078e02ff */
[-C--:B------:R-:W-:Y:S01]  /*0d50*/  LEA.HI.X.SX32 R27, R35, R121.reuse, 0x1, P2 ;  /* 0x00000079231b7211 */ /* 0x080fe200010f0eff */
[----:B------:R0:W5:Y:S01]  /*0d60*/  LDG.E.U16 R42, desc[UR4][R14.64] ;  /* 0x000000040e2a7981 */ /* 0x000162000c1e1500 */
[-C--:B------:R-:W-:Y:S01]  /*0d70*/  IADD3 R22, P2, R57, R120.reuse, RZ ;  /* 0x0000007839167210 */ /* 0x080fe20007f5e0ff */
[C---:B0-----:R-:W-:Y:S01]  /*0d80*/  IMAD R29, R0.reuse, 0x54, RZ ;  /* 0x00000054001d7824 */ /* 0x041fe200078e02ff */
[-C--:B------:R-:W-:Y:S01]  /*0d90*/  LEA.HI.X.SX32 R13, R13, R121.reuse, 0x1, P0 ;  /* 0x000000790d0d7211 */ /* 0x080fe200000f0eff */
[----:B------:R0:W2:Y:S01]  /*0da0*/  LDG.E.U16 R30, desc[UR4][R26.64] ;  /* 0x000000041a1e7981 */ /* 0x0000a2000c1e1500 */
[-C--:B------:R-:W-:Y:S01]  /*0db0*/  LEA.HI.X.SX32 R23, R39, R121.reuse, 0x1, P2 ;  /* 0x0000007927177211 */ /* 0x080fe200010f0eff */
[C---:B------:R-:W-:Y:S01]  /*0dc0*/  IMAD R224, R0.reuse, 0xc4, RZ ;  /* 0x000000c400e07824 */ /* 0x040fe200078e02ff */
[-C--:B------:R-:W-:Y:S01]  /*0dd0*/  IADD3 R10, P0, R17, R120.reuse, RZ ;  /* 0x00000078110a7210 */ /* 0x080fe20007f1e0ff */
[----:B------:R1:W5:Y:S01]  /*0de0*/  LDG.E.U16 R28, desc[UR4][R12.64] ;  /* 0x000000040c1c7981 */ /* 0x000362000c1e1500 */
[----:B------:R-:W5:Y:S01]  /*0df0*/  LDC R57, c[0x0][0x248] ;  /* 0x00009200ff397b82 */ /* 0x000f620000000800 */
[----:B------:R-:W-:Y:S01]  /*0e00*/  IMAD R15, R0, 0x2a, RZ ;  /* 0x0000002a000f7824 */ /* 0x000fe200078e02ff */
[----:B------:R-:W-:Y:S01]  /*0e10*/  LEA.HI.X.SX32 R11, R33, R121, 0x1, P0 ;  /* 0x00000079210b7211 */ /* 0x000fe200000f0eff */
[----:B------:R1:W5:Y:S01]  /*0e20*/  LDG.E.U16 R41, desc[UR4][R6.64] ;  /* 0x0000000406297981 */ /* 0x000362000c1e1500 */
[----:B0-----:R-:W-:-:S03]  /*0e30*/  IADD3 R26, P2, R91, R120, RZ ;  /* 0x000000785b1a7210 */ /* 0x001fc60007f5e0ff */
[----:B------:R0:W5:Y:S01]  /*0e40*/  LDG.E.U16 R24, desc[UR4][R22.64] ;  /* 0x0000000416187981 */ /* 0x000162000c1e1500 */
[C---:B------:R-:W-:Y:S01]  /*0e50*/  IMAD R221, R0.reuse, 0xb4, RZ ;  /* 0x000000b400dd7824 */ /* 0x040fe200078e02ff */
[-C--:B------:R-:W-:Y:S01]  /*0e60*/  LEA.HI.X.SX32 R27, R17, R121.reuse, 0x1, P2 ;  /* 0x00000079111b7211 */ /* 0x080fe200010f0eff */
[C---:B-1----:R-:W-:Y:S01]  /*0e70*/  IMAD R13, R0.reuse, 0x15, RZ ;  /* 0x00000015000d7824 */ /* 0x042fe200078e02ff */
[----:B------:R-:W1:Y:S01]  /*0e80*/  LDC R31, c[0x0][0x248] ;  /* 0x00009200ff1f7b82 */ /* 0x000e620000000800 */
[----:B------:R-:W-:Y:S01]  /*0e90*/  IMAD R225, R0, 0xd4, RZ ;  /* 0x000000d400e17824 */ /* 0x000fe200078e02ff */
[-C--:B------:R-:W-:Y:S01]  /*0ea0*/  IADD3 R6, P0, R15, R120.reuse, RZ ;  /* 0x000000780f067210 */ /* 0x080fe20007f1e0ff */
[----:B------:R-:W5:Y:S01]  /*0eb0*/  LDG.E.U16 R18, desc[UR4][R26.64] ;  /* 0x000000041a127981 */ /* 0x000f62000c1e1500 */
[-C--:B0-----:R-:W-:Y:S01]  /*0ec0*/  IADD3 R22, P2, R4, R120.reuse, RZ ;  /* 0x0000007804167210 */ /* 0x081fe20007f5e0ff */
[----:B------:R-:W-:Y:S01]  /*0ed0*/  IMAD R50, R50, 0x120, RZ ;  /* 0x0000012032327824 */ /* 0x000fe200078e02ff */
[-C--:B------:R-:W-:Y:S01]  /*0ee0*/  LEA.HI.X.SX32 R7, R13, R121.reuse, 0x1, P0 ;  /* 0x000000790d077211 */ /* 0x080fe200000f0eff */
[C---:B------:R-:W-:Y:S01]  /*0ef0*/  IMAD R226, R0.reuse, 0xe4, RZ ;  /* 0x000000e400e27824 */ /* 0x040fe200078e02ff */
[CC--:B------:R-:W-:Y:S01]  /*0f00*/  LEA.HI.X.SX32 R23, R29.reuse, R121.reuse, 0x1, P2 ;  /* 0x000000791d177211 */ /* 0x0c0fe200010f0eff */
[C---:B------:R-:W-:Y:S01]  /*0f10*/  IMAD R229, R0.reuse, 0xf4, RZ ;  /* 0x000000f400e57824 */ /* 0x040fe200078e02ff */
[----:B------:R-:W0:Y:S01]  /*0f20*/  LDC R104, c[0x0][0x248] ;  /* 0x00009200ff687b82 */ /* 0x000e220000000800 */
[C---:B------:R-:W-:Y:S01]  /*0f30*/  IMAD R182, R0.reuse, 0x10a, RZ ;  /* 0x0000010a00b67824 */ /* 0x040fe200078e02ff */
[----:B------:R3:W5:Y:S06]  /*0f40*/  LDG.E.U16 R132, desc[UR4][R132.64] ;  /* 0x0000000484847981 */ /* 0x00076c000c1e1500 */
[----:B------:R-:W0:Y:S08]  /*0f50*/  LDC R105, c[0x0][0x248] ;  /* 0x00009200ff697b82 */ /* 0x000e300000000800 */
        /* <DEDUP_REMOVED lines=28> */
[----:B------:R-:W0:Y:S01]  /*1120*/  LDC R170, c[0x0][0x248] ;  /* 0x00009200ffaa7b82 */ /* 0x000e220000000800 */
[----:B----4-:R4:W-:Y:S04]  /*1130*/  STL [R1+0x10c], R8 ;  /* 0x00010c0801007387 */ /* 0x0109e80000100800 */
[----:B---3--:R3:W-:Y:S01]  /*1140*/  STL [R1+0xf0], R2 ;  /* 0x0000f00201007387 */ /* 0x0087e20000100800 */
[C---:B------:R-:W-:Y:S01]  /*1150*/  IMAD R14, R0.reuse, 0xc8, RZ ;  /* 0x000000c8000e7824 */ /* 0x040fe200078e02ff */
[-C--:B------:R-:W-:Y:S01]  /*1160*/  IADD3 R12, P1, R29, R120.reuse, RZ ;  /* 0x000000781d0c7210 */ /* 0x080fe20007f3e0ff */
[C---:B------:R-:W-:Y:S01]  /*1170*/  IMAD R17, R0.reuse, 0x64, RZ ;  /* 0x0000006400117824 */ /* 0x040fe200078e02ff */
[----:B------:R1:W5:Y:S01]  /*1180*/  LDG.E.U16 R40, desc[UR4][R10.64] ;  /* 0x000000040a287981 */ /* 0x000362000c1e1500 */
[----:B------:R-:W-:Y:S01]  /*1190*/  IMAD R185, R0, 0x8a, RZ ;  /* 0x0000008a00b97824 */ /* 0x000fe200078e02ff */
[----:B------:R-:W0:Y:S02]  /*11a0*/  LDC R133, c[0x0][0x248] ;  /* 0x00009200ff857b82 */ /* 0x000e240000000800 */
[----:B----4-:R-:W4:Y:S04]  /*11b0*/  LDG.E.U16 R8, desc[UR4][R6.64] ;  /* 0x0000000406087981 */ /* 0x010f28000c1e1500 */
[----:B---3--:R3:W4:Y:S01]  /*11c0*/  LDG.E.U16 R2, desc[UR4][R22.64] ;  /* 0x0000000416027981 */ /* 0x008722000c1e1500 */
[-C--:B------:R-:W-:Y:S01]  /*11d0*/  IADD3 R26, P2, R14, R120.reuse, RZ ;  /* 0x000000780e1a7210 */ /* 0x080fe20007f5e0ff */
[C---:B------:R-:W-:Y:S01]  /*11e0*/  IMAD R29, R0.reuse, 0x74, RZ ;  /* 0x00000074001d7824 */ /* 0x040fe200078e02ff */
[-C--:B------:R-:W-:Y:S01]  /*11f0*/  LEA.HI.X.SX32 R13, R15, R121.reuse, 0x1, P1 ;  /* 0x000000790f0d7211 */ /* 0x080fe200008f0eff */
[----:B------:R-:W-:Y:S01]  /*1200*/  IMAD R15, R0, 0x3a, RZ ;  /* 0x0000003a000f7824 */ /* 0x000fe200078e02ff */
[CC--:B------:R-:W-:Y:S01]  /*1210*/  LEA.HI.X.SX32 R27, R17.reuse, R121.reuse, 0x1, P2 ;  /* 0x00000079111b7211 */ /* 0x0c0fe200010f0eff */
[----:B------:R-:W0:Y:S01]  /*1220*/  LDC R154, c[0x0][0x248] ;  /* 0x00009200ff9a7b82 */ /* 0x000e220000000800 */
[-C--:B-1----:R-:W-:Y:S01]  /*1230*/  IADD3 R10, P0, R17, R120.reuse, RZ ;  /* 0x00000078110a7210 */ /* 0x082fe20007f1e0ff */
[----:B------:R1:W4:Y:S01]  /*1240*/  LDG.E.U16 R39, desc[UR4][R12.64] ;  /* 0x000000040c277981 */ /* 0x000322000c1e1500 */
[----:B---3--:R-:W-:Y:S01]  /*1250*/  IADD3 R22, P2, R62, R120, RZ ;  /* 0x000000783e167210 */ /* 0x008fe20007f5e0ff */
[----:B------:R-:W-:Y:S01]  /*1260*/  IMAD R7, R0, 0x1d, RZ ;  /* 0x0000001d00077824 */ /* 0x000fe200078e02ff */
[----:B------:R-:W-:-:S02]  /*1270*/  LEA.HI.X.SX32 R11, R37, R121, 0x1, P0 ;  /* 0x00000079250b7211 */ /* 0x000fc400000f0eff */
[-C--:B------:R-:W-:Y:S01]  /*1280*/  LEA.HI.X.SX32 R23, R29, R121.reuse, 0x1, P2 ;  /* 0x000000791d177211 */ /* 0x080fe200010f0eff */
[----:B------:R-:W3:Y:S01]  /*1290*/  LDC R166, c[0x0][0x248] ;  /* 0x00009200ffa67b82 */ /* 0x000ee20000000800 */
[-C--:B------:R-:W-:Y:S01]  /*12a0*/  IADD3 R6, P0, R15, R120.reuse, RZ ;  /* 0x000000780f067210 */ /* 0x080fe20007f1e0ff */
[----:B------:R5:W3:Y:S01]  /*12b0*/  LDG.E.U16 R38, desc[UR4][R10.64] ;  /* 0x000000040a267981 */ /* 0x000ae2000c1e1500 */
[-C--:B-1----:R-:W-:Y:S01]  /*12c0*/  IADD3 R12, P1, R29, R120.reuse, RZ ;  /* 0x000000781d0c7210 */ /* 0x082fe20007f3e0ff */
[C---:B------:R-:W-:Y:S01]  /*12d0*/  IMAD R29, R0.reuse, 0x84, RZ ;  /* 0x00000084001d7824 */ /* 0x040fe200078e02ff */
[-C--:B------:R-:W-:Y:S01]  /*12e0*/  LEA.HI.X.SX32 R7, R7, R121.reuse, 0x1, P0 ;  /* 0x0000007907077211 */ /* 0x080fe200000f0eff */
[C---:B------:R-:W-:Y:S01]  /*12f0*/  IMAD R17, R0.reuse, 0x4a, RZ ;  /* 0x0000004a00117824 */ /* 0x040fe200078e02ff */
[----:B--2---:R1:W-:Y:S01]  /*1300*/  STL [R1+0xd0], R30 ;  /* 0x0000d01e01007387 */ /* 0x0043e20000100800 */
[----:B------:R-:W-:Y:S01]  /*1310*/  LEA.HI.X.SX32 R13, R15, R121, 0x1, P1 ;  /* 0x000000790f0d7211 */ /* 0x000fe200008f0eff */
[----:B------:R-:W2:Y:S01]  /*1320*/  LDC R200, c[0x0][0x248] ;  /* 0x00009200ffc87b82 */ /* 0x000ea20000000800 */
[----:B-----5:R-:W-:Y:S01]  /*1330*/  IADD3 R10, P0, R29, R120, RZ ;  /* 0x000000781d0a7210 */ /* 0x020fe20007f1e0ff */
[----:B------:R5:W-:Y:S01]  /*1340*/  STL [R1+0xfc], R28 ;  /* 0x0000fc1c01007387 */ /* 0x000be20000100800 */
[----:B------:R-:W-:-:S02]  /*1350*/  IMAD R15, R0, 0x25, RZ ;  /* 0x00000025000f7824 */ /* 0x000fc400078e02ff */
[-C--:B------:R-:W-:Y:S01]  /*1360*/  LEA.HI.X.SX32 R11, R47, R121.reuse, 0x1, P0 ;  /* 0x000000792f0b7211 */ /* 0x080fe200000f0eff */
[----:B-1----:R1:W2:Y:S02]  /*1370*/  LDG.E.U16 R30, desc[UR4][R26.64] ;  /* 0x000000041a1e7981 */ /* 0x0022a4000c1e1500 */
[----:B------:R-:W0:Y:S02]  /*1380*/  LDC R47, c[0x0][0x248] ;  /* 0x00009200ff2f7b82 */ /* 0x000e240000000800 */
[----:B------:R-:W3:Y:S04]  /*1390*/  LDG.E.U16 R37, desc[UR4][R12.64] ;  /* 0x000000040c257981 */ /* 0x000ee8000c1e1500 */
[----:B-----5:R5:W3:Y:S02]  /*13a0*/  LDG.E.U16 R28, desc[UR4][R6.64] ;  /* 0x00000004061c7981 */ /* 0x020ae4000c1e1500 */
[----:B------:R-:W0:Y:S01]  /*13b0*/  LDC R201, c[0x0][0x248] ;  /* 0x00009200ffc97b82 */ /* 0x000e220000000800 */
[-C--:B-1----:R-:W-:Y:S01]  /*13c0*/  IADD3 R26, P2, R93, R120.reuse, RZ ;  /* 0x000000785d1a7210 */ /* 0x082fe20007f5e0ff */
[----:B------:R1:W-:Y:S03]  /*13d0*/  STL [R1+0xb0], R24 ;  /* 0x0000b01801007387 */ /* 0x0003e60000100800 */
[-C--:B------:R-:W-:Y:S01]  /*13e0*/  LEA.HI.X.SX32 R27, R29, R121.reuse, 0x1, P2 ;  /* 0x000000791d1b7211 */ /* 0x080fe200010f0eff */
[----:B------:R-:W3:Y:S02]  /*13f0*/  LDG.E.U16 R36, desc[UR4][R10.64] ;  /* 0x000000040a247981 */ /* 0x000ee4000c1e1500 */
[----:B------:R-:W0:Y:S01]  /*1400*/  LDC R29, c[0x0][0x248] ;  /* 0x00009200ff1d7b82 */ /* 0x000e220000000800 */
[----:B-----5:R-:W-:Y:S01]  /*1410*/  IADD3 R6, P0, R17, R120, RZ ;  /* 0x0000007811067210 */ /* 0x020fe20007f1e0ff */
[----:B------:R5:W-:Y:S03]  /*1420*/  STL [R1+0x94], R18 ;  /* 0x0000941201007387 */ /* 0x000be60000100800 */
[----:B------:R-:W-:Y:S01]  /*1430*/  LEA.HI.X.SX32 R7, R15, R121, 0x1, P0 ;  /* 0x000000790f077211 */ /* 0x000fe200000f0eff */
[----:B-1----:R1:W3:Y:S02]  /*1440*/  LDG.E.U16 R24, desc[UR4][R22.64] ;  /* 0x0000000416187981 */ /* 0x0022e4000c1e1500 */
[----:B------:R-:W0:Y:S01]  /*1450*/  LDC R199, c[0x0][0x248] ;  /* 0x00009200ffc77b82 */ /* 0x000e220000000800 */
[----:B-----5:R-:W-:-:S02]  /*1460*/  IMAD R18, R0, 0x94, RZ ;  /* 0x0000009400127824 */ /* 0x020fc400078e02ff */
[----:B------:R-:W-:-:S05]  /*1470*/  IMAD R15, R0, 0x5a, RZ ;  /* 0x0000005a000f7824 */ /* 0x000fca00078e02ff */
[----:B------:R-:W5:Y:S01]  /*1480*/  LDC R171, c[0x0][0x248] ;  /* 0x00009200ffab7b82 */ /* 0x000f620000000800 */
[-C--:B-1----:R-:W-:Y:S02]  /*1490*/  IADD3 R22, P2, R218, R120.reuse, RZ ;  /* 0x00000078da167210 */ /* 0x082fe40007f5e0ff */
[-C--:B------:R-:W-:Y:S01]  /*14a0*/  IADD3 R12, P1, R18, R120.reuse, RZ ;  /* 0x00000078120c7210 */ /* 0x080fe20007f3e0ff */
[C---:B------:R-:W-:Y:S01]  /*14b0*/  IMAD R11, R0.reuse, 0x2d, RZ ;  /* 0x0000002d000b7824 */ /* 0x040fe200078e02ff */
[-C--:B------:R-:W-:Y:S02]  /*14c0*/  LEA.HI.X.SX32 R23, R51, R121.reuse, 0x1, P2 ;  /* 0x0000007933177211 */ /* 0x080fe400010f0eff */
[-C--:B------:R-:W-:Y:S01]  /*14d0*/  LEA.HI.X.SX32 R13, R17, R121.reuse, 0x1, P1 ;  /* 0x00000079110d7211 */ /* 0x080fe200008f0eff */
[----:B------:R-:W-:Y:S01]  /*14e0*/  IMAD R17, R0, 0x6a, RZ ;  /* 0x0000006a00117824 */ /* 0x000fe200078e02ff */
[-C--:B------:R-:W-:Y:S01]  /*14f0*/  IADD3 R10, P0, R15, R120.reuse, RZ ;  /* 0x000000780f0a7210 */ /* 0x080fe20007f1e0ff */
[----:B------:R1:W5:Y:S01]  /*1500*/  LDG.E.U16 R34, desc[UR4][R22.64] ;  /* 0x0000000416227981 */ /* 0x000362000c1e1500 */
[----:B------:R-:W0:Y:S02]  /*1510*/  LDC R51, c[0x0][0x248] ;  /* 0x00009200ff337b82 */ /* 0x000e240000000800 */
[----:B------:R-:W-:Y:S01]  /*1520*/  LEA.HI.X.SX32 R11, R11, R121, 0x1, P0 ;  /* 0x000000790b0b7211 */ /* 0x000fe200000f0eff */
[----:B------:R1:W5:Y:S04]  /*1530*/  LDG.E.U16 R35, desc[UR4][R12.64] ;  /* 0x000000040c237981 */ /* 0x000368000c1e1500 */
[----:B------:R-:W5:Y:S01]  /*1540*/  LDG.E.U16 R44, desc[UR4][R10.64] ;  /* 0x000000040a2c7981 */ /* 0x000f62000c1e1500 */
[----:B------:R-:W5:Y:S01]  /*1550*/  LDC R248, c[0x0][0x248] ;  /* 0x00009200fff87b82 */ /* 0x000f620000000800 */
[-C--:B-1----:R-:W-:Y:S01]  /*1560*/  IADD3 R22, P2, R224, R120.reuse, RZ ;  /* 0x00000078e0167210 */ /* 0x082fe20007f5e0ff */
[----:B------:R-:W-:Y:S01]  /*1570*/  IMAD R13, R0, 0x35, RZ ;  /* 0x00000035000d7824 */ /* 0x000fe200078e02ff */
[----:B------:R-:W-:-:S02]  /*1580*/  IADD3 R12, P0, R17, R120, RZ ;  /* 0x00000078110c7210 */ /* 0x000fc40007f1e0ff */
[----:B------:R-:W-:-:S03]  /*1590*/  LEA.HI.X.SX32 R23, R53, R121, 0x1, P2 ;  /* 0x0000007935177211 */ /* 0x000fc600010f0eff */
[----:B------:R-:W1:Y:S01]  /*15a0*/  LDC R246, c[0x0][0x248] ;  /* 0x00009200fff67b82 */ /* 0x000e620000000800 */
[----:B------:R-:W-:Y:S01]  /*15b0*/  LEA.HI.X.SX32 R13, R13, R121, 0x1, P0 ;  /* 0x000000790d0d7211 */ /* 0x000fe200000f0eff */
[----:B------:R-:W5:Y:S06]  /*15c0*/  LDG.E.U16 R32, desc[UR4][R22.64] ;  /* 0x0000000416207981 */ /* 0x000f6c000c1e1500 */
[----:B------:R-:W1:Y:S01]  /*15d0*/  LDC R174, c[0x0][0x248] ;  /* 0x00009200ffae7b82 */ /* 0x000e620000000800 */
[----:B------:R-:W5:Y:S07]  /*15e0*/  LDG.E.U16 R22, desc[UR4][R12.64] ;  /* 0x000000040c167981 */ /* 0x000f6e000c1e1500 */
[----:B------:R-:W1:Y:S08]  /*15f0*/  LDC R244, c[0x0][0x248] ;  /* 0x00009200fff47b82 */ /* 0x000e700000000800 */
        /* <DEDUP_REMOVED lines=20> */
[----:B------:R-:W1:Y:S01]  /*1740*/  LDC R243, c[0x0][0x248] ;  /* 0x00009200fff37b82 */ /* 0x000e620000000800 */
[----:B----4-:R4:W-:Y:S04]  /*1750*/  STL [R1+0xec], R8 ;  /* 0x0000ec0801007387 */ /* 0x0109e80000100800 */
[----:B------:R0:W-:Y:S04]  /*1760*/  STL [R1+0x7c], R2 ;  /* 0x00007c0201007387 */ /* 0x0001e80000100800 */
[----:B----4-:R-:W4:Y:S04]  /*1770*/  LDG.E.U16 R8, desc[UR4][R26.64] ;  /* 0x000000041a087981 */ /* 0x010f28000c1e1500 */
[----:B0-----:R0:W5:Y:S02]  /*1780*/  LDG.E.U16 R2, desc[UR4][R6.64] ;  /* 0x0000000406027981 */ /* 0x001164000c1e1500 */
[----:B0-----:R-:W-:-:S04]  /*1790*/  IADD3 R6, P1, R221, R120, RZ ;  /* 0x00000078dd067210 */ /* 0x001fc80007f3e0ff */
[----:B------:R-:W-:Y:S02]  /*17a0*/  LEA.HI.X.SX32 R7, R15, R121, 0x1, P1 ;  /* 0x000000790f077211 */ /* 0x000fe400008f0eff */
[----:B------:R-:W-:-:S03]  /*17b0*/  SHF.L.U32 R11, R0, 0x4, RZ ;  /* 0x00000004000b7819 */ /* 0x000fc600000006ff */
[----:B------:R0:W5:Y:S04]  /*17c0*/  LDG.E.U16 R33, desc[UR4][R6.64] ;  /* 0x0000000406217981 */ /* 0x000168000c1e1500 */
[----:B--2---:R-:W-:Y:S04]  /*17d0*/  STL [R1+0x64], R30 ;  /* 0x0000641e01007387 */ /* 0x004fe80000100800 */
[----:B---3--:R2:W-:Y:S01]  /*17e0*/  STL [R1+0xdc], R28 ;  /* 0x0000dc1c01007387 */ /* 0x0085e20000100800 */
[-C--:B0-----:R-:W-:Y:S02]  /*17f0*/  LEA R6, P1, R29, R120.reuse, 0x5 ;  /* 0x000000781d067211 */ /* 0x081fe400078228ff */
[----:B------:R-:W-:Y:S01]  /*1800*/  SHF.L.U32 R15, R0, 0x3, RZ ;  /* 0x00000003000f7819 */ /* 0x000fe200000006ff */
[----:B------:R-:W0:Y:S01]  /*1810*/  LDC R29, c[0x0][0x248] ;  /* 0x00009200ff1d7b82 */ /* 0x000e220000000800 */
[----:B------:R-:W-:-:S07]  /*1820*/  LEA R56, P0, R57, R120, 0x4 ;  /* 0x0000007839387211 */ /* 0x000fce00078020ff */
[----:B--2---:R-:W2:Y:S01]  /*1830*/  LDC R28, c[0x0][0x248] ;  /* 0x00009200ff1c7b82 */ /* 0x004ea20000000800 */
[----:B------:R3:W-:Y:S01]  /*1840*/  STL [R1+0x4c], R24 ;  /* 0x00004c1801007387 */ /* 0x0007e20000100800 */
[----:B------:R-:W-:-:S06]  /*1850*/  LEA.HI.X.SX32 R7, R11, R121, 0x1, P1 ;  /* 0x000000790b077211 */ /* 0x000fcc00008f0eff */
[----:B------:R-:W1:Y:S01]  /*1860*/  LDC R30, c[0x0][0x248] ;  /* 0x00009200ff1e7b82 */ /* 0x000e620000000800 */
[----:B------:R-:W-:Y:S01]  /*1870*/  LEA.HI.X.SX32 R57, R15, R121, 0x1, P0 ;  /* 0x000000790f397211 */ /* 0x000fe200000f0eff */
[----:B------:R0:W5:Y:S06]  /*1880*/  LDG.E.U16 R53, desc[UR4][R6.64] ;  /* 0x0000000406357981 */ /* 0x00016c000c1e1500 */
[----:B---3--:R-:W3:Y:S01]  /*1890*/  LDC R24, c[0x0][0x248] ;  /* 0x00009200ff187b82 */ /* 0x008ee20000000800 */
[----:B------:R-:W-:Y:S02]  /*18a0*/  SHF.L.U32 R15, R0, 0x7, RZ ;  /* 0x00000007000f7819 */ /* 0x000fe400000006ff */
[----:B------:R-:W-:-:S02]  /*18b0*/  IADD3 R26, P2, R225, R120, RZ ;  /* 0x00000078e11a7210 */ /* 0x000fc40007f5e0ff */
[----:B------:R-:W-:Y:S01]  /*18c0*/  SHF.L.U32 R13, R0, 0x5, RZ ;  /* 0x00000005000d7819 */ /* 0x000fe200000006ff */
[----:B0-----:R-:W-:Y:S01]  /*18d0*/  IMAD R29, R29, 0x230, RZ ;  /* 0x000002301d1d7824 */ /* 0x001fe200078e02ff */
[-C--:B------:R-:W-:Y:S01]  /*18e0*/  LEA R6, P1, R51, R120.reuse, 0x8 ;  /* 0x0000007833067211 */ /* 0x080fe200078240ff */
[----:B------:R-:W5:Y:S01]  /*18f0*/  LDG.E.U16 R56, desc[UR4][R56.64] ;  /* 0x0000000438387981 */ /* 0x000f62000c1e1500 */
[-C--:B------:R-:W-:Y:S02]  /*1900*/  LEA.HI.X.SX32 R27, R17, R121.reuse, 0x1, P2 ;  /* 0x00000079111b7211 */ /* 0x080fe400010f0eff */
[----:B------:R-:W-:Y:S02]  /*1910*/  LEA.HI.X.SX32 R7, R15, R121, 0x1, P1 ;  /* 0x000000790f077211 */ /* 0x000fe400008f0eff */
[-C--:B------:R-:W-:Y:S02]  /*1920*/  LEA R10, P2, R31, R120.reuse, 0x6 ;  /* 0x000000781f0a7211 */ /* 0x080fe400078430ff */
[----:B------:R3:W5:Y:S01]  /*1930*/  LDG.E.U16 R31, desc[UR4][R26.64] ;  /* 0x000000041a1f7981 */ /* 0x000762000c1e1500 */
[----:B------:R-:W-:-:S02]  /*1940*/  LEA R12, P0, R47, R120, 0x7 ;  /* 0x000000782f0c7211 */ /* 0x000fc400078038ff */
[-C--:B------:R-:W-:Y:S01]  /*1950*/  LEA.HI.X.SX32 R11, R13, R121.reuse, 0x1, P2 ;  /* 0x000000790d0b7211 */ /* 0x080fe200010f0eff */
[----:B------:R-:W5:Y:S01]  /*1960*/  LDG.E.U16 R52, desc[UR4][R6.64] ;  /* 0x0000000406347981 */ /* 0x000f62000c1e1500 */
[C---:B------:R-:W-:Y:S02]  /*1970*/  SHF.L.U32 R13, R0.reuse, 0x6, RZ ;  /* 0x00000006000d7819 */ /* 0x040fe400000006ff */
[----:B------:R-:W-:Y:S01]  /*1980*/  SHF.L.U32 R17, R0, 0x8, RZ ;  /* 0x0000000800117819 */ /* 0x000fe200000006ff */
[----:B------:R2:W5:Y:S01]  /*1990*/  LDG.E.U16 R54, desc[UR4][R10.64] ;  /* 0x000000040a367981 */ /* 0x000562000c1e1500 */
[----:B---3--:R-:W-:Y:S01]  /*19a0*/  IMAD R27, R24, 0x210, RZ ;  /* 0x00000210181b7824 */ /* 0x008fe200078e02ff */
[----:B------:R-:W-:Y:S01]  /*19b0*/  LEA.HI.X.SX32 R13, R13, R121, 0x1, P0 ;  /* 0x000000790d0d7211 */ /* 0x000fe200000f0eff */
[----:B------:R-:W0:Y:S03]  /*19c0*/  LDC R24, c[0x0][0x248] ;  /* 0x00009200ff187b82 */ /* 0x000e260000000800 */
[----:B------:R-:W-:Y:S01]  /*19d0*/  IADD3 R26, P0, R27, R120, RZ ;  /* 0x000000781b1a7210 */ /* 0x000fe20007f1e0ff */
[----:B------:R1:W3:Y:S01]  /*19e0*/  LDG.E.U16 R51, desc[UR4][R12.64] ;  /* 0x000000040c337981 */ /* 0x0002e2000c1e1500 */
[----:B--2---:R-:W-:-:S02]  /*19f0*/  IMAD R11, R28, 0x220, RZ ;  /* 0x000002201c0b7824 */ /* 0x004fc400078e02ff */
[----:B------:R-:W-:-:S03]  /*1a00*/  LEA.HI.X.SX32 R27, R93, R121, 0x1, P0 ;  /* 0x000000795d1b7211 */ /* 0x000fc600000f0eff */
[-C--:B------:R-:W-:Y:S01]  /*1a10*/  IADD3 R28, P1, R11, R120.reuse, RZ ;  /* 0x000000780b1c7210 */ /* 0x080fe20007f3e0ff */
[----:B-1----:R-:W-:Y:S02]  /*1a20*/  IMAD R13, R30, 0x240, RZ ;  /* 0x000002401e0d7824 */ /* 0x002fe400078e02ff */
[C---:B------:R-:W-:Y:S02]  /*1a30*/  IMAD R183, R0.reuse, 0x9a, RZ ;  /* 0x0000009a00b77824 */ /* 0x040fe400078e02ff */
[C---:B------:R-:W-:Y:S02]  /*1a40*/  IMAD R187, R0.reuse, 0xaa, RZ ;  /* 0x000000aa00bb7824 */ /* 0x040fe400078e02ff */
[C---:B------:R-:W-:Y:S02]  /*1a50*/  IMAD R189, R0.reuse, 0xba, RZ ;  /* 0x000000ba00bd7824 */ /* 0x040fe400078e02ff */
[C---:B------:R-:W-:Y:S02]  /*1a60*/  IMAD R191, R0.reuse, 0xca, RZ ;  /* 0x000000ca00bf7824 */ /* 0x040fe400078e02ff */
[----:B------:R-:W-:Y:S01]  /*1a70*/  IMAD R193, R0, 0xda, RZ ;  /* 0x000000da00c17824 */ /* 0x000fe200078e02ff */
[----:B----4-:R1:W-:Y:S04]  /*1a80*/  STL [R1+0x3c], R8 ;  /* 0x00003c0801007387 */ /* 0x0103e80000100800 */
[----:B-----5:R2:W-:Y:S01]  /*1a90*/  STL [R1+0xcc], R2 ;  /* 0x0000cc0201007387 */ /* 0x0205e20000100800 */
[----:B-1----:R-:W1:Y:S08]  /*1aa0*/  LDC R8, c[0x0][0x248] ;  /* 0x00009200ff087b82 */ /* 0x002e700000000800 */
[----:B--2---:R-:W2:Y:S01]  /*1ab0*/  LDC R2, c[0x0][0x248] ;  /* 0x00009200ff027b82 */ /* 0x004ea20000000800 */
[----:B------:R4:W-:Y:S04]  /*1ac0*/  STL [R1+0xbc], R44 ;  /* 0x0000bc2c01007387 */ /* 0x0009e80000100800 */
[----:B------:R5:W-:Y:S04]  /*1ad0*/  STL [R1+0xac], R22 ;  /* 0x0000ac1601007387 */ /* 0x000be80000100800 */
[----:B----4-:R-:W4:Y:S01]  /*1ae0*/  LDG.E.U16 R44, desc[UR4][R26.64] ;  /* 0x000000041a2c7981 */ /* 0x010f22000c1e1500 */
[----:B-----5:R-:W-:Y:S01]  /*1af0*/  LEA R22, P2, R95, R120, 0x9 ;  /* 0x000000785f167211 */ /* 0x020fe200078448ff */
[----:B--2---:R-:W-:-:S02]  /*1b00*/  IMAD R15, R2, 0x110, RZ ;  /* 0x00000110020f7824 */ /* 0x004fc400078e02ff */
[----:B------:R-:W2:Y:S01]  /*1b10*/  LDC R2, c[0x0][0x248] ;  /* 0x00009200ff027b82 */ /* 0x000ea20000000800 */
[----:B------:R-:W-:Y:S02]  /*1b20*/  LEA.HI.X.SX32 R23, R17, R121, 0x1, P2 ;  /* 0x0000007911177211 */ /* 0x000fe400010f0eff */
[----:B------:R-:W-:-:S03]  /*1b30*/  IADD3 R10, P0, R15, R120, RZ ;  /* 0x000000780f0a7210 */ /* 0x000fc60007f1e0ff */
[----:B------:R5:W3:Y:S01]  /*1b40*/  LDG.E.U16 R48, desc[UR4][R22.64] ;  /* 0x0000000416307981 */ /* 0x000ae2000c1e1500 */
[-C--:B------:R-:W-:Y:S01]  /*1b50*/  LEA.HI.X.SX32 R11, R91, R121.reuse, 0x1, P0 ;  /* 0x000000795b0b7211 */ /* 0x080fe200000f0eff */
[----:B-1----:R-:W-:Y:S01]  /*1b60*/  IMAD R57, R8, 0x118, RZ ;  /* 0x0000011808397824 */ /* 0x002fe200078e02ff */
[-C--:B------:R-:W-:Y:S01]  /*1b70*/  IADD3 R90, P0, R13, R120.reuse, RZ ;  /* 0x000000780d5a7210 */ /* 0x080fe20007f1e0ff */
[C---:B------:R-:W-:Y:S02]  /*1b80*/  IMAD R13, R0.reuse, 0x3d, RZ ;  /* 0x0000003d000d7824 */ /* 0x040fe400078e02ff */
[----:B------:R1:W3:Y:S01]  /*1b90*/  LDG.E.U16 R47, desc[UR4][R10.64] ;  /* 0x000000040a2f7981 */ /* 0x0002e2000c1e1500 */
[----:B-----5:R-:W-:Y:S02]  /*1ba0*/  IADD3 R22, P2, R29, R120, RZ ;  /* 0x000000781d167210 */ /* 0x020fe40007f5e0ff */
[-C--:B------:R-:W-:Y:S01]  /*1bb0*/  LEA.HI.X.SX32 R29, R15, R121.reuse, 0x1, P1 ;  /* 0x000000790f1d7211 */ /* 0x080fe200008f0eff */
[----:B------:R-:W-:Y:S01]  /*1bc0*/  IMAD R15, R0, 0x7a, RZ ;  /* 0x0000007a000f7824 */ /* 0x000fe200078e02ff */
[----:B------:R-:W-:-:S02]  /*1bd0*/  LEA.HI.X.SX32 R91, R50, R121, 0x1, P0 ;  /* 0x00000079325b7211 */ /* 0x000fc400000f0eff */
[-C--:B------:R-:W-:Y:S01]  /*1be0*/  IADD3 R6, P1, R226, R120.reuse, RZ ;  /* 0x00000078e2067210 */ /* 0x080fe20007f3e0ff */
[----:B--2---:R-:W-:Y:S01]  /*1bf0*/  IMAD R93, R2, 0x250, RZ ;  /* 0x00000250025d7824 */ /* 0x004fe200078e02ff */
[-C--:B------:R-:W-:Y:S01]  /*1c00*/  LEA.HI.X.SX32 R23, R57, R121.reuse, 0x1, P2 ;  /* 0x0000007939177211 */ /* 0x080fe200010f0eff */
[----:B------:R2:W5:Y:S01]  /*1c10*/  LDG.E.U16 R27, desc[UR4][R90.64] ;  /* 0x000000045a1b7981 */ /* 0x000562000c1e1500 */
[-C--:B------:R-:W-:Y:S02]  /*1c20*/  IADD3 R2, P0, R15, R120.reuse, RZ ;  /* 0x000000780f027210 */ /* 0x080fe40007f1e0ff */
[----:B------:R-:W-:Y:S01]  /*1c30*/  IADD3 R12, P2, R229, R120, RZ ;  /* 0x00000078e50c7210 */ /* 0x000fe20007f5e0ff */
[----:B-1----:R-:W-:Y:S01]  /*1c40*/  IMAD R11, R0, 0x45, RZ ;  /* 0x00000045000b7824 */ /* 0x002fe200078e02ff */
[-C--:B------:R-:W-:Y:S01]  /*1c50*/  LEA.HI.X.SX32 R7, R3, R121.reuse, 0x1, P1 ;  /* 0x0000007903077211 */ /* 0x080fe200008f0eff */
[----:B------:R1:W5:Y:S01]  /*1c60*/  LDG.E.U16 R17, desc[UR4][R22.64] ;  /* 0x0000000416117981 */ /* 0x000362000c1e1500 */
[----:B------:R-:W-:-:S02]  /*1c70*/  LEA.HI.X.SX32 R3, R13, R121, 0x1, P0 ;  /* 0x000000790d037211 */ /* 0x000fc400000f0eff */
[-C--:B------:R-:W-:Y:S01]  /*1c80*/  LEA.HI.X.SX32 R13, R15, R121.reuse, 0x1, P2 ;  /* 0x000000790f0d7211 */ /* 0x080fe200010f0eff */
[----:B--2---:R-:W-:Y:S01]  /*1c90*/  IMAD R91, R0, 0x85, RZ ;  /* 0x00000085005b7824 */ /* 0x004fe200078e02ff */
[-C--:B------:R-:W-:Y:S01]  /*1ca0*/  IADD3 R90, P2, R182, R120.reuse, RZ ;  /* 0x00000078b65a7210 */ /* 0x080fe20007f5e0ff */
[----:B0-----:R-:W-:Y:S01]  /*1cb0*/  IMAD R26, R24, 0x128, RZ ;  /* 0x00000128181a7824 */ /* 0x001fe200078e02ff */
[-C--:B------:R-:W-:Y:S01]  /*1cc0*/  IADD3 R10, P0, R185, R120.reuse, RZ ;  /* 0x00000078b90a7210 */ /* 0x080fe20007f1e0ff */
[----:B------:R0:W2:Y:S01]  /*1cd0*/  LDG.E.U16 R8, desc[UR4][R2.64] ;  /* 0x0000000402087981 */ /* 0x0000a2000c1e1500 */
[-C--:B------:R-:W-:Y:S02]  /*1ce0*/  LEA.HI.X.SX32 R91, R91, R121.reuse, 0x1, P2 ;  /* 0x000000795b5b7211 */ /* 0x080fe400010f0eff */
[-C--:B-1----:R-:W-:Y:S01]  /*1cf0*/  IADD3 R22, P1, R93, R120.reuse, RZ ;  /* 0x000000785d167210 */ /* 0x082fe20007f3e0ff */
[----:B------:R1:W5:Y:S01]  /*1d00*/  LDG.E.U16 R30, desc[UR4][R6.64] ;  /* 0x00000004061e7981 */ /* 0x000362000c1e1500 */
[-C--:B------:R-:W-:Y:S01]  /*1d10*/  LEA.HI.X.SX32 R11, R11, R121.reuse, 0x1, P0 ;  /* 0x000000790b0b7211 */ /* 0x080fe200000f0eff */
[----:B------:R-:W-:Y:S01]  /*1d20*/  IMAD R93, R0, 0x4d, RZ ;  /* 0x0000004d005d7824 */ /* 0x000fe200078e02ff */
[----:B------:R-:W-:Y:S01]  /*1d30*/  LEA.HI.X.SX32 R23, R26, R121, 0x1, P1 ;  /* 0x000000791a177211 */ /* 0x000fe200008f0eff */
[----:B------:R-:W4:Y:S01]  /*1d40*/  LDG.E.U16 R94, desc[UR4][R90.64] ;  /* 0x000000045a5e7981 */ /* 0x000f22000c1e1500 */
[----:B0-----:R-:W-:Y:S01]  /*1d50*/  IMAD R3, R0, 0x55, RZ ;  /* 0x0000005500037824 */ /* 0x001fe200078e02ff */
[----:B------:R-:W-:-:S02]  /*1d60*/  IADD3 R2, P2, R187, R120, RZ ;  /* 0x00000078bb027210 */ /* 0x000fc40007f5e0ff */
[----:B------:R-:W5:Y:S01]  /*1d70*/  LDG.E.U16 R28, desc[UR4][R28.64] ;  /* 0x000000041c1c7981 */ /* 0x000f62000c1e1500 */
[----:B-1----:R-:W-:-:S03]  /*1d80*/  IADD3 R6, P1, R183, R120, RZ ;  /* 0x00000078b7067210 */ /* 0x002fc60007f3e0ff */
[----:B------:R0:W5:Y:S04]  /*1d90*/  LDG.E.U16 R15, desc[UR4][R22.64] ;  /* 0x00000004160f7981 */ /* 0x000168000c1e1500 */
[----:B------:R-:W3:Y:S01]  /*1da0*/  LDG.E.U16 R91, desc[UR4][R10.64] ;  /* 0x000000040a5b7981 */ /* 0x000ee2000c1e1500 */
[-C--:B------:R-:W-:Y:S02]  /*1db0*/  LEA.HI.X.SX32 R7, R93, R121.reuse, 0x1, P1 ;  /* 0x000000795d077211 */ /* 0x080fe400008f0eff */
[----:B------:R-:W-:Y:S01]  /*1dc0*/  LEA.HI.X.SX32 R3, R3, R121, 0x1, P2 ;  /* 0x0000007903037211 */ /* 0x000fe200010f0eff */
[----:B------:R1:W5:Y:S04]  /*1dd0*/  LDG.E.U16 R29, desc[UR4][R12.64] ;  /* 0x000000040c1d7981 */ /* 0x000368000c1e1500 */
[----:B------:R-:W5:Y:S04]  /*1de0*/  LDG.E.U16 R66, desc[UR4][R6.64] ;  /* 0x0000000406427981 */ /* 0x000f68000c1e1500 */
[----:B------:R1:W5:Y:S01]  /*1df0*/  LDG.E.U16 R24, desc[UR4][R2.64] ;  /* 0x0000000402187981 */ /* 0x000362000c1e1500 */
[-C--:B0-----:R-:W-:Y:S01]  /*1e00*/  IADD3 R22, P0, R189, R120.reuse, RZ ;  /* 0x00000078bd167210 */ /* 0x081fe20007f1e0ff */
[C---:B-1----:R-:W-:Y:S01]  /*1e10*/  IMAD R13, R0.reuse, 0x5d, RZ ;  /* 0x0000005d000d7824 */ /* 0x042fe200078e02ff */
[----:B------:R-:W-:Y:S01]  /*1e20*/  IADD3 R12, P1, R191, R120, RZ ;  /* 0x00000078bf0c7210 */ /* 0x000fe20007f3e0ff */
[----:B------:R-:W-:-:S03]  /*1e30*/  IMAD R93, R0, 0x65, RZ ;  /* 0x00000065005d7824 */ /* 0x000fc600078e02ff */
[-C--:B------:R-:W-:Y:S02]  /*1e40*/  LEA.HI.X.SX32 R23, R13, R121.reuse, 0x1, P0 ;  /* 0x000000790d177211 */ /* 0x080fe400000f0eff */
[-C--:B------:R-:W-:Y:S01]  /*1e50*/  LEA.HI.X.SX32 R13, R93, R121.reuse, 0x1, P1 ;  /* 0x000000795d0d7211 */ /* 0x080fe200008f0eff */
[----:B------:R-:W-:Y:S01]  /*1e60*/  IMAD R11, R0, 0x6d, RZ ;  /* 0x0000006d000b7824 */ /* 0x000fe200078e02ff */
[----:B------:R-:W-:Y:S01]  /*1e70*/  IADD3 R10, P0, R193, R120, RZ ;  /* 0x00000078c10a7210 */ /* 0x000fe20007f1e0ff */
[----:B------:R0:W5:Y:S04]  /*1e80*/  LDG.E.U16 R92, desc[UR4][R22.64] ;  /* 0x00000004165c7981 */ /* 0x000168000c1e1500 */
[----:B------:R1:W5:Y:S01]  /*1e90*/  LDG.E.U16 R90, desc[UR4][R12.64] ;  /* 0x000000040c5a7981 */ /* 0x000362000c1e1500 */
[----:B------:R-:W-:-:S05]  /*1ea0*/  LEA.HI.X.SX32 R11, R11, R121, 0x1, P0 ;  /* 0x000000790b0b7211 */ /* 0x000fca00000f0eff */
[----:B------:R1:W5:Y:S01]  /*1eb0*/  LDG.E.U16 R70, desc[UR4][R10.64] ;  /* 0x000000040a467981 */ /* 0x000362000c1e1500 */
[C---:B------:R-:W-:Y:S02]  /*1ec0*/  IMAD R195, R0.reuse, 0xea, RZ ;  /* 0x000000ea00c37824 */ /* 0x040fe400078e02ff */
[----:B------:R-:W-:-:S03]  /*1ed0*/  IMAD R3, R0, 0x75, RZ ;  /* 0x0000007500037824 */ /* 0x000fc600078e02ff */
[----:B------:R-:W-:-:S04]  /*1ee0*/  IADD3 R2, P1, R195, R120, RZ ;  /* 0x00000078c3027210 */ /* 0x000fc80007f3e0ff */
[----:B------:R-:W-:Y:S01]  /*1ef0*/  LEA.HI.X.SX32 R3, R3, R121, 0x1, P1 ;  /* 0x0000007903037211 */ /* 0x000fe200008f0eff */
[----:B------:R-:W-:-:S04]  /*1f00*/  IMAD R214, R0, 0xfa, RZ ;  /* 0x000000fa00d67824 */ /* 0x000fc800078e02ff */
[----:B------:R4:W5:Y:S01]  /*1f10*/  LDG.E.U16 R22, desc[UR4][R2.64] ;  /* 0x0000000402167981 */ /* 0x000962000c1e1500 */
[----:B------:R-:W-:Y:S01]  /*1f20*/  IMAD R7, R0, 0x7d, RZ ;  /* 0x0000007d00077824 */ /* 0x000fe200078e02ff */
[----:B------:R-:W-:Y:S01]  /*1f30*/  IADD3 R6, P0, R214, R120, RZ ;  /* 0x00000078d6067210 */ /* 0x000fe20007f1e0ff */
[----:B0-----:R-:W-:-:S03]  /*1f40*/  IMAD R23, R0, 0x6, RZ ;  /* 0x0000000600177824 */ /* 0x001fc600078e02ff */
[----:B------:R-:W-:Y:S02]  /*1f50*/  LEA.HI.X.SX32 R7, R7, R121, 0x1, P0 ;  /* 0x0000007907077211 */ /* 0x000fe400000f0eff */
[----:B-1----:R-:W-:-:S03]  /*1f60*/  LEA R13, R0, R0, 0x1 ;  /* 0x00000000000d7211 */ /* 0x002fc600078e08ff */
[----:B------:R-:W5:Y:S01]  /*1f70*/  LDG.E.U16 R12, desc[UR4][R6.64] ;  /* 0x00000004060c7981 */ /* 0x000f62000c1e1500 */
[----:B------:R-:W-:-:S04]  /*1f80*/  IADD3 R162, P0, R23, R120, RZ ;  /* 0x0000007817a27210 */ /* 0x000fc80007f1e0ff */
[----:B------:R-:W-:Y:S02]  /*1f90*/  LEA.HI.X.SX32 R163, R13, R121, 0x1, P0 ;  /* 0x000000790da37211 */ /* 0x000fe400000f0eff */
[C---:B------:R-:W-:Y:S01]  /*1fa0*/  LEA R11, R0.reuse, -R0, 0x3 ;  /* 0x80000000000b7211 */ /* 0x040fe200078e18ff */
[----:B--2---:R0:W-:Y:S01]  /*1fb0*/  STL [R1+0x9c], R8 ;  /* 0x00009c0801007387 */ /* 0x0041e20000100800 */
[C---:B------:R-:W-:Y:S02]  /*1fc0*/  IMAD R13, R0.reuse, 0xb, RZ ;  /* 0x0000000b000d7824 */ /* 0x040fe400078e02ff */
[C---:B------:R-:W-:Y:S01]  /*1fd0*/  IMAD R95, R0.reuse, 0x8c, RZ ;  /* 0x0000008c005f7824 */ /* 0x040fe200078e02ff */
[----:B------:R1:W2:Y:S01]  /*1fe0*/  LDG.E.U16 R162, desc[UR4][R162.64] ;  /* 0x00000004a2a27981 */ /* 0x0002a2000c1e1500 */
[----:B0-----:R-:W-:-:S03]  /*1ff0*/  IMAD R8, R0, 0x104, RZ ;  /* 0x0000010400087824 */ /* 0x001fc600078e02ff */
[----:B----4-:R-:W-:Y:S01]  /*2000*/  STL [R1+0x38], R94 ;  /* 0x0000385e01007387 */ /* 0x010fe20000100800 */
[C---:B------:R-:W-:Y:S02]  /*2010*/  IMAD R216, R0.reuse, 0x9c, RZ ;  /* 0x0000009c00d87824 */ /* 0x040fe400078e02ff */
[----:B------:R-:W-:Y:S01]  /*2020*/  IMAD R217, R0, 0xac, RZ ;  /* 0x000000ac00d97824 */ /* 0x000fe200078e02ff */
[-C--:B------:R-:W-:Y:S01]  /*2030*/  IADD3 R2, P1, R8, R120.reuse, RZ ;  /* 0x0000007808027210 */ /* 0x080fe20007f3e0ff */
[C---:B------:R-:W-:Y:S01]  /*2040*/  IMAD R220, R0.reuse, 0xbc, RZ ;  /* 0x000000bc00dc7824 */ /* 0x040fe200078e02ff */
[----:B-1----:R-:W0:Y:S01]  /*2050*/  LDC R163, c[0x0][0x248] ;  /* 0x00009200ffa37b82 */ /* 0x002e220000000800 */
[----:B---3--:R1:W-:Y:S01]  /*2060*/  STL [R1+0x90], R91 ;  /* 0x0000905b01007387 */ /* 0x0083e20000100800 */
[-C--:B------:R-:W-:Y:S01]  /*2070*/  LEA.HI.X.SX32 R3, R73, R121.reuse, 0x1, P1 ;  /* 0x0000007949037211 */ /* 0x080fe200008f0eff */
[C---:B-1----:R-:W-:Y:S02]  /*2080*/  IMAD R91, R0.reuse, 0xc, RZ ;  /* 0x0000000c005b7824 */ /* 0x042fe400078e02ff */
[----:B-----5:R1:W-:Y:S03]  /*2090*/  STL [R1+0x84], R66 ;  /* 0x0000844201007387 */ /* 0x0203e60000100800 */
[----:B------:R-:W-:Y:S01]  /*20a0*/  IADD3 R6, P1, R91, R120, RZ ;  /* 0x000000785b067210 */ /* 0x000fe20007f3e0ff */
[----:B------:R3:W-:Y:S03]  /*20b0*/  STL [R1+0x78], R24 ;  /* 0x0000781801007387 */ /* 0x0007e60000100800 */
[----:B------:R-:W-:Y:S01]  /*20c0*/  LEA.HI.X.SX32 R7, R23, R121, 0x1, P1 ;  /* 0x0000007917077211 */ /* 0x000fe200008f0eff */
[----:B------:R-:W-:-:S04]  /*20d0*/  IMAD R23, R0, 0xe, RZ ;  /* 0x0000000e00177824 */ /* 0x000fc800078e02ff */
[----:B-1----:R-:W4:Y:S04]  /*20e0*/  LDG.E.U16 R66, desc[UR4][R6.64] ;  /* 0x0000000406427981 */ /* 0x002f28000c1e1500 */
[----:B---3--:R1:W3:Y:S01]  /*20f0*/  LDG.E.U16 R24, desc[UR4][R2.64] ;  /* 0x0000000402187981 */ /* 0x0082e2000c1e1500 */
[----:B------:R-:W-:Y:S01]  /*2100*/  IMAD R73, R0, 0x1c, RZ ;  /* 0x0000001c00497824 */ /* 0x000fe200078e02ff */
[----:B-1----:R-:W-:-:S04]  /*2110*/  IADD3 R2, P0, R71, R120, RZ ;  /* 0x0000007847027210 */ /* 0x002fc80007f1e0ff */
[-C--:B------:R-:W-:Y:S02]  /*2120*/  LEA.HI.X.SX32 R3, R91, R121.reuse, 0x1, P0 ;  /* 0x000000795b037211 */ /* 0x080fe400000f0eff */
[-C--:B------:R-:W-:Y:S01]  /*2130*/  IADD3 R10, P0, R23, R120.reuse, RZ ;  /* 0x00000078170a7210 */ /* 0x080fe20007f1e0ff */
[----:B------:R-:W-:Y:S03]  /*2140*/  STL [R1+0x6c], R92 ;  /* 0x00006c5c01007387 */ /* 0x000fe60000100800 */
[----:B------:R-:W-:Y:S01]  /*2150*/  LEA.HI.X.SX32 R11, R11, R121, 0x1, P0 ;  /* 0x000000790b0b7211 */ /* 0x000fe200000f0eff */
[----:B------:R1:W5:Y:S01]  /*2160*/  LDG.E.U16 R8, desc[UR4][R2.64] ;  /* 0x0000000402087981 */ /* 0x000362000c1e1500 */
[----:B------:R-:W-:-:S03]  /*2170*/  IADD3 R6, P1, R73, R120, RZ ;  /* 0x0000007849067210 */ /* 0x000fc60007f3e0ff */
[----:B------:R0:W-:Y:S01]  /*2180*/  STL [R1+0x60], R90 ;  /* 0x0000605a01007387 */ /* 0x0001e20000100800 */
[----:B------:R-:W-:-:S03]  /*2190*/  LEA.HI.X.SX32 R7, R23, R121, 0x1, P1 ;  /* 0x0000007917077211 */ /* 0x000fc600008f0eff */
[----:B0-----:R0:W2:Y:S04]  /*21a0*/  LDG.E.U16 R90, desc[UR4][R10.64] ;  /* 0x000000040a5a7981 */ /* 0x0010a8000c1e1500 */
[----:B------:R1:W-:Y:S04]  /*21b0*/  STL [R1+0x54], R70 ;  /* 0x0000544601007387 */ /* 0x0003e80000100800 */
[----:B-1----:R1:W3:Y:S01]  /*21c0*/  LDG.E.U16 R70, desc[UR4][R6.64] ;  /* 0x0000000406467981 */ /* 0x0022e2000c1e1500 */
[----:B------:R-:W-:Y:S01]  /*21d0*/  IMAD R71, R0, 0x16, RZ ;  /* 0x0000001600477824 */ /* 0x000fe200078e02ff */
[----:B------:R-:W-:-:S04]  /*21e0*/  IADD3 R2, P2, R67, R120, RZ ;  /* 0x0000007843027210 */ /* 0x000fc80007f5e0ff */
[----:B------:R-:W-:Y:S02]  /*21f0*/  IADD3 R160, P0, R71, R120, RZ ;  /* 0x0000007847a07210 */ /* 0x000fe40007f1e0ff */
[-C--:B------:R-:W-:Y:S02]  /*2200*/  LEA.HI.X.SX32 R3, R73, R121.reuse, 0x1, P2 ;  /* 0x0000007949037211 */ /* 0x080fe400010f0eff */
[----:B------:R-:W-:Y:S01]  /*2210*/  LEA.HI.X.SX32 R161, R13, R121, 0x1, P0 ;  /* 0x000000790da17211 */ /* 0x000fe200000f0eff */
[C---:B------:R-:W-:Y:S01]  /*2220*/  IMAD R13, R0.reuse, 0x2c, RZ ;  /* 0x0000002c000d7824 */ /* 0x040fe200078e02ff */
[----:B------:R1:W-:Y:S01]  /*2230*/  STL [R1+0x48], R22 ;  /* 0x0000481601007387 */ /* 0x0003e20000100800 */
[C---:B------:R-:W-:Y:S02]  /*2240*/  IMAD R23, R0.reuse, 0x1e, RZ ;  /* 0x0000001e00177824 */ /* 0x040fe400078e02ff */
[C---:B------:R-:W-:Y:S01]  /*2250*/  IMAD R67, R0.reuse, 0x3c, RZ ;  /* 0x0000003c00437824 */ /* 0x040fe200078e02ff */
[C---:B0-----:R-:W-:Y:S01]  /*2260*/  LEA R11, R0.reuse, -R0, 0x4 ;  /* 0x80000000000b7211 */ /* 0x041fe200078e20ff */
[----:B------:R-:W-:Y:S01]  /*2270*/  IMAD R73, R0, 0xd8, RZ ;  /* 0x000000d800497824 */ /* 0x000fe200078e02ff */
[----:B------:R0:W3:Y:S04]  /*2280*/  LDG.E.U16 R160, desc[UR4][R160.64] ;  /* 0x00000004a0a07981 */ /* 0x0000e8000c1e1500 */
[----:B-1----:R1:W3:Y:S01]  /*2290*/  LDG.E.U16 R22, desc[UR4][R2.64] ;  /* 0x0000000402167981 */ /* 0x0022e2000c1e1500 */
[----:B------:R-:W-:-:S03]  /*22a0*/  IADD3 R6, P1, R67, R120, RZ ;  /* 0x0000007843067210 */ /* 0x000fc60007f3e0ff */
[----:B------:R1:W-:Y:S01]  /*22b0*/  STL [R1+0x40], R12 ;  /* 0x0000400c01007387 */ /* 0x0003e20000100800 */
[----:B------:R-:W-:Y:S01]  /*22c0*/  IMAD R219, R0, 0xcc, RZ ;  /* 0x000000cc00db7824 */ /* 0x000fe200078e02ff */
[----:B0-----:R-:W0:Y:S01]  /*22d0*/  LDC R161, c[0x0][0x248] ;  /* 0x00009200ffa17b82 */ /* 0x001e220000000800 */
[----:B-1----:R-:W-:-:S04]  /*22e0*/  IADD3 R2, P0, R13, R120, RZ ;  /* 0x000000780d027210 */ /* 0x002fc80007f1e0ff */
[----:B------:R-:W-:-:S05]  /*22f0*/  LEA.HI.X.SX32 R3, R71, R121, 0x1, P0 ;  /* 0x0000007947037211 */ /* 0x000fca00000f0eff */
[----:B------:R1:W3:Y:S01]  /*2300*/  LDG.E.U16 R91, desc[UR4][R2.64] ;  /* 0x00000004025b7981 */ /* 0x0002e2000c1e1500 */
[-C--:B------:R-:W-:Y:S02]  /*2310*/  IADD3 R12, P2, R49, R120.reuse, RZ ;  /* 0x00000078310c7210 */ /* 0x080fe40007f5e0ff */
[-C--:B------:R-:W-:Y:S02]  /*2320*/  IADD3 R10, P0, R23, R120.reuse, RZ ;  /* 0x00000078170a7210 */ /* 0x080fe40007f1e0ff */
[-C--:B------:R-:W-:Y:S02]  /*2330*/  LEA.HI.X.SX32 R13, R13, R121.reuse, 0x1, P2 ;  /* 0x000000790d0d7211 */ /* 0x080fe400010f0eff */
[-C--:B------:R-:W-:Y:S01]  /*2340*/  LEA.HI.X.SX32 R11, R11, R121.reuse, 0x1, P0 ;  /* 0x000000790b0b7211 */ /* 0x080fe200000f0eff */
[C---:B------:R-:W-:Y:S01]  /*2350*/  IMAD R71, R0.reuse, 0x4c, RZ ;  /* 0x0000004c00477824 */ /* 0x040fe200078e02ff */
[----:B------:R-:W-:Y:S01]  /*2360*/  LEA.HI.X.SX32 R7, R23, R121, 0x1, P1 ;  /* 0x0000007917077211 */ /* 0x000fe200008f0eff */
[----:B------:R-:W3:Y:S01]  /*2370*/  LDG.E.U16 R92, desc[UR4][R12.64] ;  /* 0x000000040c5c7981 */ /* 0x000ee2000c1e1500 */
[----:B-1----:R-:W-:Y:S01]  /*2380*/  IADD3 R2, P2, R61, R120, RZ ;  /* 0x000000783d027210 */ /* 0x002fe20007f5e0ff */
[----:B------:R-:W-:-:S02]  /*2390*/  IMAD R49, R0, 0x26, RZ ;  /* 0x0000002600317824 */ /* 0x000fc400078e02ff */
[----:B------:R-:W-:Y:S01]  /*23a0*/  IMAD R61, R0, 0x98, RZ ;  /* 0x00000098003d7824 */ /* 0x000fe200078e02ff */
[----:B------:R-:W-:Y:S01]  /*23b0*/  LEA.HI.X.SX32 R3, R67, R121, 0x1, P2 ;  /* 0x0000007943037211 */ /* 0x000fe200010f0eff */
[----:B------:R1:W3:Y:S03]  /*23c0*/  LDG.E.U16 R12, desc[UR4][R6.64] ;  /* 0x00000004060c7981 */ /* 0x0002e6000c1e1500 */
[----:B-1----:R-:W-:-:S04]  /*23d0*/  IADD3 R6, P2, R61, R120, RZ ;  /* 0x000000783d067210 */ /* 0x002fc80007f5e0ff */
[C---:B------:R-:W-:Y:S01]  /*23e0*/  LEA.HI.X.SX32 R7, R71.reuse, R121, 0x1, P2 ;  /* 0x0000007947077211 */ /* 0x040fe200010f0eff */
[----:B----4-:R1:W-:Y:S04]  /*23f0*/  STL [R1+0x108], R66 ;  /* 0x0001084201007387 */ /* 0x0103e80000100800 */
[----:B-1----:R1:W4:Y:S02]  /*2400*/  LDG.E.U16 R66, desc[UR4][R10.64] ;  /* 0x000000040a427981 */ /* 0x002324000c1e1500 */
[----:B-1----:R-:W-:-:S04]  /*2410*/  IADD3 R10, P1, R71, R120, RZ ;  /* 0x00000078470a7210 */ /* 0x002fc80007f3e0ff */
[C---:B------:R-:W-:Y:S01]  /*2420*/  LEA.HI.X.SX32 R11, R49.reuse, R121, 0x1, P1 ;  /* 0x00000079310b7211 */ /* 0x040fe200008f0eff */
[----:B-----5:R1:W-:Y:S04]  /*2430*/  STL [R1+0x100], R8 ;  /* 0x0001000801007387 */ /* 0x0203e80000100800 */
[----:B-1----:R1:W5:Y:S04]  /*2440*/  LDG.E.U16 R8, desc[UR4][R2.64] ;  /* 0x0000000402087981 */ /* 0x002368000c1e1500 */
[----:B--2---:R2:W-:Y:S04]  /*2450*/  STL [R1+0x104], R90 ;  /* 0x0001045a01007387 */ /* 0x0045e80000100800 */
[----:B--2---:R2:W5:Y:S04]  /*2460*/  LDG.E.U16 R90, desc[UR4][R10.64] ;  /* 0x000000040a5a7981 */ /* 0x004568000c1e1500 */
[----:B---3--:R3:W-:Y:S04]  /*2470*/  STL [R1+0xf8], R70 ;  /* 0x0000f84601007387 */ /* 0x0087e80000100800 */
[----:B---3--:R-:W3:Y:S01]  /*2480*/  LDG.E.U16 R70, desc[UR4][R6.64] ;  /* 0x0000000406467981 */ /* 0x008ee2000c1e1500 */
[C---:B------:R-:W-:Y:S01]  /*2490*/  IMAD R23, R0.reuse, 0x13, RZ ;  /* 0x0000001300177824 */ /* 0x040fe200078e02ff */
[----:B------:R-:W-:Y:S01]  /*24a0*/  IADD3 R158, P0, R49, R120, RZ ;  /* 0x00000078319e7210 */ /* 0x000fe20007f1e0ff */
[----:B------:R-:W-:-:S02]  /*24b0*/  IMAD R67, R0, 0x2e, RZ ;  /* 0x0000002e00437824 */ /* 0x000fc400078e02ff */
[C---:B------:R-:W-:Y:S01]  /*24c0*/  IMAD R13, R0.reuse, 0x17, RZ ;  /* 0x00000017000d7824 */ /* 0x040fe200078e02ff */
[-C--:B------:R-:W-:Y:S02]  /*24d0*/  LEA.HI.X.SX32 R159, R23, R121.reuse, 0x1, P0 ;  /* 0x00000079179f7211 */ /* 0x080fe400000f0eff */
[-C--:B-1----:R-:W-:Y:S01]  /*24e0*/  IADD3 R2, P0, R67, R120.reuse, RZ ;  /* 0x0000007843027210 */ /* 0x082fe20007f1e0ff */
[C---:B------:R-:W-:Y:S01]  /*24f0*/  IMAD R71, R0.reuse, 0x5c, RZ ;  /* 0x0000005c00477824 */ /* 0x040fe200078e02ff */
[----:B------:R1:W-:Y:S02]  /*2500*/  STL [R1+0xe0], R22 ;  /* 0x0000e01601007387 */ /* 0x0003e40000100800 */
[----:B------:R-:W-:Y:S01]  /*2510*/  LEA.HI.X.SX32 R3, R13, R121, 0x1, P0 ;  /* 0x000000790d037211 */ /* 0x000fe200000f0eff */
[C---:B------:R-:W-:Y:S02]  /*2520*/  IMAD R49, R0.reuse, 0xb8, RZ ;  /* 0x000000b800317824 */ /* 0x040fe400078e02ff */
[----:B------:R-:W-:Y:S01]  /*2530*/  IMAD R23, R0, 0x36, RZ ;  /* 0x0000003600177824 */ /* 0x000fe200078e02ff */
[----:B------:R-:W3:Y:S04]  /*2540*/  LDG.E.U16 R158, desc[UR4][R158.64] ;  /* 0x000000049e9e7981 */ /* 0x000ee8000c1e1500 */
[----:B-1----:R1:W3:Y:S01]  /*2550*/  LDG.E.U16 R22, desc[UR4][R2.64] ;  /* 0x0000000402167981 */ /* 0x0022e2000c1e1500 */
[----:B--2---:R-:W-:-:S03]  /*2560*/  IADD3 R10, P2, R49, R120, RZ ;  /* 0x00000078310a7210 */ /* 0x004fc60007f5e0ff */
[----:B------:R2:W-:Y:S01]  /*2570*/  STL [R1+0xe8], R91 ;  /* 0x0000e85b01007387 */ /* 0x0005e20000100800 */
[----:B-1----:R-:W-:Y:S01]  /*2580*/  IADD3 R2, P0, R71, R120, RZ ;  /* 0x0000007847027210 */ /* 0x002fe20007f1e0ff */
[C---:B------:R-:W-:Y:S01]  /*2590*/  IMAD R13, R0.reuse, 0x1b, RZ ;  /* 0x0000001b000d7824 */ /* 0x040fe200078e02ff */
[----:B------:R-:W1:Y:S02]  /*25a0*/  LDC R159, c[0x0][0x248] ;  /* 0x00009200ff9f7b82 */ /* 0x000e640000000800 */
[-C--:B------:R-:W-:Y:S01]  /*25b0*/  LEA.HI.X.SX32 R3, R67, R121.reuse, 0x1, P0 ;  /* 0x0000007943037211 */ /* 0x080fe200000f0eff */
[----:B--2---:R-:W-:Y:S01]  /*25c0*/  IMAD R91, R0, 0x6c, RZ ;  /* 0x0000006c005b7824 */ /* 0x004fe200078e02ff */
[----:B------:R-:W-:-:S03]  /*25d0*/  LEA.HI.X.SX32 R11, R71, R121, 0x1, P2 ;  /* 0x00000079470b7211 */ /* 0x000fc600010f0eff */
[----:B------:R2:W3:Y:S01]  /*25e0*/  LDG.E.U16 R93, desc[UR4][R2.64] ;  /* 0x00000004025d7981 */ /* 0x0004e2000c1e1500 */
[-C--:B------:R-:W-:Y:S02]  /*25f0*/  IADD3 R6, P1, R91, R120.reuse, RZ ;  /* 0x000000785b067210 */ /* 0x080fe40007f3e0ff */
[CC--:B------:R-:W-:Y:S02]  /*2600*/  IADD3 R156, P0, R23.reuse, R120.reuse, RZ ;  /* 0x00000078179c7210 */ /* 0x0c0fe40007f1e0ff */
[-C--:B------:R-:W-:Y:S02]  /*2610*/  LEA.HI.X.SX32 R7, R23, R121.reuse, 0x1, P1 ;  /* 0x0000007917077211 */ /* 0x080fe400008f0eff */
[----:B--2---:R-:W-:Y:S01]  /*2620*/  IADD3 R2, P2, R73, R120, RZ ;  /* 0x0000007849027210 */ /* 0x004fe20007f5e0ff */
[----:B------:R-:W-:Y:S01]  /*2630*/  IMAD R23, R0, 0x3e, RZ ;  /* 0x0000003e00177824 */ /* 0x000fe200078e02ff */
[----:B------:R2:W-:Y:S02]  /*2640*/  STL [R1+0xc0], R92 ;  /* 0x0000c05c01007387 */ /* 0x0005e40000100800 */
[----:B------:R-:W-:-:S02]  /*2650*/  LEA.HI.X.SX32 R3, R91, R121, 0x1, P2 ;  /* 0x000000795b037211 */ /* 0x000fc400010f0eff */
[----:B------:R-:W-:Y:S02]  /*2660*/  LEA.HI.X.SX32 R157, R13, R121, 0x1, P0 ;  /* 0x000000790d9d7211 */ /* 0x000fe400000f0eff */
[C---:B------:R-:W-:Y:S01]  /*2670*/  LEA R13, R0.reuse, -R0, 0x5 ;  /* 0x80000000000d7211 */ /* 0x040fe200078e28ff */
[----:B--2---:R2:W3:Y:S01]  /*2680*/  LDG.E.U16 R92, desc[UR4][R10.64] ;  /* 0x000000040a5c7981 */ /* 0x0044e2000c1e1500 */
[----:B------:R-:W-:-:S03]  /*2690*/  IMAD R71, R0, 0x7c, RZ ;  /* 0x0000007c00477824 */ /* 0x000fc600078e02ff */
[----:B----4-:R4:W-:Y:S01]  /*26a0*/  STL [R1+0xf4], R66 ;  /* 0x0000f44201007387 */ /* 0x0109e20000100800 */
[----:B--2---:R-:W-:-:S03]  /*26b0*/  IADD3 R10, P0, R23, R120, RZ ;  /* 0x00000078170a7210 */ /* 0x004fc60007f1e0ff */
[----:B------:R2:W-:Y:S01]  /*26c0*/  STL [R1+0xd8], R12 ;  /* 0x0000d80c01007387 */ /* 0x0005e20000100800 */
[C---:B------:R-:W-:Y:S02]  /*26d0*/  IMAD R67, R0.reuse, 0x46, RZ ;  /* 0x0000004600437824 */ /* 0x040fe400078e02ff */
[C---:B------:R-:W-:Y:S01]  /*26e0*/  IMAD R91, R0.reuse, 0x56, RZ ;  /* 0x00000056005b7824 */ /* 0x040fe200078e02ff */
[----:B------:R0:W3:Y:S04]  /*26f0*/  LDG.E.U16 R156, desc[UR4][R156.64] ;  /* 0x000000049c9c7981 */ /* 0x0000e8000c1e1500 */
[----:B----4-:R4:W3:Y:S04]  /*2700*/  LDG.E.U16 R66, desc[UR4][R6.64] ;  /* 0x0000000406427981 */ /* 0x0108e8000c1e1500 */
[----:B--2---:R2:W2:Y:S01]  /*2710*/  LDG.E.U16 R12, desc[UR4][R2.64] ;  /* 0x00000004020c7981 */ /* 0x0044a2000c1e1500 */
[-C--:B------:R-:W-:Y:S01]  /*2720*/  LEA.HI.X.SX32 R11, R13, R121.reuse, 0x1, P0 ;  /* 0x000000790d0b7211 */ /* 0x080fe200000f0eff */
[C---:B------:R-:W-:Y:S01]  /*2730*/  IMAD R222, R0.reuse, 0xdc, RZ ;  /* 0x000000dc00de7824 */ /* 0x040fe200078e02ff */
[----:B0-----:R-:W0:Y:S01]  /*2740*/  LDC R157, c[0x0][0x248] ;  /* 0x00009200ff9d7b82 */ /* 0x001e220000000800 */
[----:B----4-:R-:W-:Y:S01]  /*2750*/  IADD3 R6, P1, R71, R120, RZ ;  /* 0x0000007847067210 */ /* 0x010fe20007f3e0ff */
[----:B-----5:R-:W-:Y:S03]  /*2760*/  STL [R1+0xa0], R8 ;  /* 0x0000a00801007387 */ /* 0x020fe60000100800 */
[----:B------:R-:W-:Y:S01]  /*2770*/  LEA.HI.X.SX32 R7, R23, R121, 0x1, P1 ;  /* 0x0000007917077211 */ /* 0x000fe200008f0eff */
[----:B------:R4:W-:Y:S04]  /*2780*/  STL [R1+0xc8], R90 ;  /* 0x0000c85a01007387 */ /* 0x0009e80000100800 */
[----:B----4-:R4:W5:Y:S04]  /*2790*/  LDG.E.U16 R90, desc[UR4][R10.64] ;  /* 0x000000040a5a7981 */ /* 0x010968000c1e1500 */
[----:B---3--:R3:W-:Y:S04]  /*27a0*/  STL [R1+0x88], R70 ;  /* 0x0000884601007387 */ /* 0x0087e80000100800 */
[----:B---3--:R3:W5:Y:S01]  /*27b0*/  LDG.E.U16 R70, desc[UR4][R6.64] ;  /* 0x0000000406467981 */ /* 0x008762000c1e1500 */
[----:B------:R-:W-:-:S05]  /*27c0*/  IMAD R8, R0, 0xf8, RZ ;  /* 0x000000f800087824 */ /* 0x000fca00078e02ff */
[-C--:B--2---:R-:W-:Y:S01]  /*27d0*/  IADD3 R2, P2, R8, R120.reuse, RZ ;  /* 0x0000007808027210 */ /* 0x084fe20007f5e0ff */
[C---:B------:R-:W-:Y:S01]  /*27e0*/  IMAD R13, R0.reuse, 0x23, RZ ;  /* 0x00000023000d7824 */ /* 0x040fe200078e02ff */
[-C--:B------:R-:W-:Y:S02]  /*27f0*/  IADD3 R152, P0, R67, R120.reuse, RZ ;  /* 0x0000007843987210 */ /* 0x080fe40007f1e0ff */
[-C--:B------:R-:W-:Y:S01]  /*2800*/  LEA.HI.X.SX32 R3, R71, R121.reuse, 0x1, P2 ;  /* 0x0000007947037211 */ /* 0x080fe200010f0eff */
[C---:B------:R-:W-:Y:S01]  /*2810*/  IMAD R71, R0.reuse, 0x4e, RZ ;  /* 0x0000004e00477824 */ /* 0x040fe200078e02ff */
[-C--:B----4-:R-:W-:Y:S01]  /*2820*/  IADD3 R10, P1, R95, R120.reuse, RZ ;  /* 0x000000785f0a7210 */ /* 0x090fe20007f3e0ff */
[----:B------:R2:W-:Y:S01]  /*2830*/  STL [R1+0xe4], R22 ;  /* 0x0000e41601007387 */ /* 0x0005e20000100800 */
[-C--:B------:R-:W-:Y:S01]  /*2840*/  LEA.HI.X.SX32 R153, R13, R121.reuse, 0x1, P0 ;  /* 0x000000790d997211 */ /* 0x080fe200000f0eff */
[C---:B------:R-:W-:Y:S01]  /*2850*/  IMAD R13, R0.reuse, 0x27, RZ ;  /* 0x00000027000d7824 */ /* 0x040fe200078e02ff */
[-C--:B------:R-:W-:Y:S01]  /*2860*/  LEA.HI.X.SX32 R11, R67, R121.reuse, 0x1, P1 ;  /* 0x00000079430b7211 */ /* 0x080fe200008f0eff */
[C---:B------:R-:W-:Y:S01]  /*2870*/  IMAD R23, R0.reuse, 0x2b, RZ ;  /* 0x0000002b00177824 */ /* 0x040fe200078e02ff */
[-C--:B---3--:R-:W-:Y:S01]  /*2880*/  IADD3 R6, P0, R71, R120.reuse, RZ ;  /* 0x0000007847067210 */ /* 0x088fe20007f1e0ff */
[----:B------:R-:W-:Y:S01]  /*2890*/  IMAD R67, R0, 0x5e, RZ ;  /* 0x0000005e00437824 */ /* 0x000fe200078e02ff */
[----:B------:R-:W-:Y:S01]  /*28a0*/  IADD3 R146, P1, R91, R120, RZ ;  /* 0x000000785b927210 */ /* 0x000fe20007f3e0ff */
[----:B------:R-:W3:Y:S04]  /*28b0*/  LDG.E.U16 R96, desc[UR4][R10.64] ;  /* 0x000000040a607981 */ /* 0x000ee8000c1e1500 */
[----:B--2---:R2:W4:Y:S01]  /*28c0*/  LDG.E.U16 R22, desc[UR4][R2.64] ;  /* 0x0000000402167981 */ /* 0x004522000c1e1500 */
[----:B------:R-:W-:-:S02]  /*28d0*/  LEA.HI.X.SX32 R7, R13, R121, 0x1, P0 ;  /* 0x000000790d077211 */ /* 0x000fc400000f0eff */
[----:B------:R-:W-:Y:S01]  /*28e0*/  LEA.HI.X.SX32 R147, R23, R121, 0x1, P1 ;  /* 0x0000007917937211 */ /* 0x000fe200008f0eff */
[----:B------:R-:W-:Y:S01]  /*28f0*/  IMAD R23, R0, 0x2f, RZ ;  /* 0x0000002f00177824 */ /* 0x000fe200078e02ff */
[----:B------:R1:W3:Y:S01]  /*2900*/  LDG.E.U16 R152, desc[UR4][R152.64] ;  /* 0x0000000498987981 */ /* 0x0002e2000c1e1500 */
[----:B--2---:R-:W-:-:S03]  /*2910*/  IADD3 R2, P2, R216, R120, RZ ;  /* 0x00000078d8027210 */ /* 0x004fc60007f5e0ff */
[----:B------:R2:W-:Y:S01]  /*2920*/  STL [R1+0xb8], R93 ;  /* 0x0000b85d01007387 */ /* 0x0005e20000100800 */
[----:B------:R-:W-:-:S03]  /*2930*/  LEA.HI.X.SX32 R3, R71, R121, 0x1, P2 ;  /* 0x0000007947037211 */ /* 0x000fc600010f0eff */
[----:B------:R0:W3:Y:S01]  /*2940*/  LDG.E.U16 R94, desc[UR4][R6.64] ;  /* 0x00000004065e7981 */ /* 0x0000e2000c1e1500 */
[-C--:B------:R-:W-:Y:S01]  /*2950*/  IADD3 R10, P0, R67, R120.reuse, RZ ;  /* 0x00000078430a7210 */ /* 0x080fe20007f1e0ff */
[----:B------:R-:W-:Y:S01]  /*2960*/  IMAD R197, R197, 0x138, RZ ;  /* 0x00000138c5c57824 */ /* 0x000fe200078e02ff */
[----:B-1----:R-:W1:Y:S01]  /*2970*/  LDC R153, c[0x0][0x248] ;  /* 0x00009200ff997b82 */ /* 0x002e620000000800 */
[----:B------:R-:W-:Y:S01]  /*2980*/  IMAD R211, R211, 0x148, RZ ;  /* 0x00000148d3d37824 */ /* 0x000fe200078e02ff */
[----:B------:R-:W3:Y:S01]  /*2990*/  LDG.E.U16 R146, desc[UR4][R146.64] ;  /* 0x0000000492927981 */ /* 0x000ee2000c1e1500 */
[----:B--2---:R-:W-:Y:S01]  /*29a0*/  IMAD R93, R0, 0x66, RZ ;  /* 0x00000066005d7824 */ /* 0x004fe200078e02ff */
[----:B------:R-:W-:Y:S02]  /*29b0*/  LEA.HI.X.SX32 R11, R23, R121, 0x1, P0 ;  /* 0x00000079170b7211 */ /* 0x000fe400000f0eff */
[----:B------:R-:W-:Y:S01]  /*29c0*/  STL [R1+0x70], R92 ;  /* 0x0000705c01007387 */ /* 0x000fe20000100800 */
[----:B0-----:R-:W-:-:S04]  /*29d0*/  IADD3 R6, P2, R220, R120, RZ ;  /* 0x00000078dc067210 */ /* 0x001fc80007f5e0ff */
[----:B------:R-:W-:Y:S01]  /*29e0*/  LEA.HI.X.SX32 R7, R67, R121, 0x1, P2 ;  /* 0x0000007943077211 */ /* 0x000fe200010f0eff */
[----:B------:R-:W-:Y:S01]  /*29f0*/  IMAD R67, R0, 0x37, RZ ;  /* 0x0000003700437824 */ /* 0x000fe200078e02ff */
[----:B------:R0:W-:Y:S04]  /*2a00*/  STL [R1+0xa8], R66 ;  /* 0x0000a84201007387 */ /* 0x0001e80000100800 */
[----:B------:R2:W-:Y:S04]  /*2a10*/  STL [R1+0x58], R12 ;  /* 0x0000580c01007387 */ /* 0x0005e80000100800 */
[----:B0-----:R0:W3:Y:S01]  /*2a20*/  LDG.E.U16 R66, desc[UR4][R2.64] ;  /* 0x0000000402427981 */ /* 0x0010e2000c1e1500 */
[----:B--2---:R-:W-:-:S04]  /*2a30*/  IADD3 R12, P1, R217, R120, RZ ;  /* 0x00000078d90c7210 */ /* 0x004fc80007f3e0ff */
[-C--:B------:R-:W-:Y:S01]  /*2a40*/  LEA.HI.X.SX32 R13, R91, R121.reuse, 0x1, P1 ;  /* 0x000000795b0d7211 */ /* 0x080fe200008f0eff */
[C---:B0-----:R-:W-:Y:S01]  /*2a50*/  IMAD R3, R0.reuse, 0x33, RZ ;  /* 0x0000003300037824 */ /* 0x041fe200078e02ff */
[----:B------:R-:W-:Y:S01]  /*2a60*/  IADD3 R2, P1, R93, R120, RZ ;  /* 0x000000785d027210 */ /* 0x000fe20007f3e0ff */
[----:B------:R-:W-:Y:S02]  /*2a70*/  IMAD R91, R0, 0x6e, RZ ;  /* 0x0000006e005b7824 */ /* 0x000fe400078e02ff */
[----:B------:R0:W2:Y:S01]  /*2a80*/  LDG.E.U16 R92, desc[UR4][R12.64] ;  /* 0x000000040c5c7981 */ /* 0x0000a2000c1e1500 */
[----:B------:R-:W-:-:S05]  /*2a90*/  LEA.HI.X.SX32 R3, R3, R121, 0x1, P1 ;  /* 0x0000007903037211 */ /* 0x000fca00008f0eff */
[----:B------:R1:W2:Y:S01]  /*2aa0*/  LDG.E.U16 R23, desc[UR4][R2.64] ;  /* 0x0000000402177981 */ /* 0x0002a2000c1e1500 */
[----:B0-----:R-:W-:-:S03]  /*2ab0*/  IADD3 R12, P1, R219, R120, RZ ;  /* 0x00000078db0c7210 */ /* 0x001fc60007f3e0ff */
[----:B-----5:R0:W-:Y:S01]  /*2ac0*/  STL [R1+0xd4], R90 ;  /* 0x0000d45a01007387 */ /* 0x0201e20000100800 */
[----:B------:R-:W-:Y:S01]  /*2ad0*/  LEA.HI.X.SX32 R13, R93, R121, 0x1, P1 ;  /* 0x000000795d0d7211 */ /* 0x000fe200008f0eff */
[----:B-1----:R-:W-:Y:S01]  /*2ae0*/  IMAD R2, R0, 0x76, RZ ;  /* 0x0000007600027824 */ /* 0x002fe200078e02ff */
[----:B------:R-:W1:Y:S01]  /*2af0*/  LDC R93, c[0x0][0x248] ;  /* 0x00009200ff5d7b82 */ /* 0x000e620000000800 */
[----:B0-----:R0:W5:Y:S04]  /*2b00*/  LDG.E.U16 R90, desc[UR4][R10.64] ;  /* 0x000000040a5a7981 */ /* 0x001168000c1e1500 */
[----:B------:R0:W-:Y:S02]  /*2b10*/  STL [R1+0x98], R70 ;  /* 0x0000984601007387 */ /* 0x0001e40000100800 */
[----:B0-----:R-:W-:-:S04]  /*2b20*/  IADD3 R10, P0, R91, R120, RZ ;  /* 0x000000785b0a7210 */ /* 0x001fc80007f1e0ff */
[----:B------:R-:W-:Y:S01]  /*2b30*/  LEA.HI.X.SX32 R11, R67, R121, 0x1, P0 ;  /* 0x00000079430b7211 */ /* 0x000fe200000f0eff */
[----:B------:R0:W5:Y:S04]  /*2b40*/  LDG.E.U16 R70, desc[UR4][R6.64] ;  /* 0x0000000406467981 */ /* 0x000168000c1e1500 */
[----:B------:R4:W5:Y:S04]  /*2b50*/  LDG.E.U16 R67, desc[UR4][R12.64] ;  /* 0x000000040c437981 */ /* 0x000968000c1e1500 */
[----:B------:R1:W5:Y:S01]  /*2b60*/  LDG.E.U16 R10, desc[UR4][R10.64] ;  /* 0x000000040a0a7981 */ /* 0x000362000c1e1500 */
[----:B0-----:R-:W-:-:S03]  /*2b70*/  IADD3 R6, P2, R222, R120, RZ ;  /* 0x00000078de067210 */ /* 0x001fc60007f5e0ff */
[----:B----4-:R0:W-:Y:S01]  /*2b80*/  STL [R1+0x44], R22 ;  /* 0x0000441601007387 */ /* 0x0101e20000100800 */
[----:B------:R-:W-:Y:S01]  /*2b90*/  IMAD R71, R0, 0x3b, RZ ;  /* 0x0000003b00477824 */ /* 0x000fe200078e02ff */
[----:B------:R-:W-:Y:S01]  /*2ba0*/  IADD3 R2, P1, R2, R120, RZ ;  /* 0x0000007802027210 */ /* 0x000fe20007f3e0ff */
[----:B------:R-:W4:Y:S08]  /*2bb0*/  LDC R13, c[0x0][0x248] ;  /* 0x00009200ff0d7b82 */ /* 0x000f300000000800 */
[----:B-1----:R-:W1:Y:S01]  /*2bc0*/  LDC R11, c[0x0][0x248] ;  /* 0x00009200ff0b7b82 */ /* 0x002e620000000800 */
[----:B0-----:R-:W-:-:S02]  /*2bd0*/  SHF.L.U32 R22, R60, 0x1, RZ ;  /* 0x000000013c167819 */ /* 0x001fc400000006ff */
[-C--:B------:R-:W-:Y:S01]  /*2be0*/  LEA.HI.X.SX32 R7, R91, R121.reuse, 0x1, P2 ;  /* 0x000000795b077211 */ /* 0x080fe200010f0eff */
[----:B---3--:R-:W-:Y:S01]  /*2bf0*/  STL [R1+0x8c], R96 ;  /* 0x00008c6001007387 */ /* 0x008fe20000100800 */
[----:B------:R-:W-:Y:S02]  /*2c00*/  LOP3.LUT R60, R60, 0xc0, RZ, 0xc0, !PT ;  /* 0x000000c03c3c7812 */ /* 0x000fe400078ec0ff */
[----:B------:R-:W-:Y:S01]  /*2c10*/  LOP3.LUT R22, R22, 0x7e, RZ, 0xc0, !PT ;  /* 0x0000007e16167812 */ /* 0x000fe200078ec0ff */
[----:B------:R0:W-:Y:S01]  /*2c20*/  STL [R1+0xc4], R94 ;  /* 0x0000c45e01007387 */ /* 0x0001e20000100800 */
[----:B------:R-:W-:Y:S01]  /*2c30*/  LEA.HI.X.SX32 R3, R71, R121, 0x1, P1 ;  /* 0x0000007947037211 */ /* 0x000fe200008f0eff */
[----:B------:R-:W-:Y:S01]  /*2c40*/  IMAD R208, R208, 0x168, RZ ;  /* 0x00000168d0d07824 */ /* 0x000fe200078e02ff */
[----:B------:R-:W-:Y:S01]  /*2c50*/  LEA R12, R60, R22, 0x9 ;  /* 0x000000163c0c7211 */ /* 0x000fe200078e48ff */
[----:B------:R-:W-:Y:S01]  /*2c60*/  IMAD R210, R210, 0x158, RZ ;  /* 0x00000158d2d27824 */ /* 0x000fe200078e02ff */
[----:B------:R-:W3:Y:S01]  /*2c70*/  LDC R60, c[0x0][0x248] ;  /* 0x00009200ff3c7b82 */ /* 0x000ee20000000800 */
[----:B------:R-:W3:Y:S01]  /*2c80*/  LDG.E.U16 R22, desc[UR4][R2.64] ;  /* 0x0000000402167981 */ /* 0x000ee2000c1e1500 */
[----:B------:R-:W-:-:S05]  /*2c90*/  IADD3 R131, R12, R252, RZ ;  /* 0x000000fc0c837210 */ /* 0x000fca0007ffe0ff */
[----:B------:R-:W-:Y:S01]  /*2ca0*/  STS.U16 [R131+0x4000], R52 ;  /* 0x0040003483007388 */ /* 0x000fe20000000400 */
[----:B----4-:R-:W-:Y:S01]  /*2cb0*/  IMAD R13, R13, 0x130, RZ ;  /* 0x000001300d0d7824 */ /* 0x010fe200078e02ff */
[----:B------:R-:W4:Y:S08]  /*2cc0*/  LDC R71, c[0x0][0x248] ;  /* 0x00009200ff477b82 */ /* 0x000f300000000800 */
[----:B------:R-:W4:Y:S01]  /*2cd0*/  LDC R91, c[0x0][0x248] ;  /* 0x00009200ff5b7b82 */ /* 0x000f220000000800 */
[----:B------:R-:W-:-:S02]  /*2ce0*/  IMAD R209, R209, 0x178, RZ ;  /* 0x00000178d1d17824 */ /* 0x000fc400078e02ff */
[----:B------:R-:W-:Y:S02]  /*2cf0*/  IMAD R207, R207, 0x188, RZ ;  /* 0x00000188cfcf7824 */ /* 0x000fe400078e02ff */
[----:B------:R-:W-:Y:S02]  /*2d00*/  IMAD R205, R205, 0x198, RZ ;  /* 0x00000198cdcd7824 */ /* 0x000fe400078e02ff */
[----:B------:R-:W-:Y:S01]  /*2d10*/  IMAD R206, R206, 0x1a8, RZ ;  /* 0x000001a8cece7824 */ /* 0x000fe200078e02ff */
[----:B0-----:R-:W0:Y:S01]  /*2d20*/  LDC R94, c[0x0][0x248] ;  /* 0x00009200ff5e7b82 */ /* 0x001e220000000800 */
[----:B------:R-:W-:Y:S02]  /*2d30*/  IMAD R204, R204, 0x1b8, RZ ;  /* 0x000001b8cccc7824 */ /* 0x000fe400078e02ff */
[----:B------:R-:W-:Y:S02]  /*2d40*/  IMAD R203, R203, 0x1c8, RZ ;  /* 0x000001c8cbcb7824 */ /* 0x000fe400078e02ff */
[----:B------:R-:W-:-:S03]  /*2d50*/  IMAD R213, R213, 0x1d8, RZ ;  /* 0x000001d8d5d57824 */ /* 0x000fc600078e02ff */
[----:B------:R-:W0:Y:S01]  /*2d60*/  LDC R96, c[0x0][0x248] ;  /* 0x00009200ff607b82 */ /* 0x000e220000000800 */
[----:B------:R1:W-:Y:S04]  /*2d70*/  STL [R1+0x80], R66 ;  /* 0x0000804201007387 */ /* 0x0003e80000100800 */
[----:B-1----:R1:W4:Y:S04]  /*2d80*/  LDG.E.U16 R66, desc[UR4][R6.64] ;  /* 0x0000000406427981 */ /* 0x002328000c1e1500 */
[----:B--2---:R2:W-:Y:S01]  /*2d90*/  STL [R1+0x74], R92 ;  /* 0x0000745c01007387 */ /* 0x0045e20000100800 */
[----:B-1----:R-:W-:-:S04]  /*2da0*/  IADD3 R6, P0, R57, R120, RZ ;  /* 0x0000007839067210 */ /* 0x002fc80007f1e0ff */
[-C--:B------:R-:W-:Y:S01]  /*2db0*/  LEA.HI.X.SX32 R7, R95, R121.reuse, 0x1, P0 ;  /* 0x000000795f077211 */ /* 0x080fe200000f0eff */
[----:B------:R1:W-:Y:S01]  /*2dc0*/  STS.U16 [R131+0x20400], R44 ;  /* 0x0204002c83007388 */ /* 0x0003e20000000400 */
[----:B------:R-:W-:Y:S01]  /*2dd0*/  IADD3 R2, P1, R50, R120, RZ ;  /* 0x0000007832027210 */ /* 0x000fe20007f3e0ff */
[----:B--2---:R-:W2:Y:S02]  /*2de0*/  LDC R92, c[0x0][0x248] ;  /* 0x00009200ff5c7b82 */ /* 0x004ea40000000800 */
[----:B------:R0:W2:Y:S06]  /*2df0*/  LDG.E.U16 R52, desc[UR4][R6.64] ;  /* 0x0000000406347981 */ /* 0x0000ac000c1e1500 */
[----:B-1----:R-:W1:Y:S01]  /*2e00*/  LDC R44, c[0x0][0x248] ;  /* 0x00009200ff2c7b82 */ /* 0x002e620000000800 */
[----:B-----5:R-:W-:Y:S01]  /*2e10*/  STL [R1+0xb4], R90 ;  /* 0x0000b45a01007387 */ /* 0x020fe20000100800 */
[----:B0-----:R-:W-:Y:S01]  /*2e20*/  IMAD R7, R11, 0x260, RZ ;  /* 0x000002600b077824 */ /* 0x001fe200078e02ff */
[----:B------:R-:W-:-:S02]  /*2e30*/  LEA.HI.X.SX32 R3, R46, R121, 0x1, P1 ;  /* 0x000000792e037211 */ /* 0x000fc400008f0eff */
[----:B------:R0:W-:Y:S03]  /*2e40*/  STS.U16 [R131+0x20000], R48 ;  /* 0x0200003083007388 */ /* 0x0001e60000000400 */
[----:B------:R-:W5:Y:S01]  /*2e50*/  LDC R46, c[0x0][0x248] ;  /* 0x00009200ff2e7b82 */ /* 0x000f620000000800 */
[----:B------:R0:W-:Y:S07]  /*2e60*/  STS.U16 [R131+0x4400], R47 ;  /* 0x0044002f83007388 */ /* 0x0001ee0000000400 */
[----:B0-----:R-:W0:Y:S01]  /*2e70*/  LDC R48, c[0x0][0x248] ;  /* 0x00009200ff307b82 */ /* 0x001e220000000800 */
[----:B------:R-:W-:Y:S04]  /*2e80*/  STL [R1+0x68], R70 ;  /* 0x0000684601007387 */ /* 0x000fe80000100800 */
[----:B------:R-:W-:Y:S03]  /*2e90*/  STL [R1+0x5c], R67 ;  /* 0x00005c4301007387 */ /* 0x000fe60000100800 */
[----:B------:R-:W0:Y:S01]  /*2ea0*/  LDC R47, c[0x0][0x248] ;  /* 0x00009200ff2f7b82 */ /* 0x000e220000000800 */
[----:B------:R1:W-:Y:S04]  /*2eb0*/  STL [R1+0xa4], R10 ;  /* 0x0000a40a01007387 */ /* 0x0003e80000100800 */
[----:B------:R1:W-:Y:S03]  /*2ec0*/  STS.U16 [R131+0x20800], R28 ;  /* 0x0208001c83007388 */ /* 0x0003e60000000400 */
[----:B------:R-:W0:Y:S01]  /*2ed0*/  LDC R50, c[0x0][0x248] ;  /* 0x00009200ff327b82 */ /* 0x000e220000000800 */
[----:B-1----:R-:W-:-:S04]  /*2ee0*/  IADD3 R10, P0, R26, R120, RZ ;  /* 0x000000781a0a7210 */ /* 0x002fc80007f1e0ff */
[----:B------:R-:W-:-:S03]  /*2ef0*/  LEA.HI.X.SX32 R11, R18, R121, 0x1, P0 ;  /* 0x00000079120b7211 */ /* 0x000fc600000f0eff */
[----:B------:R-:W1:Y:S02]  /*2f00*/  LDC R28, c[0x0][0x248] ;  /* 0x00009200ff1c7b82 */ /* 0x000e640000000800 */
[----:B------:R-:W2:Y:S01]  /*2f10*/  LDG.E.U16 R10, desc[UR4][R10.64] ;  /* 0x000000040a0a7981 */ /* 0x000ea2000c1e1500 */
[----:B------:R-:W-:-:S03]  /*2f20*/  IADD3 R26, P0, R7, R120, RZ ;  /* 0x00000078071a7210 */ /* 0x000fc60007f1e0ff */
[----:B------:R3:W-:Y:S04]  /*2f30*/  STS.U16 [R131+0x2000], R51 ;  /* 0x0020003383007388 */ /* 0x0007e80000000400 */
[----:B------:R5:W-:Y:S01]  /*2f40*/  STS.U16 [R131], R55 ;  /* 0x0000003783007388 */ /* 0x000be20000000400 */
[----:B------:R-:W-:Y:S01]  /*2f50*/  IADD3 R6, P1, R13, R120, RZ ;  /* 0x000000780d067210 */ /* 0x000fe20007f3e0ff */
[----:B------:R-:W2:Y:S01]  /*2f60*/  LDC R70, c[0x0][0x248] ;  /* 0x00009200ff467b82 */ /* 0x000ea20000000800 */
[----:B---3--:R-:W-:Y:S01]  /*2f70*/  IMAD R51, R60, 0x270, RZ ;  /* 0x000002703c337824 */ /* 0x008fe200078e02ff */
[----:B------:R3:W-:Y:S01]  /*2f80*/  STS.U16 [R131+0x20c00], R17 ;  /* 0x020c001183007388 */ /* 0x0007e20000000400 */
[----:B-----5:R-:W-:-:S03]  /*2f90*/  IMAD R55, R44, 0x290, RZ ;  /* 0x000002902c377824 */ /* 0x020fc600078e02ff */
[----:B------:R5:W-:Y:S02]  /*2fa0*/  STS.U16 [R131+0x21000], R27 ;  /* 0x0210001b83007388 */ /* 0x000be40000000400 */
[----:B------:R-:W1:Y:S02]  /*2fb0*/  LDC R44, c[0x0][0x248] ;  /* 0x00009200ff2c7b82 */ /* 0x000e640000000800 */
[----:B------:R0:W-:Y:S04]  /*2fc0*/  STS.U16 [R131+0x800], R53 ;  /* 0x0008003583007388 */ /* 0x0001e80000000400 */
[----:B---3--:R3:W2:Y:S02]  /*2fd0*/  LDG.E.U16 R17, desc[UR4][R2.64] ;  /* 0x0000000402117981 */ /* 0x0086a4000c1e1500 */
[----:B------:R-:W2:Y:S01]  /*2fe0*/  LDC R90, c[0x0][0x248] ;  /* 0x00009200ff5a7b82 */ /* 0x000ea20000000800 */
[----:B-----5:R-:W-:Y:S01]  /*2ff0*/  LEA.HI.X.SX32 R27, R13, R121, 0x1, P0 ;  /* 0x000000790d1b7211 */ /* 0x020fe200000f0eff */
[----:B------:R-:W-:-:S02]  /*3000*/  IMAD R13, R46, 0x140, RZ ;  /* 0x000001402e0d7824 */ /* 0x000fc400078e02ff */
[----:B0-----:R-:W-:Y:S01]  /*3010*/  IMAD R53, R48, 0x280, RZ ;  /* 0x0000028030357824 */ /* 0x001fe200078e02ff */
[-C--:B------:R-:W-:Y:S01]  /*3020*/  LEA.HI.X.SX32 R7, R61, R121.reuse, 0x1, P1 ;  /* 0x000000793d077211 */ /* 0x080fe200008f0eff */
[----:B------:R-:W-:Y:S02]  /*3030*/  IMAD R47, R47, 0x150, RZ ;  /* 0x000001502f2f7824 */ /* 0x000fe400078e02ff */
[----:B------:R-:W0:Y:S01]  /*3040*/  LDC R48, c[0x0][0x248] ;  /* 0x00009200ff307b82 */ /* 0x000e220000000800 */
[-C--:B---3--:R-:W-:Y:S01]  /*3050*/  IADD3 R2, P2, R51, R120.reuse, RZ ;  /* 0x0000007833027210 */ /* 0x088fe20007f5e0ff */
[----:B------:R3:W-:Y:S01]  /*3060*/  STS.U16 [R131+0x21400], R15 ;  /* 0x0214000f83007388 */ /* 0x0007e20000000400 */
[----:B------:R-:W-:Y:S01]  /*3070*/  IADD3 R60, P0, R13, R120, RZ ;  /* 0x000000780d3c7210 */ /* 0x000fe20007f1e0ff */
[----:B------:R-:W-:Y:S02]  /*3080*/  IMAD R57, R50, 0x2b0, RZ ;  /* 0x000002b032397824 */ /* 0x000fe400078e02ff */
[----:B------:R-:W5:Y:S02]  /*3090*/  LDG.E.U16 R26, desc[UR4][R26.64] ;  /* 0x000000041a1a7981 */ /* 0x000f64000c1e1500 */
[----:B------:R-:W0:Y:S01]  /*30a0*/  LDC R51, c[0x0][0x248] ;  /* 0x00009200ff337b82 */ /* 0x000e220000000800 */
[----:B------:R-:W-:-:S02]  /*30b0*/  LEA.HI.X.SX32 R3, R197, R121, 0x1, P2 ;  /* 0x00000079c5037211 */ /* 0x000fc400010f0eff */
[----:B------:R-:W-:Y:S01]  /*30c0*/  LEA.HI.X.SX32 R61, R19, R121, 0x1, P0 ;  /* 0x00000079133d7211 */ /* 0x000fe200000f0eff */
[----:B---3--:R3:W5:Y:S01]  /*30d0*/  LDG.E.U16 R15, desc[UR4][R6.64] ;  /* 0x00000004060f7981 */ /* 0x008762000c1e1500 */
[----:B------:R-:W-:-:S03]  /*30e0*/  IADD3 R18, P1, R53, R120, RZ ;  /* 0x0000007835127210 */ /* 0x000fc60007f3e0ff */
[----:B------:R1:W5:Y:S01]  /*30f0*/  LDG.E.U16 R11, desc[UR4][R2.64] ;  /* 0x00000004020b7981 */ /* 0x000362000c1e1500 */
[-C--:B------:R-:W-:Y:S01]  /*3100*/  LEA.HI.X.SX32 R19, R13, R121.reuse, 0x1, P1 ;  /* 0x000000790d137211 */ /* 0x080fe200008f0eff */
[----:B------:R-:W0:Y:S02]  /*3110*/  LDC R50, c[0x0][0x248] ;  /* 0x00009200ff327b82 */ /* 0x000e240000000800 */
[----:B------:R0:W5:Y:S01]  /*3120*/  LDG.E.U16 R60, desc[UR4][R60.64] ;  /* 0x000000043c3c7981 */ /* 0x000162000c1e1500 */
[-C--:B---3--:R-:W-:Y:S01]  /*3130*/  IADD3 R6, P2, R55, R120.reuse, RZ ;  /* 0x0000007837067210 */ /* 0x088fe20007f5e0ff */
[----:B-1----:R-:W-:Y:S02]  /*3140*/  IMAD R55, R28, 0x2a0, RZ ;  /* 0x000002a01c377824 */ /* 0x002fe400078e02ff */
[----:B------:R1:W-:Y:S01]  /*3150*/  STS.U16 [R131+0x1000], R54 ;  /* 0x0010003683007388 */ /* 0x0003e20000000400 */
[-C--:B------:R-:W-:Y:S01]  /*3160*/  IADD3 R2, P0, R47, R120.reuse, RZ ;  /* 0x000000782f027210 */ /* 0x080fe20007f1e0ff */
[----:B------:R-:W3:Y:S01]  /*3170*/  LDC R53, c[0x0][0x248] ;  /* 0x00009200ff357b82 */ /* 0x000ee20000000800 */
[----:B------:R-:W-:Y:S01]  /*3180*/  IADD3 R46, P1, R55, R120, RZ ;  /* 0x00000078372e7210 */ /* 0x000fe20007f3e0ff */
[----:B------:R-:W5:Y:S01]  /*3190*/  LDG.E.U16 R13, desc[UR4][R18.64] ;  /* 0x00000004120d7981 */ /* 0x000f62000c1e1500 */
[----:B------:R-:W-:-:S02]  /*31a0*/  LEA.HI.X.SX32 R3, R4, R121, 0x1, P0 ;  /* 0x0000007904037211 */ /* 0x000fc400000f0eff */
[----:B------:R-:W-:-:S03]  /*31b0*/  LEA.HI.X.SX32 R7, R211, R121, 0x1, P2 ;  /* 0x00000079d3077211 */ /* 0x000fc600010f0eff */
[----:B------:R-:W3:Y:S01]  /*31c0*/  LDC R55, c[0x0][0x248] ;  /* 0x00009200ff377b82 */ /* 0x000ee20000000800 */
[----:B------:R1:W5:Y:S01]  /*31d0*/  LDG.E.U16 R4, desc[UR4][R2.64] ;  /* 0x0000000402047981 */ /* 0x000362000c1e1500 */
[----:B0-----:R-:W-:Y:S01]  /*31e0*/  IMAD R51, R51, 0x160, RZ ;  /* 0x0000016033337824 */ /* 0x001fe200078e02ff */
[----:B------:R-:W-:Y:S02]  /*31f0*/  LEA.HI.X.SX32 R47, R47, R121, 0x1, P1 ;  /* 0x000000792f2f7211 */ /* 0x000fe400008f0eff */
[----:B------:R0:W5:Y:S01]  /*3200*/  LDG.E.U16 R27, desc[UR4][R6.64] ;  /* 0x00000004061b7981 */ /* 0x000162000c1e1500 */
[----:B------:R-:W-:Y:S02]  /*3210*/  IMAD R61, R48, 0x2d0, RZ ;  /* 0x000002d0303d7824 */ /* 0x000fe400078e02ff */
[----:B-1----:R-:W1:Y:S01]  /*3220*/  LDC R54, c[0x0][0x248] ;  /* 0x00009200ff367b82 */ /* 0x002e620000000800 */
[----:B------:R0:W5:Y:S01]  /*3230*/  LDG.E.U16 R28, desc[UR4][R46.64] ;  /* 0x000000042e1c7981 */ /* 0x000162000c1e1500 */
[----:B------:R-:W-:Y:S01]  /*3240*/  IMAD R3, R44, 0x2c0, RZ ;  /* 0x000002c02c037824 */ /* 0x000fe200078e02ff */
[----:B0-----:R-:W-:-:S02]  /*3250*/  IADD3 R6, P2, R57, R120, RZ ;  /* 0x0000007839067210 */ /* 0x001fc40007f5e0ff */
[----:B------:R0:W-:Y:S02]  /*3260*/  STS.U16 [R131+0x400], R56 ;  /* 0x0004003883007388 */ /* 0x0001e40000000400 */
[-C--:B------:R-:W-:Y:S01]  /*3270*/  IADD3 R2, P1, R3, R120.reuse, RZ ;  /* 0x0000007803027210 */ /* 0x080fe20007f3e0ff */
[----:B------:R-:W1:Y:S01]  /*3280*/  LDC R57, c[0x0][0x248] ;  /* 0x00009200ff397b82 */ /* 0x000e620000000800 */
[CC--:B------:R-:W-:Y:S02]  /*3290*/  IADD3 R18, P0, R51.reuse, R120.reuse, RZ ;  /* 0x0000007833127210 */ /* 0x0c0fe40007f1e0ff */
[----:B------:R-:W-:Y:S02]  /*32a0*/  LEA.HI.X.SX32 R3, R51, R121, 0x1, P1 ;  /* 0x0000007933037211 */ /* 0x000fe400008f0eff */
[----:B------:R-:W-:-:S03]  /*32b0*/  IADD3 R46, P1, R61, R120, RZ ;  /* 0x000000783d2e7210 */ /* 0x000fc60007f3e0ff */
[----:B------:R-:W2:Y:S01]  /*32c0*/  LDC R61, c[0x0][0x248] ;  /* 0x00009200ff3d7b82 */ /* 0x000ea20000000800 */
[-C--:B------:R-:W-:Y:S01]  /*32d0*/  LEA.HI.X.SX32 R19, R20, R121.reuse, 0x1, P0 ;  /* 0x0000007914137211 */ /* 0x080fe200000f0eff */
[----:B---3--:R-:W-:Y:S01]  /*32e0*/  IMAD R55, R55, 0x300, RZ ;  /* 0x0000030037377824 */ /* 0x008fe200078e02ff */
[-C--:B------:R-:W-:Y:S01]  /*32f0*/  LEA.HI.X.SX32 R47, R208, R121.reuse, 0x1, P1 ;  /* 0x00000079d02f7211 */ /* 0x080fe200008f0eff */
[----:B------:R-:W-:Y:S01]  /*3300*/  IMAD R53, R53, 0x2f0, RZ ;  /* 0x000002f035357824 */ /* 0x000fe200078e02ff */
[----:B------:R-:W-:Y:S01]  /*3310*/  LEA.HI.X.SX32 R7, R210, R121, 0x1, P2 ;  /* 0x00000079d2077211 */ /* 0x000fe200010f0eff */
[----:B------:R-:W3:Y:S02]  /*3320*/  LDG.E.U16 R20, desc[UR4][R18.64] ;  /* 0x0000000412147981 */ /* 0x000ee4000c1e1500 */
[----:B0-----:R-:W0:Y:S02]  /*3330*/  LDC R56, c[0x0][0x248] ;  /* 0x00009200ff387b82 */ /* 0x001e240000000800 */
[----:B------:R1:W3:Y:S04]  /*3340*/  LDG.E.U16 R6, desc[UR4][R6.64] ;  /* 0x0000000406067981 */ /* 0x0002e8000c1e1500 */
[----:B------:R1:W3:Y:S02]  /*3350*/  LDG.E.U16 R47, desc[UR4][R46.64] ;  /* 0x000000042e2f7981 */ /* 0x0002e4000c1e1500 */
[----:B-1----:R-:W-:Y:S01]  /*3360*/  IMAD R57, R57, 0x320, RZ ;  /* 0x0000032039397824 */ /* 0x002fe200078e02ff */
[----:B------:R-:W1:Y:S01]  /*3370*/  LDC R95, c[0x0][0x248] ;  /* 0x00009200ff5f7b82 */ /* 0x000e620000000800 */
[----:B------:R0:W3:Y:S01]  /*3380*/  LDG.E.U16 R44, desc[UR4][R2.64] ;  /* 0x00000004022c7981 */ /* 0x0000e2000c1e1500 */
[----:B------:R-:W-:-:S06]  /*3390*/  IMAD R7, R50, 0x180, RZ ;  /* 0x0000018032077824 */ /* 0x000fcc00078e02ff */
[----:B------:R-:W1:Y:S01]  /*33a0*/  LDC R46, c[0x0][0x248] ;  /* 0x00009200ff2e7b82 */ /* 0x000e620000000800 */
[----:B0-----:R-:W-:-:S04]  /*33b0*/  IADD3 R2, P2, R53, R120, RZ ;  /* 0x0000007835027210 */ /* 0x001fc80007f5e0ff */
[----:B------:R-:W-:-:S05]  /*33c0*/  LEA.HI.X.SX32 R3, R209, R121, 0x1, P2 ;  /* 0x00000079d1037211 */ /* 0x000fca00010f0eff */
[----:B------:R1:W3:Y:S01]  /*33d0*/  LDG.E.U16 R2, desc[UR4][R2.64] ;  /* 0x0000000402027981 */ /* 0x0002e2000c1e1500 */
[----:B----4-:R-:W-:Y:S02]  /*33e0*/  IMAD R91, R91, 0x360, RZ ;  /* 0x000003605b5b7824 */ /* 0x010fe400078e02ff */
[----:B-1----:R-:W-:Y:S01]  /*33f0*/  IMAD R3, R46, 0x1a0, RZ ;  /* 0x000001a02e037824 */ /* 0x002fe200078e02ff */
[----:B------:R-:W-:Y:S04]  /*3400*/  STL [R1+0x50], R66 ;  /* 0x0000504201007387 */ /* 0x000fe80000100800 */
[----:B--2---:R0:W-:Y:S02]  /*3410*/  STL [R1+0x34], R52 ;  /* 0x0000343401007387 */ /* 0x0041e40000100800 */
[----:B0-----:R-:W0:Y:S02]  /*3420*/  LDC R52, c[0x0][0x248] ;  /* 0x00009200ff347b82 */ /* 0x001e240000000800 */
[----:B------:R1:W-:Y:S06]  /*3430*/  STL [R1+0x30], R10 ;  /* 0x0000300a01007387 */ /* 0x0003ec0000100800 */
[----:B-1----:R-:W1:Y:S01]  /*3440*/  LDC R10, c[0x0][0x248] ;  /* 0x00009200ff0a7b82 */ /* 0x002e620000000800 */
[----:B0-----:R-:W-:-:S05]  /*3450*/  IMAD R67, R52, 0x2e0, RZ ;  /* 0x000002e034437824 */ /* 0x001fca00078e02ff */
[----:B------:R-:W-:Y:S01]  /*3460*/  IADD3 R18, P1, R67, R120, RZ ;  /* 0x0000007843127210 */ /* 0x000fe20007f3e0ff */
[----:B-1----:R-:W-:-:S05]  /*3470*/  IMAD R51, R10, 0x170, RZ ;  /* 0x000001700a337824 */ /* 0x002fca00078e02ff */
[CC--:B------:R-:W-:Y:S02]  /*3480*/  IADD3 R48, P0, R51.reuse, R120.reuse, RZ ;  /* 0x0000007833307210 */ /* 0x0c0fe40007f1e0ff */
[-C--:B------:R-:W-:Y:S02]  /*3490*/  LEA.HI.X.SX32 R19, R51, R121.reuse, 0x1, P1 ;  /* 0x0000007933137211 */ /* 0x080fe400008f0eff */
[-C--:B------:R-:W-:Y:S02]  /*34a0*/  IADD3 R50, P1, R55, R120.reuse, RZ ;  /* 0x0000007837327210 */ /* 0x080fe40007f3e0ff */
[-C--:B------:R-:W-:Y:S01]  /*34b0*/  LEA.HI.X.SX32 R49, R49, R121.reuse, 0x1, P0 ;  /* 0x0000007931317211 */ /* 0x080fe200000f0eff */
[----:B------:R0:W2:Y:S01]  /*34c0*/  LDG.E.U16 R18, desc[UR4][R18.64] ;  /* 0x0000000412127981 */ /* 0x0000a2000c1e1500 */
[C---:B------:R-:W-:Y:S02]  /*34d0*/  IADD3 R52, P0, R7.reuse, R120, RZ ;  /* 0x0000007807347210 */ /* 0x040fe40007f1e0ff */
[-C--:B------:R-:W-:Y:S01]  /*34e0*/  LEA.HI.X.SX32 R51, R7, R121.reuse, 0x1, P1 ;  /* 0x0000007907337211 */ /* 0x080fe200008f0eff */
[----:B------:R1:W4:Y:S01]  /*34f0*/  LDG.E.U16 R48, desc[UR4][R48.64] ;  /* 0x0000000430307981 */ /* 0x000322000c1e1500 */
[----:B------:R-:W5:Y:S01]  /*3500*/  LDC R7, c[0x0][0x248] ;  /* 0x00009200ff077b82 */ /* 0x000f620000000800 */
[----:B------:R-:W-:Y:S01]  /*3510*/  LEA.HI.X.SX32 R53, R16, R121, 0x1, P0 ;  /* 0x0000007910357211 */ /* 0x000fe200000f0eff */
[----:B------:R-:W-:Y:S01]  /*3520*/  IMAD R67, R56, 0x310, RZ ;  /* 0x0000031038437824 */ /* 0x000fe200078e02ff */
[----:B------:R-:W4:Y:S01]  /*3530*/  LDG.E.U16 R50, desc[UR4][R50.64] ;  /* 0x0000000432327981 */ /* 0x000f22000c1e1500 */
[----:B0-----:R-:W-:-:S03]  /*3540*/  IMAD R19, R61, 0x330, RZ ;  /* 0x000003303d137824 */ /* 0x001fc600078e02ff */
[----:B------:R-:W4:Y:S01]  /*3550*/  LDG.E.U16 R52, desc[UR4][R52.64] ;  /* 0x0000000434347981 */ /* 0x000f22000c1e1500 */
[----:B------:R-:W0:Y:S01]  /*3560*/  LDC R61, c[0x0][0x248] ;  /* 0x00009200ff3d7b82 */ /* 0x000e220000000800 */
[----:B-1----:R-:W-:Y:S01]  /*3570*/  IMAD R49, R54, 0x190, RZ ;  /* 0x0000019036317824 */ /* 0x002fe200078e02ff */
[----:B------:R-:W-:-:S04]  /*3580*/  IADD3 R54, P1, R57, R120, RZ ;  /* 0x0000007839367210 */ /* 0x000fc80007f3e0ff */
[CC--:B------:R-:W-:Y:S02]  /*3590*/  LEA.HI.X.SX32 R55, R49.reuse, R121.reuse, 0x1, P1 ;  /* 0x0000007931377211 */ /* 0x0c0fe400008f0eff */
[-C--:B------:R-:W-:Y:S01]  /*35a0*/  IADD3 R56, P0, R49, R120.reuse, RZ ;  /* 0x0000007831387210 */ /* 0x080fe20007f1e0ff */
[----:B------:R-:W-:Y:S01]  /*35b0*/  IMAD R49, R70, 0x340, RZ ;  /* 0x0000034046317824 */ /* 0x000fe200078e02ff */
[-C--:B------:R-:W-:Y:S01]  /*35c0*/  IADD3 R66, P2, R67, R120.reuse, RZ ;  /* 0x0000007843427210 */ /* 0x080fe20007f5e0ff */
[----:B------:R1:W3:Y:S01]  /*35d0*/  LDG.E.U16 R10, desc[UR4][R54.64] ;  /* 0x00000004360a7981 */ /* 0x0002e2000c1e1500 */
[-C--:B------:R-:W-:Y:S02]  /*35e0*/  LEA.HI.X.SX32 R57, R14, R121.reuse, 0x1, P0 ;  /* 0x000000790e397211 */ /* 0x080fe400000f0eff */
[----:B------:R-:W-:Y:S02]  /*35f0*/  IADD3 R70, P1, R19, R120, RZ ;  /* 0x0000007813467210 */ /* 0x000fe40007f3e0ff */
[-C--:B------:R-:W-:Y:S01]  /*3600*/  LEA.HI.X.SX32 R67, R207, R121.reuse, 0x1, P2 ;  /* 0x00000079cf437211 */ /* 0x080fe200010f0eff */
[----:B------:R0:W4:Y:S01]  /*3610*/  LDG.E.U16 R14, desc[UR4][R56.64] ;  /* 0x00000004380e7981 */ /* 0x000122000c1e1500 */
[----:B-1----:R-:W-:Y:S01]  /*3620*/  IMAD R55, R71, 0x350, RZ ;  /* 0x0000035047377824 */ /* 0x002fe200078e02ff */
[----:B------:R-:W-:-:S02]  /*3630*/  LEA.HI.X.SX32 R71, R205, R121, 0x1, P1 ;  /* 0x00000079cd477211 */ /* 0x000fc400008f0eff */
[----:B------:R1:W4:Y:S02]  /*3640*/  LDG.E.U16 R16, desc[UR4][R66.64] ;  /* 0x0000000442107981 */ /* 0x000324000c1e1500 */
[-C--:B------:R-:W-:Y:S01]  /*3650*/  IADD3 R54, P1, R55, R120.reuse, RZ ;  /* 0x0000007837367210 */ /* 0x080fe20007f3e0ff */
[----:B0-----:R-:W-:Y:S01]  /*3660*/  IMAD R51, R61, 0x1c0, RZ ;  /* 0x000001c03d337824 */ /* 0x001fe200078e02ff */
[-C--:B------:R-:W-:Y:S01]  /*3670*/  IADD3 R56, P2, R49, R120.reuse, RZ ;  /* 0x0000007831387210 */ /* 0x080fe20007f5e0ff */
[----:B------:R-:W4:Y:S01]  /*3680*/  LDG.E.U16 R19, desc[UR4][R70.64] ;  /* 0x0000000446137981 */ /* 0x000f22000c1e1500 */
[-C--:B------:R-:W-:Y:S02]  /*3690*/  LEA.HI.X.SX32 R55, R206, R121.reuse, 0x1, P1 ;  /* 0x00000079ce377211 */ /* 0x080fe400008f0eff */
[CC--:B------:R-:W-:Y:S02]  /*36a0*/  LEA.HI.X.SX32 R57, R3.reuse, R121.reuse, 0x1, P2 ;  /* 0x0000007903397211 */ /* 0x0c0fe400010f0eff */
[----:B-1----:R-:W-:Y:S01]  /*36b0*/  IADD3 R66, P0, R3, R120, RZ ;  /* 0x0000007803427210 */ /* 0x002fe20007f1e0ff */
[----:B-----5:R-:W-:Y:S01]  /*36c0*/  IMAD R3, R7, 0x1b0, RZ ;  /* 0x000001b007037824 */ /* 0x020fe200078e02ff */
[----:B------:R0:W5:Y:S02]  /*36d0*/  LDG.E.U16 R53, desc[UR4][R54.64] ;  /* 0x0000000436357981 */ /* 0x000164000c1e1500 */
[----:B------:R-:W-:-:S02]  /*36e0*/  LEA.HI.X.SX32 R67, R72, R121, 0x1, P0 ;  /* 0x0000007948437211 */ /* 0x000fc400000f0eff */
[-C--:B------:R-:W-:Y:S01]  /*36f0*/  IADD3 R72, P0, R3, R120.reuse, RZ ;  /* 0x0000007803487210 */ /* 0x080fe20007f1e0ff */
[----:B------:R1:W5:Y:S01]  /*3700*/  LDG.E.U16 R49, desc[UR4][R56.64] ;  /* 0x0000000438317981 */ /* 0x000362000c1e1500 */
[----:B0-----:R-:W-:-:S03]  /*3710*/  IADD3 R54, P1, R91, R120, RZ ;  /* 0x000000785b367210 */ /* 0x001fc60007f3e0ff */
[----:B------:R0:W5:Y:S01]  /*3720*/  LDG.E.U16 R66, desc[UR4][R66.64] ;  /* 0x0000000442427981 */ /* 0x000162000c1e1500 */
[----:B------:R-:W0:Y:S01]  /*3730*/  LDC R91, c[0x0][0x248] ;  /* 0x00009200ff5b7b82 */ /* 0x000e220000000800 */
[-C--:B------:R-:W-:Y:S02]  /*3740*/  LEA.HI.X.SX32 R73, R73, R121.reuse, 0x1, P0 ;  /* 0x0000007949497211 */ /* 0x080fe400000f0eff */
[-C--:B-1----:R-:W-:Y:S01]  /*3750*/  IADD3 R56, P0, R51, R120.reuse, RZ ;  /* 0x0000007833387210 */ /* 0x082fe20007f1e0ff */
[----:B------:R-:W-:Y:S01]  /*3760*/  IMAD R71, R92, 0x370, RZ ;  /* 0x000003705c477824 */ /* 0x000fe200078e02ff */
[-C--:B------:R-:W-:Y:S01]  /*3770*/  LEA.HI.X.SX32 R55, R3, R121.reuse, 0x1, P1 ;  /* 0x0000007903377211 */ /* 0x080fe200008f0eff */
[----:B------:R1:W5:Y:S01]  /*3780*/  LDG.E.U16 R46, desc[UR4][R72.64] ;  /* 0x00000004482e7981 */ /* 0x000362000c1e1500 */
[----:B------:R-:W-:Y:S01]  /*3790*/  LEA.HI.X.SX32 R57, R89, R121, 0x1, P0 ;  /* 0x0000007959397211 */ /* 0x000fe200000f0eff */
[----:B------:R-:W1:Y:S01]  /*37a0*/  LDC R92, c[0x0][0x248] ;  /* 0x00009200ff5c7b82 */ /* 0x000e620000000800 */
[----:B------:R-:W-:Y:S01]  /*37b0*/  IMAD R89, R93, 0x380, RZ ;  /* 0x000003805d597824 */ /* 0x000fe200078e02ff */
[----:B------:R-:W-:-:S06]  /*37c0*/  IADD3 R70, P2, R71, R120, RZ ;  /* 0x0000007847467210 */ /* 0x000fcc0007f5e0ff */
[----:B0-----:R-:W0:Y:S01]  /*37d0*/  LDC R67, c[0x0][0x248] ;  /* 0x00009200ff437b82 */ /* 0x001e220000000800 */
[----:B------:R-:W-:Y:S01]  /*37e0*/  LEA.HI.X.SX32 R71, R204, R121, 0x1, P2 ;  /* 0x00000079cc477211 */ /* 0x000fe200010f0eff */
[----:B------:R-:W-:Y:S01]  /*37f0*/  IMAD R3, R90, 0x1d0, RZ ;  /* 0x000001d05a037824 */ /* 0x000fe200078e02ff */
[----:B------:R-:W5:Y:S04]  /*3800*/  LDG.E.U16 R61, desc[UR4][R56.64] ;  /* 0x00000004383d7981 */ /* 0x000f68000c1e1500 */
[----:B------:R-:W5:Y:S01]  /*3810*/  LDG.E.U16 R55, desc[UR4][R54.64] ;  /* 0x0000000436377981 */ /* 0x000f62000c1e1500 */
[----:B------:R-:W0:Y:S01]  /*3820*/  LDC R93, c[0x0][0x248] ;  /* 0x00009200ff5d7b82 */ /* 0x000e220000000800 */
[----:B------:R-:W-:Y:S02]  /*3830*/  IADD3 R90, P1, R89, R120, RZ ;  /* 0x00000078595a7210 */ /* 0x000fe40007f3e0ff */
[----:B------:R1:W5:Y:S05]  /*3840*/  LDG.E.U16 R7, desc[UR4][R70.64] ;  /* 0x0000000446077981 */ /* 0x00036a000c1e1500 */
[----:B------:R-:W0:Y:S01]  /*3850*/  LDC R89, c[0x0][0x248] ;  /* 0x00009200ff597b82 */ /* 0x000e220000000800 */
[----:B-1----:R-:W-:-:S02]  /*3860*/  IMAD R73, R94, 0x390, RZ ;  /* 0x000003905e497824 */ /* 0x002fc400078e02ff */
[----:B------:R-:W-:Y:S01]  /*3870*/  IMAD R71, R91, 0x3a0, RZ ;  /* 0x000003a05b477824 */ /* 0x000fe200078e02ff */
[-C--:B------:R-:W-:Y:S02]  /*3880*/  LEA.HI.X.SX32 R91, R51, R121.reuse, 0x1, P1 ;  /* 0x00000079335b7211 */ /* 0x080fe400008f0eff */
[-C--:B------:R-:W-:Y:S01]  /*3890*/  IADD3 R72, P2, R73, R120.reuse, RZ ;  /* 0x0000007849487210 */ /* 0x080fe20007f5e0ff */
[----:B0-----:R-:W-:Y:S01]  /*38a0*/  IMAD R67, R67, 0x1e0, RZ ;  /* 0x000001e043437824 */ /* 0x001fe200078e02ff */
[-C--:B------:R-:W-:Y:S01]  /*38b0*/  IADD3 R70, P1, R71, R120.reuse, RZ ;  /* 0x0000007847467210 */ /* 0x080fe20007f3e0ff */
[----:B------:R-:W-:Y:S01]  /*38c0*/  IMAD R99, R92, 0x3b0, RZ ;  /* 0x000003b05c637824 */ /* 0x000fe200078e02ff */
[-C--:B------:R-:W-:Y:S01]  /*38d0*/  IADD3 R56, P0, R3, R120.reuse, RZ ;  /* 0x0000007803387210 */ /* 0x080fe20007f1e0ff */
[----:B------:R-:W-:Y:S01]  /*38e0*/  IMAD R95, R95, 0x3c0, RZ ;  /* 0x000003c05f5f7824 */ /* 0x000fe200078e02ff */
[-C--:B------:R-:W-:Y:S01]  /*38f0*/  LEA.HI.X.SX32 R71, R3, R121.reuse, 0x1, P1 ;  /* 0x0000007903477211 */ /* 0x080fe200008f0eff */
[----:B------:R-:W0:Y:S01]  /*3900*/  LDC R94, c[0x0][0x248] ;  /* 0x00009200ff5e7b82 */ /* 0x000e220000000800 */
[-C--:B------:R-:W-:Y:S01]  /*3910*/  LEA.HI.X.SX32 R73, R203, R121.reuse, 0x1, P2 ;  /* 0x00000079cb497211 */ /* 0x080fe200010f0eff */
[----:B------:R-:W-:Y:S01]  /*3920*/  IMAD R93, R93, 0x3d0, RZ ;  /* 0x000003d05d5d7824 */ /* 0x000fe200078e02ff */
[----:B------:R-:W-:Y:S01]  /*3930*/  LEA.HI.X.SX32 R57, R62, R121, 0x1, P0 ;  /* 0x000000793e397211 */ /* 0x000fe200000f0eff */
[----:B------:R1:W5:Y:S01]  /*3940*/  LDG.E.U16 R54, desc[UR4][R70.64] ;  /* 0x0000000446367981 */ /* 0x000362000c1e1500 */
[----:B------:R-:W-:-:S03]  /*3950*/  IADD3 R92, P0, R67, R120, RZ ;  /* 0x00000078435c7210 */ /* 0x000fc60007f1e0ff */
[----:B------:R1:W5:Y:S01]  /*3960*/  LDG.E.U16 R3, desc[UR4][R72.64] ;  /* 0x0000000448037981 */ /* 0x000362000c1e1500 */
[----:B------:R-:W-:-:S03]  /*3970*/  IMAD R89, R89, 0x1f0, RZ ;  /* 0x000001f059597824 */ /* 0x000fc600078e02ff */
[----:B------:R-:W5:Y:S01]  /*3980*/  LDG.E.U16 R57, desc[UR4][R56.64] ;  /* 0x0000000438397981 */ /* 0x000f62000c1e1500 */
[----:B-1----:R-:W-:-:S03]  /*3990*/  IADD3 R70, P1, R99, R120, RZ ;  /* 0x0000007863467210 */ /* 0x002fc60007f3e0ff */
[----:B------:R1:W5:Y:S01]  /*39a0*/  LDG.E.U16 R51, desc[UR4][R90.64] ;  /* 0x000000045a337981 */ /* 0x000362000c1e1500 */
[----:B------:R-:W-:Y:S02]  /*39b0*/  IADD3 R72, P2, R93, R120, RZ ;  /* 0x000000785d487210 */ /* 0x000fe40007f5e0ff */
[-C--:B------:R-:W-:Y:S02]  /*39c0*/  LEA.HI.X.SX32 R93, R59, R121.reuse, 0x1, P0 ;  /* 0x000000793b5d7211 */ /* 0x080fe400000f0eff */
[----:B------:R-:W-:-:S03]  /*39d0*/  LEA.HI.X.SX32 R71, R213, R121, 0x1, P1 ;  /* 0x00000079d5477211 */ /* 0x000fc600008f0eff */
[----:B------:R1:W5:Y:S02]  /*39e0*/  LDG.E.U16 R130, desc[UR4][R92.64] ;  /* 0x000000045c827981 */ /* 0x000364000c1e1500 */
[----:B-1----:R-:W-:Y:S02]  /*39f0*/  IADD3 R90, P1, R95, R120, RZ ;  /* 0x000000785f5a7210 */ /* 0x002fe40007f3e0ff */
[----:B------:R-:W1:Y:S01]  /*3a00*/  LDC R95, c[0x0][0x248] ;  /* 0x00009200ff5f7b82 */ /* 0x000e620000000800 */
[----:B------:R0:W5:Y:S01]  /*3a10*/  LDG.E.U16 R56, desc[UR4][R70.64] ;  /* 0x0000000446387981 */ /* 0x000162000c1e1500 */
[----:B------:R-:W-:-:S06]  /*3a20*/  IMAD R202, R202, 0x1e8, RZ ;  /* 0x000001e8caca7824 */ /* 0x000fcc00078e02ff */
[----:B------:R-:W1:Y:S01]  /*3a30*/  LDC R92, c[0x0][0x248] ;  /* 0x00009200ff5c7b82 */ /* 0x000e620000000800 */
[----:B0-----:R-:W-:Y:S01]  /*3a40*/  IADD3 R70, P0, R89, R120, RZ ;  /* 0x0000007859467210 */ /* 0x001fe20007f1e0ff */
[----:B------:R-:W-:Y:S01]  /*3a50*/  IMAD R99, R98, 0x3f0, RZ ;  /* 0x000003f062637824 */ /* 0x000fe200078e02ff */
[-C--:B------:R-:W-:Y:S02]  /*3a60*/  LEA.HI.X.SX32 R91, R67, R121.reuse, 0x1, P1 ;  /* 0x00000079435b7211 */ /* 0x080fe400008f0eff */
[-C--:B------:R-:W-:Y:S01]  /*3a70*/  LEA.HI.X.SX32 R71, R8, R121.reuse, 0x1, P0 ;  /* 0x0000007908477211 */ /* 0x080fe200000f0eff */
[----:B------:R-:W-:Y:S01]  /*3a80*/  IMAD R97, R97, 0x3e0, RZ ;  /* 0x000003e061617824 */ /* 0x000fe200078e02ff */
[----:B------:R-:W-:Y:S01]  /*3a90*/  LEA.HI.X.SX32 R73, R202, R121, 0x1, P2 ;  /* 0x00000079ca497211 */ /* 0x000fe200010f0eff */
[----:B------:R-:W-:Y:S01]  /*3aa0*/  IMAD R212, R212, 0x1f8, RZ ;  /* 0x000001f8d4d47824 */ /* 0x000fe200078e02ff */
[----:B------:R0:W5:Y:S01]  /*3ab0*/  LDG.E.U16 R62, desc[UR4][R90.64] ;  /* 0x000000045a3e7981 */ /* 0x000162000c1e1500 */
[----:B------:R-:W-:Y:S01]  /*3ac0*/  IMAD R93, R96, 0x202, RZ ;  /* 0x00000202605d7824 */ /* 0x000fe200078e02ff */
[----:B------:R-:W-:Y:S01]  /*3ad0*/  LEA R67, R0, R0, 0x8 ;  /* 0x0000000000437211 */ /* 0x000fe200078e40ff */
[----:B------:R-:W-:Y:S01]  /*3ae0*/  IMAD R101, R101, 0x212, RZ ;  /* 0x0000021265657824 */ /* 0x000fe200078e02ff */
[----:B------:R0:W5:Y:S01]  /*3af0*/  LDG.E.U16 R59, desc[UR4][R70.64] ;  /* 0x00000004463b7981 */ /* 0x000162000c1e1500 */
[----:B------:R-:W1:Y:S03]  /*3b00*/  LDC R98, c[0x0][0x248] ;  /* 0x00009200ff627b82 */ /* 0x000e660000000800 */
[----:B------:R0:W5:Y:S02]  /*3b10*/  LDG.E.U16 R8, desc[UR4][R72.64] ;  /* 0x0000000448087981 */ /* 0x000164000c1e1500 */
[----:B0-----:R-:W-:-:S03]  /*3b20*/  IADD3 R90, P1, R97, R120, RZ ;  /* 0x00000078615a7210 */ /* 0x001fc60007f3e0ff */
[----:B------:R-:W0:Y:S01]  /*3b30*/  LDC R97, c[0x0][0x248] ;  /* 0x00009200ff617b82 */ /* 0x000e220000000800 */
[-C--:B------:R-:W-:Y:S02]  /*3b40*/  IADD3 R70, P2, R99, R120.reuse, RZ ;  /* 0x0000007863467210 */ /* 0x080fe40007f5e0ff */
[-C--:B------:R-:W-:Y:S02]  /*3b50*/  LEA.HI.X.SX32 R91, R89, R121.reuse, 0x1, P1 ;  /* 0x00000079595b7211 */ /* 0x080fe400008f0eff */
[-C--:B------:R-:W-:Y:S02]  /*3b60*/  LEA.HI.X.SX32 R71, R212, R121.reuse, 0x1, P2 ;  /* 0x00000079d4477211 */ /* 0x080fe400010f0eff */
[----:B------:R-:W-:Y:S01]  /*3b70*/  IADD3 R72, P0, R93, R120, RZ ;  /* 0x000000785d487210 */ /* 0x000fe20007f1e0ff */
[----:B------:R-:W2:Y:S02]  /*3b80*/  LDC R99, c[0x0][0x248] ;  /* 0x00009200ff637b82 */ /* 0x000ea40000000800 */
[----:B------:R1:W5:Y:S01]  /*3b90*/  LDG.E.U16 R70, desc[UR4][R70.64] ;  /* 0x0000000446467981 */ /* 0x000362000c1e1500 */
[----:B------:R-:W-:Y:S01]  /*3ba0*/  LEA.HI.X.SX32 R73, R67, R121, 0x1, P0 ;  /* 0x0000007943497211 */ /* 0x000fe200000f0eff */
[----:B------:R-:W-:-:S02]  /*3bb0*/  IMAD R103, R103, 0x232, RZ ;  /* 0x0000023267677824 */ /* 0x000fc400078e02ff */
[----:B------:R1:W5:Y:S02]  /*3bc0*/  LDG.E.U16 R67, desc[UR4][R90.64] ;  /* 0x000000045a437981 */ /* 0x000364000c1e1500 */
[----:B------:R-:W2:Y:S02]  /*3bd0*/  LDC R89, c[0x0][0x248] ;  /* 0x00009200ff597b82 */ /* 0x000ea40000000800 */
[----:B------:R1:W5:Y:S02]  /*3be0*/  LDG.E.U16 R119, desc[UR4][R72.64] ;  /* 0x0000000448777981 */ /* 0x000364000c1e1500 */
[----:B-1----:R-:W-:Y:S01]  /*3bf0*/  IMAD R71, R94, 0x111, RZ ;  /* 0x000001115e477824 */ /* 0x002fe200078e02ff */
[----:B------:R-:W-:Y:S01]  /*3c00*/  IADD3 R94, P0, R101, R120, RZ ;  /* 0x00000078655e7210 */ /* 0x000fe20007f1e0ff */
[----:B------:R-:W-:Y:S02]  /*3c10*/  IMAD R101, R92, 0x242, RZ ;  /* 0x000002425c657824 */ /* 0x000fe400078e02ff */
[----:B------:R-:W-:Y:S01]  /*3c20*/  IMAD R91, R0, 0x109, RZ ;  /* 0x00000109005b7824 */ /* 0x000fe200078e02ff */
[----:B------:R-:W1:Y:S01]  /*3c30*/  LDC R96, c[0x0][0x248] ;  /* 0x00009200ff607b82 */ /* 0x000e620000000800 */
[----:B------:R-:W-:-:S03]  /*3c40*/  IMAD R73, R95, 0x119, RZ ;  /* 0x000001195f497824 */ /* 0x000fc600078e02ff */
[----:B------:R-:W-:Y:S02]  /*3c50*/  LEA.HI.X.SX32 R95, R91, R121, 0x1, P0 ;  /* 0x000000795b5f7211 */ /* 0x000fe400000f0eff */
[-C--:B------:R-:W-:Y:S02]  /*3c60*/  IADD3 R72, P2, R101, R120.reuse, RZ ;  /* 0x0000007865487210 */ /* 0x080fe40007f5e0ff */
[-C--:B------:R-:W-:Y:S01]  /*3c70*/  IADD3 R90, P0, R103, R120.reuse, RZ ;  /* 0x00000078675a7210 */ /* 0x080fe20007f1e0ff */
[----:B------:R-:W1:Y:S01]  /*3c80*/  LDC R101, c[0x0][0x248] ;  /* 0x00009200ff657b82 */ /* 0x000e620000000800 */
[----:B------:R-:W-:Y:S01]  /*3c90*/  IMAD R93, R102, 0x222, RZ ;  /* 0x00000222665d7824 */ /* 0x000fe200078e02ff */
[----:B------:R0:W5:Y:S06]  /*3ca0*/  LDG.E.U16 R118, desc[UR4][R94.64] ;  /* 0x000000045e767981 */ /* 0x00016c000c1e1500 */
[----:B------:R-:W1:Y:S01]  /*3cb0*/  LDC R103, c[0x0][0x248] ;  /* 0x00009200ff677b82 */ /* 0x000e620000000800 */
[----:B0-----:R-:W-:Y:S01]  /*3cc0*/  IMAD R97, R97, 0x121, RZ ;  /* 0x0000012161617824 */ /* 0x001fe200078e02ff */
[----:B------:R-:W-:-:S06]  /*3cd0*/  IADD3 R92, P1, R93, R120, RZ ;  /* 0x000000785d5c7210 */ /* 0x000fcc0007f3e0ff */
[----:B------:R-:W0:Y:S01]  /*3ce0*/  LDC R102, c[0x0][0x248] ;  /* 0x00009200ff667b82 */ /* 0x000e220000000800 */
[-C--:B------:R-:W-:Y:S02]  /*3cf0*/  LEA.HI.X.SX32 R91, R73, R121.reuse, 0x1, P0 ;  /* 0x00000079495b7211 */ /* 0x080fe400000f0eff */
[-C--:B------:R-:W-:Y:S02]  /*3d00*/  LEA.HI.X.SX32 R93, R71, R121.reuse, 0x1, P1 ;  /* 0x00000079475d7211 */ /* 0x080fe400008f0eff */
[----:B------:R-:W-:Y:S01]  /*3d10*/  LEA.HI.X.SX32 R73, R97, R121, 0x1, P2 ;  /* 0x0000007961497211 */ /* 0x000fe200010f0eff */
[----:B------:R-:W-:Y:S01]  /*3d20*/  IMAD R97, R104, 0x252, RZ ;  /* 0x0000025268617824 */ /* 0x000fe200078e02ff */
[----:B------:R2:W5:Y:S01]  /*3d30*/  LDG.E.U16 R116, desc[UR4][R90.64] ;  /* 0x000000045a747981 */ /* 0x000562000c1e1500 */
[----:B------:R-:W-:Y:S01]  /*3d40*/  IMAD R105, R105, 0x262, RZ ;  /* 0x0000026269697824 */ /* 0x000fe200078e02ff */
[----:B------:R-:W3:Y:S01]  /*3d50*/  LDC R71, c[0x0][0x248] ;  /* 0x00009200ff477b82 */ /* 0x000ee20000000800 */
[----:B------:R-:W-:Y:S01]  /*3d60*/  IMAD R95, R98, 0x129, RZ ;  /* 0x00000129625f7824 */ /* 0x000fe200078e02ff */
[----:B------:R1:W5:Y:S01]  /*3d70*/  LDG.E.U16 R117, desc[UR4][R92.64] ;  /* 0x000000045c757981 */ /* 0x000362000c1e1500 */
[----:B------:R-:W-:Y:S01]  /*3d80*/  IADD3 R94, P0, R97, R120, RZ ;  /* 0x00000078615e7210 */ /* 0x000fe20007f1e0ff */
[----:B--2---:R-:W-:-:S02]  /*3d90*/  IMAD R97, R89, 0x282, RZ ;  /* 0x0000028259617824 */ /* 0x004fc400078e02ff */
[----:B------:R2:W5:Y:S01]  /*3da0*/  LDG.E.U16 R115, desc[UR4][R72.64] ;  /* 0x0000000448737981 */ /* 0x000562000c1e1500 */
[----:B------:R-:W-:Y:S01]  /*3db0*/  IMAD R91, R106, 0x272, RZ ;  /* 0x000002726a5b7824 */ /* 0x000fe200078e02ff */
[----:B------:R-:W4:Y:S01]  /*3dc0*/  LDC R98, c[0x0][0x248] ;  /* 0x00009200ff627b82 */ /* 0x000f220000000800 */
[----:B-1----:R-:W-:Y:S01]  /*3dd0*/  IMAD R93, R99, 0x131, RZ ;  /* 0x00000131635d7824 */ /* 0x002fe200078e02ff */
[-C--:B------:R-:W-:Y:S01]  /*3de0*/  IADD3 R92, P1, R105, R120.reuse, RZ ;  /* 0x00000078695c7210 */ /* 0x080fe20007f3e0ff */
[----:B------:R-:W-:Y:S01]  /*3df0*/  IMAD R89, R101, 0x141, RZ ;  /* 0x0000014165597824 */ /* 0x000fe200078e02ff */
[-C--:B------:R-:W-:Y:S01]  /*3e00*/  LEA.HI.X.SX32 R95, R95, R121.reuse, 0x1, P0 ;  /* 0x000000795f5f7211 */ /* 0x080fe200000f0eff */
[----:B--2---:R-:W-:Y:S01]  /*3e10*/  IMAD R73, R100, 0x139, RZ ;  /* 0x0000013964497824 */ /* 0x004fe200078e02ff */
[-C--:B------:R-:W-:Y:S01]  /*3e20*/  IADD3 R90, P2, R91, R120.reuse, RZ ;  /* 0x000000785b5a7210 */ /* 0x080fe20007f5e0ff */
[----:B------:R-:W-:Y:S01]  /*3e30*/  IMAD R103, R103, 0x292, RZ ;  /* 0x0000029267677824 */ /* 0x000fe200078e02ff */
[-C--:B------:R-:W-:Y:S01]  /*3e40*/  LEA.HI.X.SX32 R93, R93, R121.reuse, 0x1, P1 ;  /* 0x000000795d5d7211 */ /* 0x080fe200008f0eff */
[----:B------:R0:W2:Y:S01]  /*3e50*/  LDG.E.U16 R114, desc[UR4][R94.64] ;  /* 0x000000045e727981 */ /* 0x0000a2000c1e1500 */
[----:B------:R-:W-:Y:S01]  /*3e60*/  IADD3 R72, P0, R97, R120, RZ ;  /* 0x0000007861487210 */ /* 0x000fe20007f1e0ff */
[----:B------:R-:W1:Y:S01]  /*3e70*/  LDC R105, c[0x0][0x248] ;  /* 0x00009200ff697b82 */ /* 0x000e620000000800 */
[-C--:B------:R-:W-:Y:S01]  /*3e80*/  LEA.HI.X.SX32 R91, R73, R121.reuse, 0x1, P2 ;  /* 0x00000079495b7211 */ /* 0x080fe200010f0eff */
[----:B------:R0:W2:Y:S01]  /*3e90*/  LDG.E.U16 R113, desc[UR4][R92.64] ;  /* 0x000000045c717981 */ /* 0x0000a2000c1e1500 */
[----:B------:R-:W-:Y:S01]  /*3ea0*/  LEA.HI.X.SX32 R73, R89, R121, 0x1, P0 ;  /* 0x0000007959497211 */ /* 0x000fe200000f0eff */
[----:B------:R-:W-:-:S02]  /*3eb0*/  IMAD R107, R107, 0x2a2, RZ ;  /* 0x000002a26b6b7824 */ /* 0x000fc400078e02ff */
[----:B------:R3:W2:Y:S01]  /*3ec0*/  LDG.E.U16 R112, desc[UR4][R90.64] ;  /* 0x000000045a707981 */ /* 0x0006a2000c1e1500 */
[----:B0-----:R-:W-:Y:S01]  /*3ed0*/  IMAD R95, R102, 0x149, RZ ;  /* 0x00000149665f7824 */ /* 0x001fe200078e02ff */
[----:B------:R-:W0:Y:S02]  /*3ee0*/  LDC R106, c[0x0][0x248] ;  /* 0x00009200ff6a7b82 */ /* 0x000e240000000800 */
[----:B------:R3:W2:Y:S01]  /*3ef0*/  LDG.E.U16 R111, desc[UR4][R72.64] ;  /* 0x00000004486f7981 */ /* 0x0006a2000c1e1500 */
[----:B------:R-:W-:-:S04]  /*3f00*/  IADD3 R92, P0, R103, R120, RZ ;  /* 0x00000078675c7210 */ /* 0x000fc80007f1e0ff */
[----:B------:R-:W-:Y:S01]  /*3f10*/  LEA.HI.X.SX32 R93, R95, R121, 0x1, P0 ;  /* 0x000000795f5d7211 */ /* 0x000fe200000f0eff */
[----:B------:R-:W4:Y:S01]  /*3f20*/  LDC R99, c[0x0][0x248] ;  /* 0x00009200ff637b82 */ /* 0x000f220000000800 */
[----:B---3--:R-:W-:-:S07]  /*3f30*/  IMAD R91, R108, 0x2b2, RZ ;  /* 0x000002b26c5b7824 */ /* 0x008fce00078e02ff */
[----:B------:R-:W3:Y:S01]  /*3f40*/  LDC R89, c[0x0][0x248] ;  /* 0x00009200ff597b82 */ /* 0x000ee20000000800 */
[----:B------:R-:W-:-:S07]  /*3f50*/  IMAD R73, R96, 0x151, RZ ;  /* 0x0000015160497824 */ /* 0x000fce00078e02ff */
[----:B------:R-:W3:Y:S01]  /*3f60*/  LDC R95, c[0x0][0x248] ;  /* 0x00009200ff5f7b82 */ /* 0x000ee20000000800 */
[----:B------:R-:W-:Y:S01]  /*3f70*/  IMAD R71, R71, 0x159, RZ ;  /* 0x0000015947477824 */ /* 0x000fe200078e02ff */
[----:B------:R-:W-:-:S06]  /*3f80*/  IADD3 R90, P1, R107, R120, RZ ;  /* 0x000000786b5a7210 */ /* 0x000fcc0007f3e0ff */
[----:B------:R-:W3:Y:S01]  /*3f90*/  LDC R97, c[0x0][0x248] ;  /* 0x00009200ff617b82 */ /* 0x000ee20000000800 */
[----:B------:R-:W-:-:S07]  /*3fa0*/  IADD3 R72, P2, R91, R120, RZ ;  /* 0x000000785b487210 */ /* 0x000fce0007f5e0ff */
[----:B------:R-:W3:Y:S01]  /*3fb0*/  LDC R104, c[0x0][0x248] ;  /* 0x00009200ff687b82 */ /* 0x000ee20000000800 */
[----:B------:R-:W-:-:S07]  /*3fc0*/  LEA.HI.X.SX32 R91, R73, R121, 0x1, P1 ;  /* 0x00000079495b7211 */ /* 0x000fce00008f0eff */
[----:B------:R-:W3:Y:S01]  /*3fd0*/  LDC R101, c[0x0][0x248] ;  /* 0x00009200ff657b82 */ /* 0x000ee20000000800 */
[----:B------:R-:W-:Y:S01]  /*3fe0*/  LEA.HI.X.SX32 R73, R71, R121, 0x1, P2 ;  /* 0x0000007947497211 */ /* 0x000fe200010f0eff */
[----:B-1----:R-:W-:Y:S01]  /*3ff0*/  IMAD R105, R105, 0x2c2, RZ ;  /* 0x000002c269697824 */ /* 0x002fe200078e02ff */
[----:B------:R-:W2:Y:S04]  /*4000*/  LDG.E.U16 R110, desc[UR4][R92.64] ;  /* 0x000000045c6e7981 */ /* 0x000ea8000c1e1500 */
[----:B------:R0:W2:Y:S01]  /*4010*/  LDG.E.U16 R108, desc[UR4][R72.64] ;  /* 0x00000004486c7981 */ /* 0x0000a2000c1e1500 */
[----:B------:R-:W1:Y:S08]  /*4020*/  LDC R102, c[0x0][0x248] ;  /* 0x00009200ff667b82 */ /* 0x000e700000000800 */
[----:B------:R-:W1:Y:S01]  /*4030*/  LDC R96, c[0x0][0x248] ;  /* 0x00009200ff607b82 */ /* 0x000e620000000800 */
[----:B0-----:R-:W-:Y:S01]  /*4040*/  IMAD R73, R106, 0x2d2, RZ ;  /* 0x000002d26a497824 */ /* 0x001fe200078e02ff */
[----:B------:R0:W2:Y:S06]  /*4050*/  LDG.E.U16 R109, desc[UR4][R90.64] ;  /* 0x000000045a6d7981 */ /* 0x0000ac000c1e1500 */
[----:B------:R-:W1:Y:S01]  /*4060*/  LDC R103, c[0x0][0x248] ;  /* 0x00009200ff677b82 */ /* 0x000e620000000800 */
[----:B----4-:R-:W-:-:S07]  /*4070*/  IMAD R93, R98, 0x161, RZ ;  /* 0x00000161625d7824 */ /* 0x010fce00078e02ff */
[----:B------:R-:W4:Y:S01]  /*4080*/  LDC R100, c[0x0][0x248] ;  /* 0x00009200ff647b82 */ /* 0x000f220000000800 */
[----:B0-----:R-:W-:Y:S01]  /*4090*/  IMAD R91, R99, 0x169, RZ ;  /* 0x00000169635b7824 */ /* 0x001fe200078e02ff */
[-C--:B------:R-:W-:Y:S01]  /*40a0*/  IADD3 R94, P0, R105, R120.reuse, RZ ;  /* 0x00000078695e7210 */ /* 0x080fe20007f1e0ff */
[----:B---3--:R-:W-:Y:S01]  /*40b0*/  IMAD R89, R89, 0x2e2, RZ ;  /* 0x000002e259597824 */ /* 0x008fe200078e02ff */
[----:B------:R-:W-:-:S04]  /*40c0*/  IADD3 R92, P1, R73, R120, RZ ;  /* 0x00000078495c7210 */ /* 0x000fc80007f3e0ff */
[----:B------:R-:W0:Y:S01]  /*40d0*/  LDC R71, c[0x0][0x248] ;  /* 0x00009200ff477b82 */ /* 0x000e220000000800 */
[----:B------:R-:W-:Y:S01]  /*40e0*/  IMAD R99, R95, 0x2f2, RZ ;  /* 0x000002f25f637824 */ /* 0x000fe200078e02ff */
[-C--:B------:R-:W-:Y:S01]  /*40f0*/  LEA.HI.X.SX32 R95, R93, R121.reuse, 0x1, P0 ;  /* 0x000000795d5f7211 */ /* 0x080fe200000f0eff */
[----:B------:R-:W-:Y:S01]  /*4100*/  IMAD R97, R97, 0x171, RZ ;  /* 0x0000017161617824 */ /* 0x000fe200078e02ff */
[-C--:B------:R-:W-:Y:S01]  /*4110*/  LEA.HI.X.SX32 R93, R91, R121.reuse, 0x1, P1 ;  /* 0x000000795b5d7211 */ /* 0x080fe200008f0eff */
[----:B------:R-:W-:Y:S01]  /*4120*/  IMAD R73, R104, 0x179, RZ ;  /* 0x0000017968497824 */ /* 0x000fe200078e02ff */
[-C--:B------:R-:W-:Y:S01]  /*4130*/  IADD3 R90, P0, R89, R120.reuse, RZ ;  /* 0x00000078595a7210 */ /* 0x080fe20007f1e0ff */
[----:B-1----:R-:W-:Y:S01]  /*4140*/  IMAD R127, R102, 0x302, RZ ;  /* 0x00000302667f7824 */ /* 0x002fe200078e02ff */
[----:B------:R-:W-:Y:S01]  /*4150*/  IADD3 R72, P2, R99, R120, RZ ;  /* 0x0000007863487210 */ /* 0x000fe20007f5e0ff */
[----:B------:R1:W3:Y:S01]  /*4160*/  LDG.E.U16 R107, desc[UR4][R94.64] ;  /* 0x000000045e6b7981 */ /* 0x0002e2000c1e1500 */
[-C--:B------:R-:W-:Y:S01]  /*4170*/  LEA.HI.X.SX32 R91, R97, R121.reuse, 0x1, P0 ;  /* 0x00000079615b7211 */ /* 0x080fe200000f0eff */
[----:B------:R-:W0:Y:S01]  /*4180*/  LDC R98, c[0x0][0x248] ;  /* 0x00009200ff627b82 */ /* 0x000e220000000800 */
[----:B------:R-:W-:Y:S01]  /*4190*/  LEA.HI.X.SX32 R73, R73, R121, 0x1, P2 ;  /* 0x0000007949497211 */ /* 0x000fe200010f0eff */
[----:B------:R1:W3:Y:S01]  /*41a0*/  LDG.E.U16 R106, desc[UR4][R92.64] ;  /* 0x000000045c6a7981 */ /* 0x0002e2000c1e1500 */
[----:B------:R-:W-:-:S02]  /*41b0*/  IMAD R101, R101, 0x322, RZ ;  /* 0x0000032265657824 */ /* 0x000fc400078e02ff */
[----:B------:R-:W-:Y:S01]  /*41c0*/  IMAD R103, R103, 0x189, RZ ;  /* 0x0000018967677824 */ /* 0x000fe200078e02ff */
[----:B------:R4:W3:Y:S02]  /*41d0*/  LDG.E.U16 R104, desc[UR4][R72.64] ;  /* 0x0000000448687981 */ /* 0x0008e4000c1e1500 */
[----:B------:R-:W0:Y:S01]  /*41e0*/  LDC R97, c[0x0][0x248] ;  /* 0x00009200ff617b82 */ /* 0x000e220000000800 */
[----:B-1----:R-:W-:Y:S01]  /*41f0*/  IMAD R95, R124, 0x181, RZ ;  /* 0x000001817c5f7824 */ /* 0x002fe200078e02ff */
[-C--:B------:R-:W-:Y:S01]  /*4200*/  IADD3 R94, P0, R127, R120.reuse, RZ ;  /* 0x000000787f5e7210 */ /* 0x080fe20007f1e0ff */
[----:B------:R1:W3:Y:S01]  /*4210*/  LDG.E.U16 R105, desc[UR4][R90.64] ;  /* 0x000000045a697981 */ /* 0x0002e2000c1e1500 */
[----:B------:R-:W-:Y:S02]  /*4220*/  IMAD R93, R96, 0x312, RZ ;  /* 0x00000312605d7824 */ /* 0x000fe400078e02ff */
[----:B------:R-:W-:Y:S02]  /*4230*/  LEA.HI.X.SX32 R95, R95, R121, 0x1, P0 ;  /* 0x000000795f5f7211 */ /* 0x000fe400000f0eff */
[----:B------:R-:W0:Y:S01]  /*4240*/  LDC R89, c[0x0][0x248] ;  /* 0x00009200ff597b82 */ /* 0x000e220000000800 */
[----:B----4-:R-:W-:Y:S01]  /*4250*/  IMAD R73, R100, 0x191, RZ ;  /* 0x0000019164497824 */ /* 0x010fe200078e02ff */
[----:B------:R-:W-:-:S02]  /*4260*/  IADD3 R92, P1, R93, R120, RZ ;  /* 0x000000785d5c7210 */ /* 0x000fc40007f3e0ff */
[----:B-1----:R-:W-:-:S04]  /*4270*/  IADD3 R90, P2, R101, R120, RZ ;  /* 0x00000078655a7210 */ /* 0x002fc80007f5e0ff */
[----:B------:R-:W1:Y:S01]  /*4280*/  LDC R99, c[0x0][0x248] ;  /* 0x00009200ff637b82 */ /* 0x000e620000000800 */
[-C--:B------:R-:W-:Y:S01]  /*4290*/  LEA.HI.X.SX32 R93, R103, R121.reuse, 0x1, P1 ;  /* 0x00000079675d7211 */ /* 0x080fe200008f0eff */
[----:B0-----:R-:W-:Y:S01]  /*42a0*/  IMAD R71, R71, 0x332, RZ ;  /* 0x0000033247477824 */ /* 0x001fe200078e02ff */
[----:B------:R-:W-:Y:S01]  /*42b0*/  LEA.HI.X.SX32 R91, R73, R121, 0x1, P2 ;  /* 0x00000079495b7211 */ /* 0x000fe200010f0eff */
[----:B------:R0:W4:Y:S04]  /*42c0*/  LDG.E.U16 R103, desc[UR4][R94.64] ;  /* 0x000000045e677981 */ /* 0x000128000c1e1500 */
[----:B------:R-:W1:Y:S01]  /*42d0*/  LDC R96, c[0x0][0x248] ;  /* 0x00009200ff607b82 */ /* 0x000e620000000800 */
[----:B------:R-:W-:Y:S01]  /*42e0*/  IADD3 R72, P0, R71, R120, RZ ;  /* 0x0000007847487210 */ /* 0x000fe20007f1e0ff */
[----:B------:R0:W4:Y:S02]  /*42f0*/  LDG.E.U16 R101, desc[UR4][R90.64] ;  /* 0x000000045a657981 */ /* 0x000124000c1e1500 */
[----:B0-----:R-:W-:-:S02]  /*4300*/  IMAD R95, R122, 0x352, RZ ;  /* 0x000003527a5f7824 */ /* 0x001fc400078e02ff */
[----:B------:R0:W4:Y:S02]  /*4310*/  LDG.E.U16 R102, desc[UR4][R92.64] ;  /* 0x000000045c667981 */ /* 0x000124000c1e1500 */
[----:B------:R-:W1:Y:S01]  /*4320*/  LDC R94, c[0x0][0x248] ;  /* 0x00009200ff5e7b82 */ /* 0x000e620000000800 */
[----:B------:R-:W-:Y:S01]  /*4330*/  IMAD R125, R125, 0x199, RZ ;  /* 0x000001997d7d7824 */ /* 0x000fe200078e02ff */
[----:B------:R-:W-:-:S06]  /*4340*/  IADD3 R90, P1, R95, R120, RZ ;  /* 0x000000785f5a7210 */ /* 0x000fcc0007f3e0ff */
[----:B------:R-:W1:Y:S01]  /*4350*/  LDC R71, c[0x0][0x248] ;  /* 0x00009200ff477b82 */ /* 0x000e620000000800 */
[----:B------:R-:W-:Y:S01]  /*4360*/  IMAD R123, R123, 0x342, RZ ;  /* 0x000003427b7b7824 */ /* 0x000fe200078e02ff */
[----:B------:R-:W-:-:S06]  /*4370*/  LEA.HI.X.SX32 R73, R125, R121, 0x1, P0 ;  /* 0x000000797d497211 */ /* 0x000fcc00000f0eff */
[----:B------:R-:W1:Y:S01]  /*4380*/  LDC R95, c[0x0][0x248] ;  /* 0x00009200ff5f7b82 */ /* 0x000e620000000800 */
[----:B0-----:R-:W-:Y:S02]  /*4390*/  IMAD R93, R98, 0x362, RZ ;  /* 0x00000362625d7824 */ /* 0x001fe400078e02ff */
[----:B------:R-:W-:Y:S01]  /*43a0*/  IMAD R97, R97, 0x1a9, RZ ;  /* 0x000001a961617824 */ /* 0x000fe200078e02ff */
[----:B------:R-:W-:Y:S01]  /*43b0*/  IADD3 R92, P0, R123, R120, RZ ;  /* 0x000000787b5c7210 */ /* 0x000fe20007f1e0ff */
[----:B------:R0:W4:Y:S01]  /*43c0*/  LDG.E.U16 R100, desc[UR4][R72.64] ;  /* 0x0000000448647981 */ /* 0x000122000c1e1500 */
[----:B------:R-:W-:Y:S02]  /*43d0*/  IMAD R89, R89, 0x1b1, RZ ;  /* 0x000001b159597824 */ /* 0x000fe400078e02ff */
[----:B------:R-:W5:Y:S01]  /*43e0*/  LDC R123, c[0x0][0x248] ;  /* 0x00009200ff7b7b82 */ /* 0x000f620000000800 */
[----:B-1----:R-:W-:Y:S01]  /*43f0*/  IMAD R99, R99, 0x1a1, RZ ;  /* 0x000001a163637824 */ /* 0x002fe200078e02ff */
[----:B------:R-:W-:-:S06]  /*4400*/  LEA.HI.X.SX32 R91, R97, R121, 0x1, P1 ;  /* 0x00000079615b7211 */ /* 0x000fcc00008f0eff */
[----:B------:R-:W1:Y:S01]  /*4410*/  LDC R124, c[0x0][0x248] ;  /* 0x00009200ff7c7b82 */ /* 0x000e620000000800 */
[----:B0-----:R-:W-:Y:S01]  /*4420*/  IADD3 R72, P2, R93, R120, RZ ;  /* 0x000000785d487210 */ /* 0x001fe20007f5e0ff */
[----:B------:R0:W4:Y:S06]  /*4430*/  LDG.E.U16 R98, desc[UR4][R90.64] ;  /* 0x000000045a627981 */ /* 0x00012c000c1e1500 */
[----:B------:R-:W5:Y:S01]  /*4440*/  LDC R125, c[0x0][0x248] ;  /* 0x00009200ff7d7b82 */ /* 0x000f620000000800 */
[-C--:B------:R-:W-:Y:S02]  /*4450*/  LEA.HI.X.SX32 R73, R89, R121.reuse, 0x1, P2 ;  /* 0x0000007959497211 */ /* 0x080fe400010f0eff */
[----:B------:R-:W-:Y:S01]  /*4460*/  LEA.HI.X.SX32 R93, R99, R121, 0x1, P0 ;  /* 0x00000079635d7211 */ /* 0x000fe200000f0eff */
[----:B0-----:R-:W-:-:S02]  /*4470*/  IMAD R91, R96, 0x372, RZ ;  /* 0x00000372605b7824 */ /* 0x001fc400078e02ff */
[----:B------:R0:W4:Y:S02]  /*4480*/  LDG.E.U16 R97, desc[UR4][R72.64] ;  /* 0x0000000448617981 */ /* 0x000124000c1e1500 */
[----:B------:R-:W5:Y:S01]  /*4490*/  LDC R122, c[0x0][0x248] ;  /* 0x00009200ff7a7b82 */ /* 0x000f620000000800 */
[----:B------:R-:W-:Y:S01]  /*44a0*/  IMAD R71, R71, 0x1b9, RZ ;  /* 0x000001b947477824 */ /* 0x000fe200078e02ff */
[----:B------:R0:W4:Y:S01]  /*44b0*/  LDG.E.U16 R99, desc[UR4][R92.64] ;  /* 0x000000045c637981 */ /* 0x000122000c1e1500 */
[----:B------:R-:W-:-:S05]  /*44c0*/  IMAD R133, R133, 0x382, RZ ;  /* 0x0000038285857824 */ /* 0x000fca00078e02ff */
[----:B------:R-:W5:Y:S01]  /*44d0*/  LDC R127, c[0x0][0x248] ;  /* 0x00009200ff7f7b82 */ /* 0x000f620000000800 */
[----:B0-----:R-:W-:Y:S01]  /*44e0*/  IMAD R73, R94, 0x1c9, RZ ;  /* 0x000001c95e497824 */ /* 0x001fe200078e02ff */
[----:B------:R-:W-:Y:S01]  /*44f0*/  IADD3 R94, P0, R91, R120, RZ ;  /* 0x000000785b5e7210 */ /* 0x000fe20007f1e0ff */
[----:B------:R-:W-:-:S05]  /*4500*/  IMAD R91, R95, 0x3a2, RZ ;  /* 0x000003a25f5b7824 */ /* 0x000fca00078e02ff */
[----:B------:R-:W0:Y:S01]  /*4510*/  LDC R89, c[0x0][0x248] ;  /* 0x00009200ff597b82 */ /* 0x000e220000000800 */
[----:B------:R-:W-:Y:S01]  /*4520*/  IMAD R93, R134, 0x392, RZ ;  /* 0x00000392865d7824 */ /* 0x000fe200078e02ff */
[-C--:B------:R-:W-:Y:S01]  /*4530*/  IADD3 R92, P1, R133, R120.reuse, RZ ;  /* 0x00000078855c7210 */ /* 0x080fe20007f3e0ff */
[----:B------:R-:W-:Y:S01]  /*4540*/  IMAD R129, R129, 0x1c1, RZ ;  /* 0x000001c181817824 */ /* 0x000fe200078e02ff */
[-C--:B------:R-:W-:Y:S01]  /*4550*/  LEA.HI.X.SX32 R95, R71, R121.reuse, 0x1, P0 ;  /* 0x00000079475f7211 */ /* 0x080fe200000f0eff */
[----:B------:R-:W-:Y:S01]  /*4560*/  IMAD R135, R135, 0x1d1, RZ ;  /* 0x000001d187877824 */ /* 0x000fe200078e02ff */
[-C--:B------:R-:W-:Y:S02]  /*4570*/  IADD3 R90, P2, R93, R120.reuse, RZ ;  /* 0x000000785d5a7210 */ /* 0x080fe40007f5e0ff */
[-C--:B------:R-:W-:Y:S01]  /*4580*/  IADD3 R72, P0, R91, R120.reuse, RZ ;  /* 0x000000785b487210 */ /* 0x080fe20007f1e0ff */
[----:B------:R-:W0:Y:S01]  /*4590*/  LDC R71, c[0x0][0x248] ;  /* 0x00009200ff477b82 */ /* 0x000e220000000800 */
[-C--:B------:R-:W-:Y:S01]  /*45a0*/  LEA.HI.X.SX32 R93, R129, R121.reuse, 0x1, P1 ;  /* 0x00000079815d7211 */ /* 0x080fe200008f0eff */
[----:B-1----:R-:W-:Y:S01]  /*45b0*/  IMAD R133, R124, 0x3b2, RZ ;  /* 0x000003b27c857824 */ /* 0x002fe200078e02ff */
[-C--:B------:R-:W-:Y:S01]  /*45c0*/  LEA.HI.X.SX32 R91, R73, R121.reuse, 0x1, P2 ;  /* 0x00000079495b7211 */ /* 0x080fe200010f0eff */
[----:B-----5:R-:W-:Y:S01]  /*45d0*/  IMAD R129, R123, 0x1d9, RZ ;  /* 0x000001d97b817824 */ /* 0x020fe200078e02ff */
[----:B------:R-:W-:Y:S01]  /*45e0*/  LEA.HI.X.SX32 R73, R135, R121, 0x1, P0 ;  /* 0x0000007987497211 */ /* 0x000fe200000f0eff */
[----:B------:R-:W-:Y:S01]  /*45f0*/  IMAD R123, R125, 0x1e1, RZ ;  /* 0x000001e17d7b7824 */ /* 0x000fe200078e02ff */
[----:B------:R-:W5:Y:S01]  /*4600*/  LDG.E.U16 R96, desc[UR4][R94.64] ;  /* 0x000000045e607981 */ /* 0x000f62000c1e1500 */
[----:B------:R-:W-:Y:S01]  /*4610*/  IMAD R125, R126, 0x3c2, RZ ;  /* 0x000003c27e7d7824 */ /* 0x000fe200078e02ff */
[----:B------:R-:W-:Y:S01]  /*4620*/  IADD3 R124, P0, R133, R120, RZ ;  /* 0x00000078857c7210 */ /* 0x000fe20007f1e0ff */
[----:B------:R-:W-:-:S02]  /*4630*/  IMAD R135, R128, 0x3d2, RZ ;  /* 0x000003d280877824 */ /* 0x000fc400078e02ff */
[----:B------:R-:W-:Y:S01]  /*4640*/  IMAD R127, R127, 0x1e9, RZ ;  /* 0x000001e97f7f7824 */ /* 0x000fe200078e02ff */
[----:B------:R-:W5:Y:S01]  /*4650*/  LDG.E.U16 R95, desc[UR4][R92.64] ;  /* 0x000000045c5f7981 */ /* 0x000f62000c1e1500 */
[----:B0-----:R-:W-:-:S03]  /*4660*/  IMAD R89, R89, 0x1f1, RZ ;  /* 0x000001f159597824 */ /* 0x001fc600078e02ff */
[----:B------:R0:W5:Y:S04]  /*4670*/  LDG.E.U16 R94, desc[UR4][R90.64] ;  /* 0x000000045a5e7981 */ /* 0x000168000c1e1500 */
[----:B------:R1:W5:Y:S01]  /*4680*/  LDG.E.U16 R93, desc[UR4][R72.64] ;  /* 0x00000004485d7981 */ /* 0x000362000c1e1500 */
[-C--:B0-----:R-:W-:Y:S02]  /*4690*/  IADD3 R90, P1, R125, R120.reuse, RZ ;  /* 0x000000787d5a7210 */ /* 0x081fe40007f3e0ff */
[-C--:B------:R-:W-:Y:S01]  /*46a0*/  LEA.HI.X.SX32 R125, R129, R121.reuse, 0x1, P0 ;  /* 0x00000079817d7211 */ /* 0x080fe200000f0eff */
[----:B-1----:R-:W-:Y:S01]  /*46b0*/  IMAD R73, R122, 0x3e2, RZ ;  /* 0x000003e27a497824 */ /* 0x002fe200078e02ff */
[-C--:B------:R-:W-:Y:S01]  /*46c0*/  IADD3 R122, P2, R135, R120.reuse, RZ ;  /* 0x00000078877a7210 */ /* 0x080fe20007f5e0ff */
[----:B------:R-:W-:Y:S01]  /*46d0*/  IMAD R151, R151, 0x122, RZ ;  /* 0x0000012297977824 */ /* 0x000fe200078e02ff */
[----:B------:R-:W-:Y:S01]  /*46e0*/  LEA.HI.X.SX32 R91, R123, R121, 0x1, P1 ;  /* 0x000000797b5b7211 */ /* 0x000fe200008f0eff */
[----:B------:R-:W-:Y:S01]  /*46f0*/  IMAD R153, R153, 0x132, RZ ;  /* 0x0000013299997824 */ /* 0x000fe200078e02ff */
[----:B------:R-:W-:Y:S01]  /*4700*/  IADD3 R72, P0, R73, R120, RZ ;  /* 0x0000007849487210 */ /* 0x000fe20007f1e0ff */
[----:B------:R0:W5:Y:S01]  /*4710*/  LDG.E.U16 R92, desc[UR4][R124.64] ;  /* 0x000000047c5c7981 */ /* 0x000162000c1e1500 */
[----:B------:R-:W-:-:S02]  /*4720*/  SHF.L.U32 R147, R0, 0x1, RZ ;  /* 0x0000000100937819 */ /* 0x000fc400000006ff */
[-C--:B------:R-:W-:Y:S01]  /*4730*/  LEA.HI.X.SX32 R123, R127, R121.reuse, 0x1, P2 ;  /* 0x000000797f7b7211 */ /* 0x080fe200010f0eff */
[----:B------:R-:W5:Y:S01]  /*4740*/  LDG.E.U16 R91, desc[UR4][R90.64] ;  /* 0x000000045a5b7981 */ /* 0x000f62000c1e1500 */
[-C--:B------:R-:W-:Y:S02]  /*4750*/  LEA.HI.X.SX32 R73, R89, R121.reuse, 0x1, P0 ;  /* 0x0000007959497211 */ /* 0x080fe400000f0eff */
[-C--:B------:R-:W-:Y:S01]  /*4760*/  IADD3 R136, P0, R147, R120.reuse, RZ ;  /* 0x0000007893887210 */ /* 0x080fe20007f1e0ff */
[----:B------:R-:W-:Y:S01]  /*4770*/  IMAD R148, R148, 0x112, RZ ;  /* 0x0000011294947824 */ /* 0x000fe200078e02ff */
[----:B0-----:R-:W-:Y:S01]  /*4780*/  IADD3 R124, P2, R151, R120, RZ ;  /* 0x00000078977c7210 */ /* 0x001fe20007f5e0ff */
[----:B------:R-:W-:Y:S01]  /*4790*/  IMAD R164, R164, 0x162, RZ ;  /* 0x00000162a4a47824 */ /* 0x000fe200078e02ff */
[----:B------:R-:W-:Y:S01]  /*47a0*/  LEA.HI.X.SX32 R137, R71, R121, 0x1, P0 ;  /* 0x0000007947897211 */ /* 0x000fe200000f0eff */
[----:B------:R0:W5:Y:S01]  /*47b0*/  LDG.E.U16 R90, desc[UR4][R122.64] ;  /* 0x000000047a5a7981 */ /* 0x000162000c1e1500 */
[----:B------:R-:W-:-:S03]  /*47c0*/  IMAD R71, R0, 0x99, RZ ;  /* 0x0000009900477824 */ /* 0x000fc600078e02ff */
[----:B------:R1:W5:Y:S01]  /*47d0*/  LDG.E.U16 R89, desc[UR4][R72.64] ;  /* 0x0000000448597981 */ /* 0x000362000c1e1500 */
[C---:B------:R-:W-:Y:S02]  /*47e0*/  IMAD R127, R0.reuse, 0xb1, RZ ;  /* 0x000000b1007f7824 */ /* 0x040fe400078e02ff */
[----:B------:R-:W-:Y:S01]  /*47f0*/  IMAD R157, R157, 0x142, RZ ;  /* 0x000001429d9d7824 */ /* 0x000fe200078e02ff */
[----:B------:R-:W5:Y:S01]  /*4800*/  LDG.E.U16 R136, desc[UR4][R136.64] ;  /* 0x0000000488887981 */ /* 0x000f62000c1e1500 */
[C---:B0-----:R-:W-:Y:S01]  /*4810*/  IMAD R123, R0.reuse, 0x91, RZ ;  /* 0x00000091007b7824 */ /* 0x041fe200078e02ff */
[----:B------:R-:W-:Y:S01]  /*4820*/  IADD3 R122, P0, R153, R120, RZ ;  /* 0x00000078997a7210 */ /* 0x000fe20007f1e0ff */
[----:B-1----:R-:W-:-:S03]  /*4830*/  IMAD R73, R0, 0x89, RZ ;  /* 0x0000008900497824 */ /* 0x002fc600078e02ff */
[-C--:B------:R-:W-:Y:S02]  /*4840*/  LEA.HI.X.SX32 R125, R123, R121.reuse, 0x1, P2 ;  /* 0x000000797b7d7211 */ /* 0x080fe400010f0eff */
[-C--:B------:R-:W-:Y:S02]  /*4850*/  IADD3 R72, P1, R148, R120.reuse, RZ ;  /* 0x0000007894487210 */ /* 0x080fe40007f3e0ff */
[-C--:B------:R-:W-:Y:S02]  /*4860*/  LEA.HI.X.SX32 R123, R71, R121.reuse, 0x1, P0 ;  /* 0x00000079477b7211 */ /* 0x080fe400000f0eff */
[----:B------:R-:W-:Y:S02]  /*4870*/  IADD3 R126, P2, R164, R120, RZ ;  /* 0x00000078a47e7210 */ /* 0x000fe40007f5e0ff */
[-C--:B------:R-:W-:Y:S01]  /*4880*/  LEA.HI.X.SX32 R73, R73, R121.reuse, 0x1, P1 ;  /* 0x0000007949497211 */ /* 0x080fe200008f0eff */
[----:B------:R0:W5:Y:S01]  /*4890*/  LDG.E.U16 R71, desc[UR4][R122.64] ;  /* 0x000000047a477981 */ /* 0x000162000c1e1500 */
[----:B------:R-:W-:Y:S01]  /*48a0*/  LEA.HI.X.SX32 R127, R127, R121, 0x1, P2 ;  /* 0x000000797f7f7211 */ /* 0x000fe200010f0eff */
[----:B------:R-:W-:-:S02]  /*48b0*/  IMAD R165, R165, 0x172, RZ ;  /* 0x00000172a5a57824 */ /* 0x000fc400078e02ff */
[----:B------:R-:W-:Y:S01]  /*48c0*/  IMAD R159, R159, 0x152, RZ ;  /* 0x000001529f9f7824 */ /* 0x000fe200078e02ff */
[----:B------:R-:W5:Y:S01]  /*48d0*/  LDG.E.U16 R73, desc[UR4][R72.64] ;  /* 0x0000000448497981 */ /* 0x000f62000c1e1500 */
[----:B------:R-:W-:Y:S02]  /*48e0*/  IMAD R172, R172, 0x1a2, RZ ;  /* 0x000001a2acac7824 */ /* 0x000fe400078e02ff */
[C---:B------:R-:W-:Y:S01]  /*48f0*/  IMAD R129, R0.reuse, 0xb9, RZ ;  /* 0x000000b900817824 */ /* 0x040fe200078e02ff */
[----:B------:R1:W5:Y:S01]  /*4900*/  LDG.E.U16 R135, desc[UR4][R126.64] ;  /* 0x000000047e877981 */ /* 0x000362000c1e1500 */
[----:B0-----:R-:W-:Y:S01]  /*4910*/  IMAD R123, R0, 0xa1, RZ ;  /* 0x000000a1007b7824 */ /* 0x001fe200078e02ff */
[----:B------:R-:W-:Y:S01]  /*4920*/  IADD3 R122, P0, R157, R120, RZ ;  /* 0x000000789d7a7210 */ /* 0x000fe20007f1e0ff */
[----:B------:R-:W-:Y:S01]  /*4930*/  IMAD R168, R168, 0x182, RZ ;  /* 0x00000182a8a87824 */ /* 0x000fe200078e02ff */
[----:B------:R0:W5:Y:S02]  /*4940*/  LDG.E.U16 R72, desc[UR4][R124.64] ;  /* 0x000000047c487981 */ /* 0x000164000c1e1500 */
[----:B------:R-:W-:-:S02]  /*4950*/  LEA.HI.X.SX32 R123, R123, R121, 0x1, P0 ;  /* 0x000000797b7b7211 */ /* 0x000fc400000f0eff */
[-C--:B------:R-:W-:Y:S01]  /*4960*/  IADD3 R128, P0, R165, R120.reuse, RZ ;  /* 0x00000078a5807210 */ /* 0x080fe20007f1e0ff */
[----:B-1----:R-:W-:Y:S01]  /*4970*/  IMAD R127, R0, 0xd1, RZ ;  /* 0x000000d1007f7824 */ /* 0x002fe200078e02ff */
[-C--:B------:R-:W-:Y:S01]  /*4980*/  IADD3 R126, P2, R172, R120.reuse, RZ ;  /* 0x00000078ac7e7210 */ /* 0x080fe20007f5e0ff */
[----:B------:R1:W5:Y:S01]  /*4990*/  LDG.E.U16 R133, desc[UR4][R122.64] ;  /* 0x000000047a857981 */ /* 0x000362000c1e1500 */
[C---:B0-----:R-:W-:Y:S01]  /*49a0*/  IMAD R125, R0.reuse, 0xa9, RZ ;  /* 0x000000a9007d7824 */ /* 0x041fe200078e02ff */
[-C--:B------:R-:W-:Y:S02]  /*49b0*/  IADD3 R124, P1, R159, R120.reuse, RZ ;  /* 0x000000789f7c7210 */ /* 0x080fe40007f3e0ff */
[-C--:B------:R-:W-:Y:S01]  /*49c0*/  LEA.HI.X.SX32 R129, R129, R121.reuse, 0x1, P0 ;  /* 0x0000007981817211 */ /* 0x080fe200000f0eff */
[----:B------:R-:W-:Y:S01]  /*49d0*/  IMAD R173, R173, 0x1b2, RZ ;  /* 0x000001b2adad7824 */ /* 0x000fe200078e02ff */
[-C--:B------:R-:W-:Y:S01]  /*49e0*/  LEA.HI.X.SX32 R125, R125, R121.reuse, 0x1, P1 ;  /* 0x000000797d7d7211 */ /* 0x080fe200008f0eff */
[----:B-1----:R-:W-:Y:S01]  /*49f0*/  IMAD R123, R0, 0xc1, RZ ;  /* 0x000000c1007b7824 */ /* 0x002fe200078e02ff */
[-C--:B------:R-:W-:Y:S01]  /*4a00*/  LEA.HI.X.SX32 R127, R127, R121.reuse, 0x1, P2 ;  /* 0x000000797f7f7211 */ /* 0x080fe200010f0eff */
[----:B------:R-:W-:Y:S01]  /*4a10*/  IMAD R169, R169, 0x192, RZ ;  /* 0x00000192a9a97824 */ /* 0x000fe200078e02ff */
[----:B------:R-:W-:Y:S01]  /*4a20*/  IADD3 R122, P0, R168, R120, RZ ;  /* 0x00000078a87a7210 */ /* 0x000fe20007f1e0ff */
[----:B------:R-:W-:Y:S01]  /*4a30*/  IMAD R180, R180, 0x1e2, RZ ;  /* 0x000001e2b4b47824 */ /* 0x000fe200078e02ff */
[----:B------:R0:W5:Y:S02]  /*4a40*/  LDG.E.U16 R137, desc[UR4][R128.64] ;  /* 0x0000000480897981 */ /* 0x000164000c1e1500 */
[----:B------:R-:W-:-:S02]  /*4a50*/  LEA.HI.X.SX32 R123, R123, R121, 0x1, P0 ;  /* 0x000000797b7b7211 */ /* 0x000fc400000f0eff */
[----:B------:R1:W5:Y:S01]  /*4a60*/  LDG.E.U16 R134, desc[UR4][R124.64] ;  /* 0x000000047c867981 */ /* 0x000362000c1e1500 */
[----:B------:R-:W-:-:S03]  /*4a70*/  IMAD R175, R175, 0x1c2, RZ ;  /* 0x000001c2afaf7824 */ /* 0x000fc600078e02ff */
[----:B------:R2:W5:Y:S01]  /*4a80*/  LDG.E.U16 R140, desc[UR4][R126.64] ;  /* 0x000000047e8c7981 */ /* 0x000562000c1e1500 */
[C---:B0-----:R-:W-:Y:S01]  /*4a90*/  IMAD R129, R0.reuse, 0xd9, RZ ;  /* 0x000000d900817824 */ /* 0x041fe200078e02ff */
[-C--:B------:R-:W-:Y:S02]  /*4aa0*/  IADD3 R128, P0, R173, R120.reuse, RZ ;  /* 0x00000078ad807210 */ /* 0x080fe40007f1e0ff */
[----:B------:R0:W5:Y:S01]  /*4ab0*/  LDG.E.U16 R138, desc[UR4][R122.64] ;  /* 0x000000047a8a7981 */ /* 0x000162000c1e1500 */
[C---:B-1----:R-:W-:Y:S01]  /*4ac0*/  IMAD R125, R0.reuse, 0xc9, RZ ;  /* 0x000000c9007d7824 */ /* 0x042fe200078e02ff */
[-C--:B------:R-:W-:Y:S01]  /*4ad0*/  IADD3 R124, P1, R169, R120.reuse, RZ ;  /* 0x00000078a97c7210 */ /* 0x080fe20007f3e0ff */
[----:B--2---:R-:W-:Y:S01]  /*4ae0*/  IMAD R127, R0, 0xf1, RZ ;  /* 0x000000f1007f7824 */ /* 0x004fe200078e02ff */
[-C--:B------:R-:W-:Y:S02]  /*4af0*/  IADD3 R126, P2, R180, R120.reuse, RZ ;  /* 0x00000078b47e7210 */ /* 0x080fe40007f5e0ff */
[-C--:B------:R-:W-:Y:S01]  /*4b00*/  LEA.HI.X.SX32 R129, R129, R121.reuse, 0x1, P0 ;  /* 0x0000007981817211 */ /* 0x080fe200000f0eff */
[----:B0-----:R-:W-:Y:S01]  /*4b10*/  IMAD R123, R0, 0xe1, RZ ;  /* 0x000000e1007b7824 */ /* 0x001fe200078e02ff */
[-C--:B------:R-:W-:Y:S01]  /*4b20*/  LEA.HI.X.SX32 R125, R125, R121.reuse, 0x1, P1 ;  /* 0x000000797d7d7211 */ /* 0x080fe200008f0eff */
[----:B------:R-:W-:Y:S01]  /*4b30*/  IMAD R179, R179, 0x1f2, RZ ;  /* 0x000001f2b3b37824 */ /* 0x000fe200078e02ff */
[-C--:B------:R-:W-:Y:S01]  /*4b40*/  LEA.HI.X.SX32 R127, R127, R121.reuse, 0x1, P2 ;  /* 0x000000797f7f7211 */ /* 0x080fe200010f0eff */
[----:B------:R-:W-:Y:S01]  /*4b50*/  IMAD R176, R176, 0x1d2, RZ ;  /* 0x000001d2b0b07824 */ /* 0x000fe200078e02ff */
[-C--:B------:R-:W-:Y:S01]  /*4b60*/  IADD3 R122, P0, R175, R120.reuse, RZ ;  /* 0x00000078af7a7210 */ /* 0x080fe20007f1e0ff */
[----:B------:R0:W2:Y:S03]  /*4b70*/  LDG.E.U16 R141, desc[UR4][R128.64] ;  /* 0x00000004808d7981 */ /* 0x0000a6000c1e1500 */
[----:B------:R-:W-:Y:S01]  /*4b80*/  LEA.HI.X.SX32 R123, R123, R121, 0x1, P0 ;  /* 0x000000797b7b7211 */ /* 0x000fe200000f0eff */
[----:B------:R1:W2:Y:S04]  /*4b90*/  LDG.E.U16 R139, desc[UR4][R124.64] ;  /* 0x000000047c8b7981 */ /* 0x0002a8000c1e1500 */
[----:B------:R1:W2:Y:S01]  /*4ba0*/  LDG.E.U16 R144, desc[UR4][R126.64] ;  /* 0x000000047e907981 */ /* 0x0002a2000c1e1500 */
[----:B0-----:R-:W-:Y:S01]  /*4bb0*/  IMAD R129, R0, 0xf9, RZ ;  /* 0x000000f900817824 */ /* 0x001fe200078e02ff */
[----:B------:R-:W-:-:S02]  /*4bc0*/  IADD3 R128, P0, R179, R120, RZ ;  /* 0x00000078b3807210 */ /* 0x000fc40007f1e0ff */
[----:B------:R0:W2:Y:S01]  /*4bd0*/  LDG.E.U16 R142, desc[UR4][R122.64] ;  /* 0x000000047a8e7981 */ /* 0x0000a2000c1e1500 */
[----:B-1----:R-:W-:Y:S01]  /*4be0*/  IMAD R125, R0, 0xe9, RZ ;  /* 0x000000e9007d7824 */ /* 0x002fe200078e02ff */
[-C--:B------:R-:W-:Y:S01]  /*4bf0*/  IADD3 R124, P1, R176, R120.reuse, RZ ;  /* 0x00000078b07c7210 */ /* 0x080fe20007f3e0ff */
[----:B------:R-:W-:Y:S02]  /*4c00*/  IMAD R126, R155, 0x204, RZ ;  /* 0x000002049b7e7824 */ /* 0x000fe400078e02ff */
[----:B------:R-:W1:Y:S01]  /*4c10*/  LDC R155, c[0x0][0x248] ;  /* 0x00009200ff9b7b82 */ /* 0x000e620000000800 */
[-C--:B------:R-:W-:Y:S01]  /*4c20*/  LEA.HI.X.SX32 R129, R129, R121.reuse, 0x1, P0 ;  /* 0x0000007981817211 */ /* 0x080fe200000f0eff */
[----:B0-----:R-:W-:Y:S01]  /*4c30*/  IMAD R122, R150, 0x3f2, RZ ;  /* 0x000003f2967a7824 */ /* 0x001fe200078e02ff */
[-C--:B------:R-:W-:Y:S01]  /*4c40*/  LEA.HI.X.SX32 R125, R125, R121.reuse, 0x1, P1 ;  /* 0x000000797d7d7211 */ /* 0x080fe200008f0eff */
[----:B------:R-:W-:Y:S01]  /*4c50*/  IMAD R123, R161, 0x1f9, RZ ;  /* 0x000001f9a17b7824 */ /* 0x000fe200078e02ff */
[-C--:B------:R-:W-:Y:S01]  /*4c60*/  IADD3 R126, P1, R126, R120.reuse, RZ ;  /* 0x000000787e7e7210 */ /* 0x080fe20007f3e0ff */
[----:B------:R0:W2:Y:S01]  /*4c70*/  LDG.E.U16 R145, desc[UR4][R128.64] ;  /* 0x0000000480917981 */ /* 0x0000a2000c1e1500 */
[----:B------:R-:W-:Y:S01]  /*4c80*/  IADD3 R122, P2, R122, R120, RZ ;  /* 0x000000787a7a7210 */ /* 0x000fe20007f5e0ff */
[----:B------:R-:W3:Y:S02]  /*4c90*/  LDC R161, c[0x0][0x248] ;  /* 0x00009200ffa17b82 */ /* 0x000ee40000000800 */
[----:B------:R0:W2:Y:S01]  /*4ca0*/  LDG.E.U16 R143, desc[UR4][R124.64] ;  /* 0x000000047c8f7981 */ /* 0x0000a2000c1e1500 */
[-C--:B------:R-:W-:Y:S01]  /*4cb0*/  LEA.HI.X.SX32 R127, R149, R121.reuse, 0x1, P1 ;  /* 0x00000079957f7211 */ /* 0x080fe200008f0eff */
[----:B0-----:R-:W-:Y:S01]  /*4cc0*/  IMAD R128, R167, 0x224, RZ ;  /* 0x00000224a7807824 */ /* 0x001fe200078e02ff */
[----:B------:R-:W-:-:S03]  /*4cd0*/  LEA.HI.X.SX32 R123, R123, R121, 0x1, P2 ;  /* 0x000000797b7b7211 */ /* 0x000fc600010f0eff */
[----:B------:R-:W0:Y:S01]  /*4ce0*/  LDC R167, c[0x0][0x248] ;  /* 0x00009200ffa77b82 */ /* 0x000e220000000800 */
[----:B------:R1:W2:Y:S01]  /*4cf0*/  LDG.E.U16 R149, desc[UR4][R126.64] ;  /* 0x000000047e957981 */ /* 0x0002a2000c1e1500 */
[-C--:B------:R-:W-:Y:S02]  /*4d00*/  LEA R124, P0, R170, R120.reuse, 0x2 ;  /* 0x00000078aa7c7211 */ /* 0x080fe400078010ff */
[----:B------:R-:W-:Y:S02]  /*4d10*/  IADD3 R128, P2, R128, R120, RZ ;  /* 0x0000007880807210 */ /* 0x000fe40007f5e0ff */
[-C--:B------:R-:W-:Y:S02]  /*4d20*/  LEA.HI.X.SX32 R125, R147, R121.reuse, 0x1, P0 ;  /* 0x00000079937d7211 */ /* 0x080fe400000f0eff */
[----:B------:R1:W2:Y:S01]  /*4d30*/  LDG.E.U16 R147, desc[UR4][R122.64] ;  /* 0x000000047a937981 */ /* 0x0002a2000c1e1500 */
[----:B------:R-:W-:Y:S01]  /*4d40*/  LEA.HI.X.SX32 R129, R148, R121, 0x1, P2 ;  /* 0x0000007994817211 */ /* 0x000fe200010f0eff */
[----:B------:R-:W-:Y:S01]  /*4d50*/  IMAD R200, R200, 0x11a, RZ ;  /* 0x0000011ac8c87824 */ /* 0x000fe200078e02ff */
[----:B------:R-:W4:Y:S01]  /*4d60*/  LDC R170, c[0x0][0x248] ;  /* 0x00009200ffaa7b82 */ /* 0x000f220000000800 */
[----:B-1----:R-:W-:Y:S01]  /*4d70*/  IMAD R126, R163, 0x254, RZ ;  /* 0x00000254a37e7824 */ /* 0x002fe200078e02ff */
[----:B------:R1:W2:Y:S04]  /*4d80*/  LDG.E.U16 R148, desc[UR4][R124.64] ;  /* 0x000000047c947981 */ /* 0x0002a8000c1e1500 */
[----:B------:R1:W2:Y:S01]  /*4d90*/  LDG.E.U16 R150, desc[UR4][R128.64] ;  /* 0x0000000480967981 */ /* 0x0002a2000c1e1500 */
[----:B------:R-:W-:Y:S01]  /*4da0*/  IMAD R122, R154, 0x234, RZ ;  /* 0x000002349a7a7824 */ /* 0x000fe200078e02ff */
[----:B------:R-:W4:Y:S01]  /*4db0*/  LDC R163, c[0x0][0x248] ;  /* 0x00009200ffa37b82 */ /* 0x000f220000000800 */
[----:B-1----:R-:W-:-:S03]  /*4dc0*/  IMAD R124, R166, 0x244, RZ ;  /* 0x00000244a67c7824 */ /* 0x002fc600078e02ff */
[-C--:B------:R-:W-:Y:S01]  /*4dd0*/  IADD3 R122, P0, R122, R120.reuse, RZ ;  /* 0x000000787a7a7210 */ /* 0x080fe20007f1e0ff */
[----:B------:R-:W-:Y:S01]  /*4de0*/  IMAD R128, R155, 0x264, RZ ;  /* 0x000002649b807824 */ /* 0x000fe200078e02ff */
[-C--:B------:R-:W-:Y:S02]  /*4df0*/  IADD3 R124, P1, R124, R120.reuse, RZ ;  /* 0x000000787c7c7210 */ /* 0x080fe40007f3e0ff */
[----:B------:R-:W1:Y:S01]  /*4e00*/  LDC R166, c[0x0][0x248] ;  /* 0x00009200ffa67b82 */ /* 0x000e620000000800 */
[-C--:B------:R-:W-:Y:S02]  /*4e10*/  LEA.HI.X.SX32 R123, R200, R121.reuse, 0x1, P0 ;  /* 0x00000079c87b7211 */ /* 0x080fe400000f0eff */
[-C--:B------:R-:W-:Y:S02]  /*4e20*/  IADD3 R128, P0, R128, R120.reuse, RZ ;  /* 0x0000007880807210 */ /* 0x080fe40007f1e0ff */
[-C--:B------:R-:W-:Y:S01]  /*4e30*/  LEA.HI.X.SX32 R125, R151, R121.reuse, 0x1, P1 ;  /* 0x00000079977d7211 */ /* 0x080fe200008f0eff */
[----:B------:R-:W-:Y:S01]  /*4e40*/  IMAD R201, R201, 0x12a, RZ ;  /* 0x0000012ac9c97824 */ /* 0x000fe200078e02ff */
[----:B------:R-:W-:Y:S01]  /*4e50*/  LEA.HI.X.SX32 R129, R153, R121, 0x1, P0 ;  /* 0x0000007999817211 */ /* 0x000fe200000f0eff */
[----:B------:R3:W2:Y:S01]  /*4e60*/  LDG.E.U16 R151, desc[UR4][R122.64] ;  /* 0x000000047a977981 */ /* 0x0006a2000c1e1500 */
[----:B------:R-:W-:-:S03]  /*4e70*/  IADD3 R126, P2, R126, R120, RZ ;  /* 0x000000787e7e7210 */ /* 0x000fc60007f5e0ff */
[----:B------:R0:W2:Y:S01]  /*4e80*/  LDG.E.U16 R153, desc[UR4][R124.64] ;  /* 0x000000047c997981 */ /* 0x0000a2000c1e1500 */
[----:B------:R-:W-:Y:S01]  /*4e90*/  LEA.HI.X.SX32 R127, R201, R121, 0x1, P2 ;  /* 0x00000079c97f7211 */ /* 0x000fe200010f0eff */
[----:B------:R-:W-:Y:S02]  /*4ea0*/  IMAD R199, R199, 0x13a, RZ ;  /* 0x0000013ac7c77824 */ /* 0x000fe400078e02ff */
[----:B------:R4:W2:Y:S01]  /*4eb0*/  LDG.E.U16 R155, desc[UR4][R128.64] ;  /* 0x00000004809b7981 */ /* 0x0008a2000c1e1500 */
[----:B---3--:R-:W-:-:S03]  /*4ec0*/  IMAD R122, R161, 0x274, RZ ;  /* 0x00000274a17a7824 */ /* 0x008fc600078e02ff */
[----:B------:R3:W2:Y:S01]  /*4ed0*/  LDG.E.U16 R154, desc[UR4][R126.64] ;  /* 0x000000047e9a7981 */ /* 0x0006a2000c1e1500 */
[----:B0-----:R-:W-:Y:S02]  /*4ee0*/  IMAD R124, R167, 0x284, RZ ;  /* 0x00000284a77c7824 */ /* 0x001fe400078e02ff */
[----:B------:R-:W0:Y:S01]  /*4ef0*/  LDC R167, c[0x0][0x248] ;  /* 0x00009200ffa77b82 */ /* 0x000e220000000800 */
[-C--:B------:R-:W-:Y:S01]  /*4f00*/  IADD3 R122, P0, R122, R120.reuse, RZ ;  /* 0x000000787a7a7210 */ /* 0x080fe20007f1e0ff */
[----:B----4-:R-:W-:Y:S01]  /*4f10*/  IMAD R128, R163, 0x2a4, RZ ;  /* 0x000002a4a3807824 */ /* 0x010fe200078e02ff */
[-C--:B------:R-:W-:Y:S01]  /*4f20*/  IADD3 R124, P1, R124, R120.reuse, RZ ;  /* 0x000000787c7c7210 */ /* 0x080fe20007f3e0ff */
[----:B---3--:R-:W-:Y:S01]  /*4f30*/  IMAD R126, R171, 0x294, RZ ;  /* 0x00000294ab7e7824 */ /* 0x008fe200078e02ff */
[-C--:B------:R-:W-:Y:S01]  /*4f40*/  LEA.HI.X.SX32 R123, R199, R121.reuse, 0x1, P0 ;  /* 0x00000079c77b7211 */ /* 0x080fe200000f0eff */
[----:B------:R-:W-:Y:S01]  /*4f50*/  IMAD R248, R248, 0x14a, RZ ;  /* 0x0000014af8f87824 */ /* 0x000fe200078e02ff */
[----:B------:R-:W-:Y:S01]  /*4f60*/  IADD3 R128, P0, R128, R120, RZ ;  /* 0x0000007880807210 */ /* 0x000fe20007f1e0ff */
[----:B------:R-:W3:Y:S01]  /*4f70*/  LDC R171, c[0x0][0x248] ;  /* 0x00009200ffab7b82 */ /* 0x000ee20000000800 */
[----:B------:R-:W-:-:S02]  /*4f80*/  LEA.HI.X.SX32 R125, R157, R121, 0x1, P1 ;  /* 0x000000799d7d7211 */ /* 0x000fc400008f0eff */
[----:B------:R-:W-:Y:S01]  /*4f90*/  IADD3 R126, P2, R126, R120, RZ ;  /* 0x000000787e7e7210 */ /* 0x000fe20007f5e0ff */
[----:B------:R1:W4:Y:S01]  /*4fa0*/  LDG.E.U16 R157, desc[UR4][R122.64] ;  /* 0x000000047a9d7981 */ /* 0x000322000c1e1500 */
[-C--:B------:R-:W-:Y:S02]  /*4fb0*/  LEA.HI.X.SX32 R129, R159, R121.reuse, 0x1, P0 ;  /* 0x000000799f817211 */ /* 0x080fe400000f0eff */
[----:B------:R-:W-:Y:S01]  /*4fc0*/  LEA.HI.X.SX32 R127, R248, R121, 0x1, P2 ;  /* 0x00000079f87f7211 */ /* 0x000fe200010f0eff */
[----:B------:R1:W4:Y:S01]  /*4fd0*/  LDG.E.U16 R159, desc[UR4][R124.64] ;  /* 0x000000047c9f7981 */ /* 0x000322000c1e1500 */
[----:B------:R-:W-:-:S03]  /*4fe0*/  IMAD R246, R246, 0x15a, RZ ;  /* 0x0000015af6f67824 */ /* 0x000fc600078e02ff */
[----:B------:R0:W4:Y:S01]  /*4ff0*/  LDG.E.U16 R161, desc[UR4][R126.64] ;  /* 0x000000047ea17981 */ /* 0x000122000c1e1500 */
[----:B-1----:R-:W-:-:S03]  /*5000*/  IMAD R122, R166, 0x2b4, RZ ;  /* 0x000002b4a67a7824 */ /* 0x002fc600078e02ff */
[----:B------:R1:W4:Y:S01]  /*5010*/  LDG.E.U16 R163, desc[UR4][R128.64] ;  /* 0x0000000480a37981 */ /* 0x000322000c1e1500 */
[----:B------:R-:W-:Y:S02]  /*5020*/  IMAD R124, R170, 0x2c4, RZ ;  /* 0x000002c4aa7c7824 */ /* 0x000fe400078e02ff */
[----:B------:R-:W3:Y:S01]  /*5030*/  LDC R170, c[0x0][0x248] ;  /* 0x00009200ffaa7b82 */ /* 0x000ee20000000800 */
[-C--:B------:R-:W-:Y:S01]  /*5040*/  IADD3 R122, P0, R122, R120.reuse, RZ ;  /* 0x000000787a7a7210 */ /* 0x080fe20007f1e0ff */
[----:B0-----:R-:W-:Y:S01]  /*5050*/  IMAD R126, R174, 0x2d4, RZ ;  /* 0x000002d4ae7e7824 */ /* 0x001fe200078e02ff */
[-C--:B------:R-:W-:Y:S01]  /*5060*/  IADD3 R124, P1, R124, R120.reuse, RZ ;  /* 0x000000787c7c7210 */ /* 0x080fe20007f3e0ff */
[----:B-1----:R-:W-:Y:S01]  /*5070*/  IMAD R128, R167, 0x2e4, RZ ;  /* 0x000002e4a7807824 */ /* 0x002fe200078e02ff */
[----:B------:R-:W-:Y:S01]  /*5080*/  LEA.HI.X.SX32 R123, R246, R121, 0x1, P0 ;  /* 0x00000079f67b7211 */ /* 0x000fe200000f0eff */
[----:B------:R-:W-:Y:S01]  /*5090*/  IMAD R244, R244, 0x16a, RZ ;  /* 0x0000016af4f47824 */ /* 0x000fe200078e02ff */
[-C--:B------:R-:W-:Y:S01]  /*50a0*/  IADD3 R126, P2, R126, R120.reuse, RZ ;  /* 0x000000787e7e7210 */ /* 0x080fe20007f5e0ff */
[----:B------:R-:W0:Y:S01]  /*50b0*/  LDC R174, c[0x0][0x248] ;  /* 0x00009200ffae7b82 */ /* 0x000e220000000800 */
[----:B------:R-:W-:-:S02]  /*50c0*/  IADD3 R128, P0, R128, R120, RZ ;  /* 0x0000007880807210 */ /* 0x000fc40007f1e0ff */
[-C--:B------:R-:W-:Y:S02]  /*50d0*/  LEA.HI.X.SX32 R125, R164, R121.reuse, 0x1, P1 ;  /* 0x00000079a47d7211 */ /* 0x080fe400008f0eff */
[-C--:B------:R-:W-:Y:S01]  /*50e0*/  LEA.HI.X.SX32 R127, R244, R121.reuse, 0x1, P2 ;  /* 0x00000079f47f7211 */ /* 0x080fe200010f0eff */
[----:B------:R3:W4:Y:S01]  /*50f0*/  LDG.E.U16 R164, desc[UR4][R122.64] ;  /* 0x000000047aa47981 */ /* 0x000722000c1e1500 */
[----:B------:R-:W-:-:S03]  /*5100*/  LEA.HI.X.SX32 R129, R165, R121, 0x1, P0 ;  /* 0x00000079a5817211 */ /* 0x000fc600000f0eff */
[----:B------:R1:W4:Y:S04]  /*5110*/  LDG.E.U16 R165, desc[UR4][R124.64] ;  /* 0x000000047ca57981 */ /* 0x000328000c1e1500 */
[----:B------:R1:W4:Y:S01]  /*5120*/  LDG.E.U16 R166, desc[UR4][R126.64] ;  /* 0x000000047ea67981 */ /* 0x000322000c1e1500 */
[----:B---3--:R-:W-:-:S03]  /*5130*/  IMAD R122, R171, 0x2f4, RZ ;  /* 0x000002f4ab7a7824 */ /* 0x008fc600078e02ff */
[----:B------:R3:W4:Y:S01]  /*5140*/  LDG.E.U16 R167, desc[UR4][R128.64] ;  /* 0x0000000480a77981 */ /* 0x000722000c1e1500 */
[----:B-1----:R-:W-:Y:S02]  /*5150*/  IMAD R124, R177, 0x304, RZ ;  /* 0x00000304b17c7824 */ /* 0x002fe400078e02ff */
[----:B------:R-:W1:Y:S01]  /*5160*/  LDC R177, c[0x0][0x248] ;  /* 0x00009200ffb17b82 */ /* 0x000e620000000800 */
[----:B------:R-:W-:Y:S01]  /*5170*/  IMAD R126, R178, 0x314, RZ ;  /* 0x00000314b27e7824 */ /* 0x000fe200078e02ff */
[-C--:B------:R-:W-:Y:S01]  /*5180*/  IADD3 R122, P0, R122, R120.reuse, RZ ;  /* 0x000000787a7a7210 */ /* 0x080fe20007f1e0ff */
[----:B------:R-:W-:Y:S01]  /*5190*/  IMAD R242, R242, 0x17a, RZ ;  /* 0x0000017af2f27824 */ /* 0x000fe200078e02ff */
[-C--:B------:R-:W-:Y:S01]  /*51a0*/  IADD3 R124, P1, R124, R120.reuse, RZ ;  /* 0x000000787c7c7210 */ /* 0x080fe20007f3e0ff */
[----:B------:R-:W-:Y:S01]  /*51b0*/  IMAD R240, R240, 0x18a, RZ ;  /* 0x0000018af0f07824 */ /* 0x000fe200078e02ff */
[----:B------:R-:W-:Y:S01]  /*51c0*/  IADD3 R126, P2, R126, R120, RZ ;  /* 0x000000787e7e7210 */ /* 0x000fe20007f5e0ff */
[----:B---3--:R-:W-:Y:S01]  /*51d0*/  IMAD R128, R170, 0x324, RZ ;  /* 0x00000324aa807824 */ /* 0x008fe200078e02ff */
[----:B------:R-:W3:Y:S01]  /*51e0*/  LDC R178, c[0x0][0x248] ;  /* 0x00009200ffb27b82 */ /* 0x000ee20000000800 */
[----:B------:R-:W-:-:S02]  /*51f0*/  LEA.HI.X.SX32 R123, R242, R121, 0x1, P0 ;  /* 0x00000079f27b7211 */ /* 0x000fc400000f0eff */
[-C--:B------:R-:W-:Y:S02]  /*5200*/  LEA.HI.X.SX32 R125, R168, R121.reuse, 0x1, P1 ;  /* 0x00000079a87d7211 */ /* 0x080fe400008f0eff */
[----:B------:R-:W-:Y:S01]  /*5210*/  IADD3 R128, P0, R128, R120, RZ ;  /* 0x0000007880807210 */ /* 0x000fe20007f1e0ff */
[----:B------:R0:W4:Y:S01]  /*5220*/  LDG.E.U16 R168, desc[UR4][R122.64] ;  /* 0x000000047aa87981 */ /* 0x000122000c1e1500 */
[-C--:B------:R-:W-:Y:S02]  /*5230*/  LEA.HI.X.SX32 R127, R240, R121.reuse, 0x1, P2 ;  /* 0x00000079f07f7211 */ /* 0x080fe400010f0eff */
[----:B------:R-:W-:Y:S02]  /*5240*/  LEA.HI.X.SX32 R129, R169, R121, 0x1, P0 ;  /* 0x00000079a9817211 */ /* 0x000fe400000f0eff */
[----:B------:R0:W4:Y:S04]  /*5250*/  LDG.E.U16 R169, desc[UR4][R124.64] ;  /* 0x000000047ca97981 */ /* 0x000128000c1e1500 */
[----:B------:R0:W4:Y:S02]  /*5260*/  LDG.E.U16 R170, desc[UR4][R126.64] ;  /* 0x000000047eaa7981 */ /* 0x000124000c1e1500 */
[----:B0-----:R-:W-:-:S02]  /*5270*/  IMAD R122, R174, 0x334, RZ ;  /* 0x00000334ae7a7824 */ /* 0x001fc400078e02ff */
[----:B------:R-:W-:Y:S01]  /*5280*/  IMAD R236, R236, 0x1aa, RZ ;  /* 0x000001aaecec7824 */ /* 0x000fe200078e02ff */
[----:B------:R1:W4:Y:S01]  /*5290*/  LDG.E.U16 R171, desc[UR4][R128.64] ;  /* 0x0000000480ab7981 */ /* 0x000322000c1e1500 */
[----:B------:R-:W-:Y:S02]  /*52a0*/  IMAD R124, R181, 0x344, RZ ;  /* 0x00000344b57c7824 */ /* 0x000fe400078e02ff */
[----:B------:R-:W0:Y:S01]  /*52b0*/  LDC R181, c[0x0][0x248] ;  /* 0x00009200ffb57b82 */ /* 0x000e220000000800 */
[----:B------:R-:W-:Y:S01]  /*52c0*/  IMAD R126, R215, 0x354, RZ ;  /* 0x00000354d77e7824 */ /* 0x000fe200078e02ff */
[-C--:B------:R-:W-:Y:S01]  /*52d0*/  IADD3 R122, P0, R122, R120.reuse, RZ ;  /* 0x000000787a7a7210 */ /* 0x080fe20007f1e0ff */
[----:B------:R-:W-:Y:S01]  /*52e0*/  IMAD R238, R238, 0x19a, RZ ;  /* 0x0000019aeeee7824 */ /* 0x000fe200078e02ff */
[-C--:B------:R-:W-:Y:S01]  /*52f0*/  IADD3 R124, P1, R124, R120.reuse, RZ ;  /* 0x000000787c7c7210 */ /* 0x080fe20007f3e0ff */
[----:B-1----:R-:W-:Y:S01]  /*5300*/  IMAD R128, R177, 0x364, RZ ;  /* 0x00000364b1807824 */ /* 0x002fe200078e02ff */
[----:B------:R-:W-:-:S02]  /*5310*/  IADD3 R126, P2, R126, R120, RZ ;  /* 0x000000787e7e7210 */ /* 0x000fc40007f5e0ff */
[----:B------:R-:W1:Y:S01]  /*5320*/  LDC R177, c[0x0][0x248] ;  /* 0x00009200ffb17b82 */ /* 0x000e620000000800 */
[-C--:B------:R-:W-:Y:S02]  /*5330*/  LEA.HI.X.SX32 R123, R238, R121.reuse, 0x1, P0 ;  /* 0x00000079ee7b7211 */ /* 0x080fe400000f0eff */
[-C--:B------:R-:W-:Y:S02]  /*5340*/  LEA.HI.X.SX32 R127, R236, R121.reuse, 0x1, P2 ;  /* 0x00000079ec7f7211 */ /* 0x080fe400010f0eff */
[----:B------:R-:W-:Y:S02]  /*5350*/  IADD3 R128, P0, R128, R120, RZ ;  /* 0x0000007880807210 */ /* 0x000fe40007f1e0ff */
[-C--:B------:R-:W-:Y:S01]  /*5360*/  LEA.HI.X.SX32 R125, R172, R121.reuse, 0x1, P1 ;  /* 0x00000079ac7d7211 */ /* 0x080fe200008f0eff */
[----:B------:R3:W4:Y:S01]  /*5370*/  LDG.E.U16 R174, desc[UR4][R126.64] ;  /* 0x000000047eae7981 */ /* 0x000722000c1e1500 */
[----:B------:R-:W-:Y:S01]  /*5380*/  LEA.HI.X.SX32 R129, R173, R121, 0x1, P0 ;  /* 0x00000079ad817211 */ /* 0x000fe200000f0eff */
[----:B------:R-:W-:Y:S01]  /*5390*/  IMAD R234, R234, 0x1ba, RZ ;  /* 0x000001baeaea7824 */ /* 0x000fe200078e02ff */
[----:B------:R-:W5:Y:S01]  /*53a0*/  LDC R215, c[0x0][0x248] ;  /* 0x00009200ffd77b82 */ /* 0x000f620000000800 */
[----:B------:R3:W4:Y:S04]  /*53b0*/  LDG.E.U16 R173, desc[UR4][R124.64] ;  /* 0x000000047cad7981 */ /* 0x000728000c1e1500 */
[----:B------:R0:W4:Y:S01]  /*53c0*/  LDG.E.U16 R172, desc[UR4][R122.64] ;  /* 0x000000047aac7981 */ /* 0x000122000c1e1500 */
[----:B---3--:R-:W-:-:S02]  /*53d0*/  IMAD R126, R178, 0x374, RZ ;  /* 0x00000374b27e7824 */ /* 0x008fc400078e02ff */
[----:B------:R-:W3:Y:S01]  /*53e0*/  LDC R178, c[0x0][0x248] ;  /* 0x00009200ffb27b82 */ /* 0x000ee20000000800 */
[----:B------:R-:W-:Y:S01]  /*53f0*/  IMAD R232, R232, 0x1ca, RZ ;  /* 0x000001cae8e87824 */ /* 0x000fe200078e02ff */
[----:B------:R-:W4:Y:S01]  /*5400*/  LDG.E.U16 R128, desc[UR4][R128.64] ;  /* 0x0000000480807981 */ /* 0x000f22000c1e1500 */
[----:B------:R-:W-:Y:S01]  /*5410*/  IMAD R124, R198, 0x384, RZ ;  /* 0x00000384c67c7824 */ /* 0x000fe200078e02ff */
[----:B------:R-:W-:Y:S01]  /*5420*/  IADD3 R126, P0, R126, R120, RZ ;  /* 0x000000787e7e7210 */ /* 0x000fe20007f1e0ff */
[----:B0-----:R-:W-:-:S03]  /*5430*/  IMAD R122, R227, 0x394, RZ ;  /* 0x00000394e37a7824 */ /* 0x001fc600078e02ff */
[-C--:B------:R-:W-:Y:S01]  /*5440*/  IADD3 R124, P1, R124, R120.reuse, RZ ;  /* 0x000000787c7c7210 */ /* 0x080fe20007f3e0ff */
[----:B------:R-:W-:Y:S01]  /*5450*/  IMAD R123, R181, 0x3a4, RZ ;  /* 0x000003a4b57b7824 */ /* 0x000fe200078e02ff */
[-C--:B------:R-:W-:Y:S01]  /*5460*/  LEA.HI.X.SX32 R127, R234, R121.reuse, 0x1, P0 ;  /* 0x00000079ea7f7211 */ /* 0x080fe200000f0eff */
[----:B------:R-:W0:Y:S01]  /*5470*/  LDC R181, c[0x0][0x248] ;  /* 0x00009200ffb57b82 */ /* 0x000e220000000800 */
[----:B------:R-:W-:Y:S02]  /*5480*/  LEA.HI.X.SX32 R125, R175, R121, 0x1, P1 ;  /* 0x00000079af7d7211 */ /* 0x000fe400008f0eff */
[-C--:B------:R-:W-:Y:S01]  /*5490*/  IADD3 R122, P0, R122, R120.reuse, RZ ;  /* 0x000000787a7a7210 */ /* 0x080fe20007f1e0ff */
[----:B------:R1:W4:Y:S04]  /*54a0*/  LDG.E.U16 R129, desc[UR4][R126.64] ;  /* 0x000000047e817981 */ /* 0x000328000c1e1500 */
[----:B------:R1:W4:Y:S01]  /*54b0*/  LDG.E.U16 R175, desc[UR4][R124.64] ;  /* 0x000000047caf7981 */ /* 0x000322000c1e1500 */
[----:B------:R-:W-:Y:S01]  /*54c0*/  IMAD R230, R230, 0x1da, RZ ;  /* 0x000001dae6e67824 */ /* 0x000fe200078e02ff */
[----:B------:R-:W5:Y:S01]  /*54d0*/  LDC R227, c[0x0][0x248] ;  /* 0x00009200ffe37b82 */ /* 0x000f620000000800 */
[----:B-1----:R-:W-:-:S02]  /*54e0*/  IADD3 R126, P1, R123, R120, RZ ;  /* 0x000000787b7e7210 */ /* 0x002fc40007f3e0ff */
[-C--:B------:R-:W-:Y:S01]  /*54f0*/  LEA.HI.X.SX32 R123, R232, R121.reuse, 0x1, P0 ;  /* 0x00000079e87b7211 */ /* 0x080fe200000f0eff */
[----:B------:R-:W-:Y:S01]  /*5500*/  IMAD R124, R177, 0x3b4, RZ ;  /* 0x000003b4b17c7824 */ /* 0x000fe200078e02ff */
[----:B------:R-:W-:-:S03]  /*5510*/  LEA.HI.X.SX32 R127, R176, R121, 0x1, P1 ;  /* 0x00000079b07f7211 */ /* 0x000fc600008f0eff */
[----:B------:R-:W1:Y:S01]  /*5520*/  LDC R198, c[0x0][0x248] ;  /* 0x00009200ffc67b82 */ /* 0x000e620000000800 */
[----:B------:R3:W4:Y:S04]  /*5530*/  LDG.E.U16 R176, desc[UR4][R122.64] ;  /* 0x000000047ab07981 */ /* 0x000728000c1e1500 */
[----:B------:R3:W4:Y:S02]  /*5540*/  LDG.E.U16 R177, desc[UR4][R126.64] ;  /* 0x000000047eb17981 */ /* 0x000724000c1e1500 */
[----:B---3--:R-:W-:Y:S01]  /*5550*/  IADD3 R122, P0, R124, R120, RZ ;  /* 0x000000787c7a7210 */ /* 0x008fe20007f1e0ff */
[----:B------:R-:W-:-:S03]  /*5560*/  IMAD R124, R223, 0x3c4, RZ ;  /* 0x000003c4df7c7824 */ /* 0x000fc600078e02ff */
[----:B------:R-:W-:Y:S01]  /*5570*/  LEA.HI.X.SX32 R123, R230, R121, 0x1, P0 ;  /* 0x00000079e67b7211 */ /* 0x000fe200000f0eff */
[----:B------:R-:W-:-:S04]  /*5580*/  IMAD R126, R178, 0x3e4, RZ ;  /* 0x000003e4b27e7824 */ /* 0x000fc800078e02ff */
[----:B------:R3:W4:Y:S01]  /*5590*/  LDG.E.U16 R178, desc[UR4][R122.64] ;  /* 0x000000047ab27981 */ /* 0x000722000c1e1500 */
[-C--:B------:R-:W-:Y:S01]  /*55a0*/  IADD3 R126, P2, R126, R120.reuse, RZ ;  /* 0x000000787e7e7210 */ /* 0x080fe20007f5e0ff */
[----:B0-----:R-:W-:Y:S02]  /*55b0*/  IMAD R181, R181, 0x214, RZ ;  /* 0x00000214b5b57824 */ /* 0x001fe400078e02ff */
[----:B------:R-:W-:Y:S01]  /*55c0*/  IMAD R125, R231, 0x3d4, RZ ;  /* 0x000003d4e77d7824 */ /* 0x000fe200078e02ff */
[----:B---3--:R-:W-:Y:S01]  /*55d0*/  IADD3 R122, P0, R124, R120, RZ ;  /* 0x000000787c7a7210 */ /* 0x008fe20007f1e0ff */
[----:B------:R-:W0:Y:S03]  /*55e0*/  LDC R231, c[0x0][0x248] ;  /* 0x00009200ffe77b82 */ /* 0x000e260000000800 */
[-C--:B------:R-:W-:Y:S02]  /*55f0*/  LEA.HI.X.SX32 R123, R180, R121.reuse, 0x1, P0 ;  /* 0x00000079b47b7211 */ /* 0x080fe400000f0eff */
[----:B------:R-:W-:Y:S01]  /*5600*/  LEA.HI.X.SX32 R127, R179, R121, 0x1, P2 ;  /* 0x00000079b37f7211 */ /* 0x000fe200010f0eff */
[----:B-----5:R-:W-:-:S02]  /*5610*/  IMAD R215, R215, 0x114, RZ ;  /* 0x00000114d7d77824 */ /* 0x020fc400078e02ff */
[----:B------:R3:W5:Y:S01]  /*5620*/  LDG.E.U16 R179, desc[UR4][R122.64] ;  /* 0x000000047ab37981 */ /* 0x000762000c1e1500 */
[----:B------:R-:W-:Y:S02]  /*5630*/  IMAD R223, R227, 0x124, RZ ;  /* 0x00000124e3df7824 */ /* 0x000fe400078e02ff */
[----:B------:R-:W-:Y:S01]  /*5640*/  IMAD R227, R233, 0x134, RZ ;  /* 0x00000134e9e37824 */ /* 0x000fe200078e02ff */
[-C--:B------:R-:W-:Y:S01]  /*5650*/  IADD3 R124, P1, R125, R120.reuse, RZ ;  /* 0x000000787d7c7210 */ /* 0x080fe20007f3e0ff */
[----:B------:R-:W-:Y:S01]  /*5660*/  IMAD R228, R228, 0x1ea, RZ ;  /* 0x000001eae4e47824 */ /* 0x000fe200078e02ff */
[----:B------:R-:W2:Y:S01]  /*5670*/  LDC R233, c[0x0][0x248] ;  /* 0x00009200ffe97b82 */ /* 0x000ea20000000800 */
[-C--:B---3--:R-:W-:Y:S02]  /*5680*/  IADD3 R122, P0, R181, R120.reuse, RZ ;  /* 0x00000078b57a7210 */ /* 0x088fe40007f1e0ff */
[----:B------:R3:W5:Y:S02]  /*5690*/  LDG.E.U16 R181, desc[UR4][R126.64] ;  /* 0x000000047eb57981 */ /* 0x000764000c1e1500 */
[-C--:B------:R-:W-:Y:S01]  /*56a0*/  LEA.HI.X.SX32 R123, R182, R121.reuse, 0x1, P0 ;  /* 0x00000079b67b7211 */ /* 0x080fe200000f0eff */
[----:B------:R-:W-:Y:S01]  /*56b0*/  IMAD R239, R235, 0x144, RZ ;  /* 0x00000144ebef7824 */ /* 0x000fe200078e02ff */
[----:B------:R-:W-:Y:S01]  /*56c0*/  LEA.HI.X.SX32 R125, R228, R121, 0x1, P1 ;  /* 0x00000079e47d7211 */ /* 0x000fe200008f0eff */
[----:B------:R-:W2:Y:S02]  /*56d0*/  LDC R235, c[0x0][0x248] ;  /* 0x00009200ffeb7b82 */ /* 0x000ea40000000800 */
[----:B------:R1:W5:Y:S01]  /*56e0*/  LDG.E.U16 R182, desc[UR4][R122.64] ;  /* 0x000000047ab67981 */ /* 0x000362000c1e1500 */
[----:B---3--:R-:W-:-:S03]  /*56f0*/  IADD3 R126, P0, R215, R120, RZ ;  /* 0x00000078d77e7210 */ /* 0x008fc60007f1e0ff */
[----:B------:R3:W5:Y:S01]  /*5700*/  LDG.E.U16 R180, desc[UR4][R124.64] ;  /* 0x000000047cb47981 */ /* 0x000762000c1e1500 */
[----:B------:R-:W-:Y:S02]  /*5710*/  LEA.HI.X.SX32 R127, R185, R121, 0x1, P0 ;  /* 0x00000079b97f7211 */ /* 0x000fe400000f0eff */
[----:B-1----:R-:W-:-:S04]  /*5720*/  IADD3 R122, P2, R227, R120, RZ ;  /* 0x00000078e37a7210 */ /* 0x002fc80007f5e0ff */
[-C--:B------:R-:W-:Y:S02]  /*5730*/  LEA.HI.X.SX32 R123, R183, R121.reuse, 0x1, P2 ;  /* 0x00000079b77b7211 */ /* 0x080fe400010f0eff */
[----:B------:R1:W5:Y:S01]  /*5740*/  LDG.E.U16 R183, desc[UR4][R126.64] ;  /* 0x000000047eb77981 */ /* 0x000362000c1e1500 */
[-C--:B---3--:R-:W-:Y:S01]  /*5750*/  IADD3 R124, P1, R223, R120.reuse, RZ ;  /* 0x00000078df7c7210 */ /* 0x088fe20007f3e0ff */
[----:B------:R-:W-:Y:S02]  /*5760*/  IMAD R198, R198, 0x164, RZ ;  /* 0x00000164c6c67824 */ /* 0x000fe400078e02ff */
[----:B------:R-:W3:Y:S01]  /*5770*/  LDG.E.U16 R185, desc[UR4][R122.64] ;  /* 0x000000047ab97981 */ /* 0x000ee2000c1e1500 */
[----:B-1----:R-:W-:Y:S01]  /*5780*/  IADD3 R126, P0, R239, R120, RZ ;  /* 0x00000078ef7e7210 */ /* 0x002fe20007f1e0ff */
[----:B0-----:R-:W-:Y:S01]  /*5790*/  IMAD R239, R231, 0x154, RZ ;  /* 0x00000154e7ef7824 */ /* 0x001fe200078e02ff */
[-C--:B------:R-:W-:Y:S01]  /*57a0*/  LEA.HI.X.SX32 R125, R184, R121.reuse, 0x1, P1 ;  /* 0x00000079b87d7211 */ /* 0x080fe200008f0eff */
[----:B------:R-:W0:Y:S01]  /*57b0*/  LDC R231, c[0x0][0x248] ;  /* 0x00009200ffe77b82 */ /* 0x000e220000000800 */
[----:B------:R-:W-:-:S03]  /*57c0*/  LEA.HI.X.SX32 R127, R186, R121, 0x1, P0 ;  /* 0x00000079ba7f7211 */ /* 0x000fc600000f0eff */
[----:B------:R1:W3:Y:S04]  /*57d0*/  LDG.E.U16 R184, desc[UR4][R124.64] ;  /* 0x000000047cb87981 */ /* 0x0002e8000c1e1500 */
[----:B------:R2:W3:Y:S01]  /*57e0*/  LDG.E.U16 R186, desc[UR4][R126.64] ;  /* 0x000000047eba7981 */ /* 0x0004e2000c1e1500 */
[-C--:B-1----:R-:W-:Y:S02]  /*57f0*/  IADD3 R124, P1, R198, R120.reuse, RZ ;  /* 0x00000078c67c7210 */ /* 0x082fe40007f3e0ff */
[-C--:B--2---:R-:W-:Y:S01]  /*5800*/  IADD3 R126, P0, R239, R120.reuse, RZ ;  /* 0x00000078ef7e7210 */ /* 0x084fe20007f1e0ff */
[----:B------:R-:W-:Y:S01]  /*5810*/  IMAD R198, R237, 0x184, RZ ;  /* 0x00000184edc67824 */ /* 0x000fe200078e02ff */
[-C--:B------:R-:W-:Y:S01]  /*5820*/  LEA.HI.X.SX32 R125, R188, R121.reuse, 0x1, P1 ;  /* 0x00000079bc7d7211 */ /* 0x080fe200008f0eff */
[----:B------:R-:W-:Y:S01]  /*5830*/  IMAD R122, R233, 0x174, RZ ;  /* 0x00000174e97a7824 */ /* 0x000fe200078e02ff */
[----:B------:R-:W-:Y:S01]  /*5840*/  LEA.HI.X.SX32 R127, R187, R121, 0x1, P0 ;  /* 0x00000079bb7f7211 */ /* 0x000fe200000f0eff */
[----:B------:R-:W1:Y:S01]  /*5850*/  LDC R239, c[0x0][0x248] ;  /* 0x00009200ffef7b82 */ /* 0x000e620000000800 */
[----:B0-----:R-:W-:Y:S01]  /*5860*/  IMAD R231, R231, 0x1a4, RZ ;  /* 0x000001a4e7e77824 */ /* 0x001fe200078e02ff */
[----:B------:R-:W2:Y:S04]  /*5870*/  LDG.E.U16 R188, desc[UR4][R124.64] ;  /* 0x000000047cbc7981 */ /* 0x000ea8000c1e1500 */
[----:B------:R0:W3:Y:S01]  /*5880*/  LDG.E.U16 R187, desc[UR4][R126.64] ;  /* 0x000000047ebb7981 */ /* 0x0000e2000c1e1500 */
[-C--:B------:R-:W-:Y:S01]  /*5890*/  IADD3 R122, P0, R122, R120.reuse, RZ ;  /* 0x000000787a7a7210 */ /* 0x080fe20007f1e0ff */
[----:B------:R-:W1:Y:S01]  /*58a0*/  LDC R237, c[0x0][0x248] ;  /* 0x00009200ffed7b82 */ /* 0x000e620000000800 */
[----:B0-----:R-:W-:Y:S01]  /*58b0*/  IADD3 R126, P1, R198, R120, RZ ;  /* 0x00000078c67e7210 */ /* 0x001fe20007f3e0ff */
[----:B------:R-:W-:-:S06]  /*58c0*/  IMAD R198, R235, 0x194, RZ ;  /* 0x00000194ebc67824 */ /* 0x000fcc00078e02ff */
[----:B------:R-:W0:Y:S01]  /*58d0*/  LDC R233, c[0x0][0x248] ;  /* 0x00009200ffe97b82 */ /* 0x000e220000000800 */
[-C--:B------:R-:W-:Y:S02]  /*58e0*/  LEA.HI.X.SX32 R127, R190, R121.reuse, 0x1, P1 ;  /* 0x00000079be7f7211 */ /* 0x080fe400008f0eff */
[----:B------:R-:W-:-:S03]  /*58f0*/  LEA.HI.X.SX32 R123, R189, R121, 0x1, P0 ;  /* 0x00000079bd7b7211 */ /* 0x000fc600000f0eff */
[----:B------:R1:W3:Y:S01]  /*5900*/  LDG.E.U16 R190, desc[UR4][R126.64] ;  /* 0x000000047ebe7981 */ /* 0x0002e2000c1e1500 */
[-C--:B------:R-:W-:Y:S02]  /*5910*/  IADD3 R124, P1, R231, R120.reuse, RZ ;  /* 0x00000078e77c7210 */ /* 0x080fe40007f3e0ff */
[----:B------:R-:W0:Y:S01]  /*5920*/  LDC R231, c[0x0][0x248] ;  /* 0x00009200ffe77b82 */ /* 0x000e220000000800 */
[----:B------:R1:W3:Y:S02]  /*5930*/  LDG.E.U16 R189, desc[UR4][R122.64] ;  /* 0x000000047abd7981 */ /* 0x0002e4000c1e1500 */
[----:B-1----:R-:W-:-:S05]  /*5940*/  IADD3 R126, P0, R198, R120, RZ ;  /* 0x00000078c67e7210 */ /* 0x002fca0007f1e0ff */
[----:B------:R-:W1:Y:S01]  /*5950*/  LDC R198, c[0x0][0x248] ;  /* 0x00009200ffc67b82 */ /* 0x000e620000000800 */
[----:B------:R-:W-:Y:S01]  /*5960*/  IMAD R235, R243, 0x1c4, RZ ;  /* 0x000001c4f3eb7824 */ /* 0x000fe200078e02ff */
[-C--:B------:R-:W-:Y:S01]  /*5970*/  LEA.HI.X.SX32 R127, R191, R121.reuse, 0x1, P0 ;  /* 0x00000079bf7f7211 */ /* 0x080fe200000f0eff */
[----:B------:R-:W-:Y:S01]  /*5980*/  IMAD R122, R241, 0x1b4, RZ ;  /* 0x000001b4f17a7824 */ /* 0x000fe200078e02ff */
[----:B------:R-:W-:Y:S01]  /*5990*/  LEA.HI.X.SX32 R125, R192, R121, 0x1, P1 ;  /* 0x00000079c07d7211 */ /* 0x000fe200008f0eff */
[----:B------:R-:W-:Y:S02]  /*59a0*/  IMAD R239, R239, 0x1d4, RZ ;  /* 0x000001d4efef7824 */ /* 0x000fe400078e02ff */
[----:B------:R0:W3:Y:S01]  /*59b0*/  LDG.E.U16 R191, desc[UR4][R126.64] ;  /* 0x000000047ebf7981 */ /* 0x0000e2000c1e1500 */
[----:B------:R-:W-:-:S03]  /*59c0*/  IADD3 R122, P0, R122, R120, RZ ;  /* 0x000000787a7a7210 */ /* 0x000fc60007f1e0ff */
[----:B------:R0:W3:Y:S01]  /*59d0*/  LDG.E.U16 R192, desc[UR4][R124.64] ;  /* 0x000000047cc07981 */ /* 0x0000e2000c1e1500 */
[-C--:B------:R-:W-:Y:S02]  /*59e0*/  LEA.HI.X.SX32 R123, R193, R121.reuse, 0x1, P0 ;  /* 0x00000079c17b7211 */ /* 0x080fe400000f0eff */
[-C--:B0-----:R-:W-:Y:S01]  /*59f0*/  IADD3 R126, P1, R235, R120.reuse, RZ ;  /* 0x00000078eb7e7210 */ /* 0x081fe20007f3e0ff */
[----:B------:R-:W-:Y:S02]  /*5a00*/  IMAD R235, R237, 0x1e4, RZ ;  /* 0x000001e4edeb7824 */ /* 0x000fe400078e02ff */
[----:B------:R0:W3:Y:S01]  /*5a10*/  LDG.E.U16 R193, desc[UR4][R122.64] ;  /* 0x000000047ac17981 */ /* 0x0000e2000c1e1500 */
[----:B------:R-:W-:Y:S02]  /*5a20*/  LEA.HI.X.SX32 R127, R194, R121, 0x1, P1 ;  /* 0x00000079c27f7211 */ /* 0x000fe400008f0eff */
[----:B------:R-:W-:Y:S01]  /*5a30*/  IADD3 R124, P0, R239, R120, RZ ;  /* 0x00000078ef7c7210 */ /* 0x000fe20007f1e0ff */
[----:B------:R-:W-:-:S02]  /*5a40*/  IMAD R233, R233, 0x1f4, RZ ;  /* 0x000001f4e9e97824 */ /* 0x000fc400078e02ff */
[----:B------:R1:W4:Y:S01]  /*5a50*/  LDG.E.U16 R194, desc[UR4][R126.64] ;  /* 0x000000047ec27981 */ /* 0x000322000c1e1500 */
[----:B------:R-:W-:Y:S02]  /*5a60*/  LEA.HI.X.SX32 R125, R195, R121, 0x1, P0 ;  /* 0x00000079c37d7211 */ /* 0x000fe400000f0eff */
[----:B0-----:R-:W-:-:S03]  /*5a70*/  IADD3 R122, P1, R235, R120, RZ ;  /* 0x00000078eb7a7210 */ /* 0x001fc60007f3e0ff */
[----:B------:R0:W5:Y:S01]  /*5a80*/  LDG.E.U16 R195, desc[UR4][R124.64] ;  /* 0x000000047cc37981 */ /* 0x000162000c1e1500 */
[----:B-1----:R-:W-:Y:S01]  /*5a90*/  IMAD R127, R198, 0x3f4, RZ ;  /* 0x000003f4c67f7824 */ /* 0x002fe200078e02ff */
[-C--:B------:R-:W-:Y:S02]  /*5aa0*/  IADD3 R126, P0, R233, R120.reuse, RZ ;  /* 0x00000078e97e7210 */ /* 0x080fe40007f1e0ff */
[-C--:B------:R-:W-:Y:S01]  /*5ab0*/  LEA.HI.X.SX32 R123, R196, R121.reuse, 0x1, P1 ;  /* 0x00000079c47b7211 */ /* 0x080fe200008f0eff */
[----:B------:R-:W-:Y:S01]  /*5ac0*/  IMAD R198, R231, 0x1fa, RZ ;  /* 0x000001fae7c67824 */ /* 0x000fe200078e02ff */
[----:B0-----:R-:W-:Y:S02]  /*5ad0*/  IADD3 R124, P1, R127, R120, RZ ;  /* 0x000000787f7c7210 */ /* 0x001fe40007f3e0ff */
[-C--:B------:R-:W-:Y:S01]  /*5ae0*/  LEA.HI.X.SX32 R127, R214, R121.reuse, 0x1, P0 ;  /* 0x00000079d67f7211 */ /* 0x080fe200000f0eff */
[----:B------:R0:W3:Y:S01]  /*5af0*/  LDG.E.U16 R196, desc[UR4][R122.64] ;  /* 0x000000047ac47981 */ /* 0x0000e2000c1e1500 */
[----:B------:R-:W-:-:S03]  /*5b00*/  LEA.HI.X.SX32 R125, R198, R121, 0x1, P1 ;  /* 0x00000079c67d7211 */ /* 0x000fc600008f0eff */
[----:B------:R1:W-:Y:S04]  /*5b10*/  STS.U16 [R131+0x4c00], R15 ;  /* 0x004c000f83007388 */ /* 0x0003e80000000400 */
[----:B------:R-:W-:Y:S01]  /*5b20*/  STS.U16 [R131+0x21c00], R11 ;  /* 0x021c000b83007388 */ /* 0x000fe20000000400 */
[----:B0-----:R-:W-:-:S03]  /*5b30*/  IADD3 R122, P0, R197, R120, RZ ;  /* 0x00000078c57a7210 */ /* 0x001fc60007f1e0ff */
[----:B------:R0:W3:Y:S01]  /*5b40*/  LDG.E.U16 R197, desc[UR4][R126.64] ;  /* 0x000000047ec57981 */ /* 0x0000e2000c1e1500 */
[----:B------:R-:W-:-:S03]  /*5b50*/  LEA.HI.X.SX32 R123, R216, R121, 0x1, P0 ;  /* 0x00000079d87b7211 */ /* 0x000fc600000f0eff */
[----:B------:R0:W-:Y:S04]  /*5b60*/  STS.U16 [R131+0x21800], R26 ;  /* 0x0218001a83007388 */ /* 0x0001e80000000400 */
[----:B-1----:R1:W2:Y:S01]  /*5b70*/  LDG.E.U16 R15, desc[UR4][R122.64] ;  /* 0x000000047a0f7981 */ /* 0x0022a2000c1e1500 */
[----:B0-----:R-:W-:-:S03]  /*5b80*/  IADD3 R126, P1, R211, R120, RZ ;  /* 0x00000078d37e7210 */ /* 0x001fc60007f3e0ff */
[----:B------:R0:W-:Y:S01]  /*5b90*/  STS.U16 [R131+0x22400], R27 ;  /* 0x0224001b83007388 */ /* 0x0001e20000000400 */
[----:B------:R-:W-:Y:S02]  /*5ba0*/  LEA.HI.X.SX32 R127, R218, R121, 0x1, P1 ;  /* 0x00000079da7f7211 */ /* 0x000fe400008f0eff */
[-C--:B------:R-:W-:Y:S01]  /*5bb0*/  IADD3 R26, P1, R208, R120.reuse, RZ ;  /* 0x00000078d01a7210 */ /* 0x080fe20007f3e0ff */
[----:B------:R-:W3:Y:S01]  /*5bc0*/  LDG.E.U16 R124, desc[UR4][R124.64] ;  /* 0x000000047c7c7981 */ /* 0x000ee2000c1e1500 */
[----:B-1----:R-:W-:-:S03]  /*5bd0*/  IADD3 R122, P0, R210, R120, RZ ;  /* 0x00000078d27a7210 */ /* 0x002fc60007f1e0ff */
[----:B------:R1:W4:Y:S01]  /*5be0*/  LDG.E.U16 R11, desc[UR4][R126.64] ;  /* 0x000000047e0b7981 */ /* 0x000322000c1e1500 */
[-C--:B------:R-:W-:Y:S02]  /*5bf0*/  LEA.HI.X.SX32 R123, R217, R121.reuse, 0x1, P0 ;  /* 0x00000079d97b7211 */ /* 0x080fe400000f0eff */
[----:B0-----:R-:W-:Y:S01]  /*5c00*/  LEA.HI.X.SX32 R27, R221, R121, 0x1, P1 ;  /* 0x00000079dd1b7211 */ /* 0x001fe200008f0eff */
[----:B------:R0:W-:Y:S04]  /*5c10*/  STS.U16 [R131+0x5400], R4 ;  /* 0x0054000483007388 */ /* 0x0001e80000000400 */
[----:B------:R0:W5:Y:S04]  /*5c20*/  LDG.E.U16 R125, desc[UR4][R122.64] ;  /* 0x000000047a7d7981 */ /* 0x000168000c1e1500 */
[----:B------:R-:W-:Y:S04]  /*5c30*/  STS.U16 [R131+0x22800], R28 ;  /* 0x0228001c83007388 */ /* 0x000fe80000000400 */
        /* <DEDUP_REMOVED lines=8> */
[----:B--2---:R-:W-:Y:S04]  /*5cc0*/  STL [R1+0x2c], R15 ;  /* 0x00002c0f01007387 */ /* 0x004fe80000100800 */
        /* <DEDUP_REMOVED lines=18> */
[----:B------:R2:W-:Y:S04]  /*5df0*/  STS.U16 [R131+0x2400], R5 ;  /* 0x0024000583007388 */ /* 0x0005e80000000400 */
        /* <DEDUP_REMOVED lines=17> */
[----:B------:R-:W-:Y:S01]  /*5f10*/  STS.U16 [R131+0x7800], R130 ;  /* 0x0078008283007388 */ /* 0x000fe20000000400 */
[----:B------:R-:W-:Y:S01]  /*5f20*/  IMAD R214, R0, 0x76, RZ ;  /* 0x0000007600d67824 */ /* 0x000fe200078e02ff */
[----:B-1----:R-:W1:Y:S02]  /*5f30*/  LDC R126, c[0x0][0x248] ;  /* 0x00009200ff7e7b82 */ /* 0x002e640000000800 */
[----:B0-----:R0:W5:Y:S01]  /*5f40*/  LDG.E.U16 R4, desc[UR4][R26.64] ;  /* 0x000000041a047981 */ /* 0x001162000c1e1500 */
[----:B------:R-:W-:-:S04]  /*5f50*/  IADD3 R122, P0, R209, R120, RZ ;  /* 0x00000078d17a7210 */ /* 0x000fc80007f1e0ff */
[-C--:B------:R-:W-:Y:S01]  /*5f60*/  LEA.HI.X.SX32 R123, R220, R121.reuse, 0x1, P0 ;  /* 0x00000079dc7b7211 */ /* 0x080fe200000f0eff */
[----:B----4-:R4:W-:Y:S01]  /*5f70*/  STL [R1+0x28], R11 ;  /* 0x0000280b01007387 */ /* 0x0109e20000100800 */
[----:B--2---:R-:W-:Y:S01]  /*5f80*/  LOP3.LUT R5, R12, 0x20, RZ, 0x3c, !PT ;  /* 0x000000200c057812 */ /* 0x004fe200078e3cff */
[----:B------:R-:W-:Y:S01]  /*5f90*/  IMAD R7, R0, 0x9d, RZ ;  /* 0x0000009d00077824 */ /* 0x000fe200078e02ff */
[----:B------:R-:W2:Y:S01]  /*5fa0*/  LDC R50, c[0x0][0x248] ;  /* 0x00009200ff327b82 */ /* 0x000ea20000000800 */
[----:B0-----:R-:W-:Y:S01]  /*5fb0*/  IADD3 R26, P1, R207, R120, RZ ;  /* 0x00000078cf1a7210 */ /* 0x001fe20007f3e0ff */
[----:B------:R0:W2:Y:S03]  /*5fc0*/  LDG.E.U16 R28, desc[UR4][R122.64] ;  /* 0x000000047a1c7981 */ /* 0x0000a6000c1e1500 */
[----:B------:R-:W-:Y:S01]  /*5fd0*/  LEA.HI.X.SX32 R27, R224, R121, 0x1, P1 ;  /* 0x00000079e01b7211 */ /* 0x000fe200008f0eff */
[----:B---3--:R-:W-:-:S02]  /*5fe0*/  IMAD R9, R0, 0xa5, RZ ;  /* 0x000000a500097824 */ /* 0x008fc400078e02ff */
[----:B------:R-:W-:Y:S01]  /*5ff0*/  IMAD R21, R0, 0x96, RZ ;  /* 0x0000009600157824 */ /* 0x000fe200078e02ff */
[----:B------:R-:W3:Y:S01]  /*6000*/  LDC R51, c[0x0][0x248] ;  /* 0x00009200ff337b82 */ /* 0x000ee20000000800 */
[----:B------:R4:W3:Y:S01]  /*6010*/  LDG.E.U16 R18, desc[UR4][R26.64] ;  /* 0x000000041a127981 */ /* 0x0008e2000c1e1500 */
[----:B0-----:R-:W-:-:S04]  /*6020*/  IADD3 R122, P0, R205, R120, RZ ;  /* 0x00000078cd7a7210 */ /* 0x001fc80007f1e0ff */
[-C--:B------:R-:W-:Y:S01]  /*6030*/  LEA.HI.X.SX32 R123, R219, R121.reuse, 0x1, P0 ;  /* 0x00000079db7b7211 */ /* 0x080fe200000f0eff */
[----:B------:R-:W-:Y:S01]  /*6040*/  IMAD R17, R0, 0x5b, RZ ;  /* 0x0000005b00117824 */ /* 0x000fe200078e02ff */
[-C--:B------:R-:W-:Y:S01]  /*6050*/  IADD3 R10, P0, R204, R120.reuse, RZ ;  /* 0x00000078cc0a7210 */ /* 0x080fe20007f1e0ff */
[----:B------:R-:W-:Y:S01]  /*6060*/  IMAD R19, R0, 0x6b, RZ ;  /* 0x0000006b00137824 */ /* 0x000fe200078e02ff */
[-C--:B----4-:R-:W-:Y:S01]  /*6070*/  IADD3 R26, P1, R206, R120.reuse, RZ ;  /* 0x00000078ce1a7210 */ /* 0x090fe20007f3e0ff */
[----:B------:R0:W4:Y:S01]  /*6080*/  LDG.E.U16 R16, desc[UR4][R122.64] ;  /* 0x000000047a107981 */ /* 0x000122000c1e1500 */
[-C--:B------:R-:W-:Y:S01]  /*6090*/  LEA.HI.X.SX32 R11, R222, R121.reuse, 0x1, P0 ;  /* 0x00000079de0b7211 */ /* 0x080fe200000f0eff */
[----:B------:R-:W0:Y:S01]  /*60a0*/  LDC R45, c[0x0][0x248] ;  /* 0x00009200ff2d7b82 */ /* 0x000e220000000800 */
[----:B------:R-:W-:Y:S02]  /*60b0*/  LEA.HI.X.SX32 R27, R225, R121, 0x1, P1 ;  /* 0x00000079e11b7211 */ /* 0x000fe400008f0eff */
[-C--:B------:R-:W-:Y:S01]  /*60c0*/  IADD3 R14, P1, R203, R120.reuse, RZ ;  /* 0x00000078cb0e7210 */ /* 0x080fe20007f3e0ff */
[----:B-----5:R5:W-:Y:S01]  /*60d0*/  STL [R1+0x24], R125 ;  /* 0x0000247d01007387 */ /* 0x020be20000100800 */
[----:B------:R-:W-:-:S02]  /*60e0*/  IADD3 R2, P0, R202, R120, RZ ;  /* 0x00000078ca027210 */ /* 0x000fc40007f1e0ff */
[-C--:B------:R-:W-:Y:S01]  /*60f0*/  LEA.HI.X.SX32 R15, R226, R121.reuse, 0x1, P1 ;  /* 0x00000079e20f7211 */ /* 0x080fe200008f0eff */
[----:B------:R-:W4:Y:S01]  /*6100*/  LDG.E.U16 R13, desc[UR4][R26.64] ;  /* 0x000000041a0d7981 */ /* 0x000f22000c1e1500 */
[----:B------:R-:W-:Y:S01]  /*6110*/  LEA.HI.X.SX32 R3, R229, R121, 0x1, P0 ;  /* 0x00000079e5037211 */ /* 0x000fe200000f0eff */
[----:B------:R-:W1:Y:S02]  /*6120*/  LDC R225, c[0x0][0x248] ;  /* 0x00009200ffe17b82 */ /* 0x000e640000000800 */
[----:B------:R-:W4:Y:S04]  /*6130*/  LDG.E.U16 R6, desc[UR4][R10.64] ;  /* 0x000000040a067981 */ /* 0x000f28000c1e1500 */
[----:B------:R1:W4:Y:S01]  /*6140*/  LDG.E.U16 R3, desc[UR4][R2.64] ;  /* 0x0000000402037981 */ /* 0x000322000c1e1500 */
[----:B------:R-:W-:Y:S01]  /*6150*/  IADD3 R8, R252, R5, RZ ;  /* 0x00000005fc087210 */ /* 0x000fe20007ffe0ff */
[----:B------:R-:W4:Y:S01]  /*6160*/  LDC R55, c[0x0][0x248] ;  /* 0x00009200ff377b82 */ /* 0x000f220000000800 */
[----:B------:R-:W-:-:S07]  /*6170*/  IMAD R25, R0, 0x77, RZ ;  /* 0x0000007700197824 */ /* 0x000fce00078e02ff */
[----:B------:R-:W4:Y:S08]  /*6180*/  LDC R44, c[0x0][0x248] ;  /* 0x00009200ff2c7b82 */ /* 0x000f300000000800 */
[----:B------:R-:W4:Y:S08]  /*6190*/  LDC R52, c[0x0][0x248] ;  /* 0x00009200ff347b82 */ /* 0x000f300000000800 */
[----:B------:R-:W4:Y:S08]  /*61a0*/  LDC R53, c[0x0][0x248] ;  /* 0x00009200ff357b82 */ /* 0x000f300000000800 */
[----:B------:R-:W4:Y:S01]  /*61b0*/  LDC R54, c[0x0][0x248] ;  /* 0x00009200ff367b82 */ /* 0x000f220000000800 */
[----:B--2---:R-:W-:-:S07]  /*61c0*/  IMAD R50, R50, 0x126, RZ ;  /* 0x0000012632327824 */ /* 0x004fce00078e02ff */
[----:B------:R-:W2:Y:S08]  /*61d0*/  LDC R56, c[0x0][0x248] ;  /* 0x00009200ff387b82 */ /* 0x000eb00000000800 */
[----:B------:R-:W2:Y:S01]  /*61e0*/  LDC R57, c[0x0][0x248] ;  /* 0x00009200ff397b82 */ /* 0x000ea20000000800 */
[----:B---3--:R-:W-:-:S07]  /*61f0*/  IMAD R51, R51, 0x12c, RZ ;  /* 0x0000012c33337824 */ /* 0x008fce00078e02ff */
[----:B------:R-:W3:Y:S08]  /*6200*/  LDC R58, c[0x0][0x248] ;  /* 0x00009200ff3a7b82 */ /* 0x000ef00000000800 */
[----:B------:R-:W3:Y:S01]  /*6210*/  LDC R69, c[0x0][0x248] ;  /* 0x00009200ff457b82 */ /* 0x000ee20000000800 */
[----:B0-----:R-:W-:-:S07]  /*6220*/  IMAD R45, R45, 0x11e, RZ ;  /* 0x0000011e2d2d7824 */ /* 0x001fce00078e02ff */
[----:B------:R-:W0:Y:S08]  /*6230*/  LDC R68, c[0x0][0x248] ;  /* 0x00009200ff447b82 */ /* 0x000e300000000800 */
[----:B------:R-:W0:Y:S08]  /*6240*/  LDC R70, c[0x0][0x248] ;  /* 0x00009200ff467b82 */ /* 0x000e300000000800 */
[----:B-----5:R-:W5:Y:S08]  /*6250*/  LDC R125, c[0x0][0x248] ;  /* 0x00009200ff7d7b82 */ /* 0x020f700000000800 */
[----:B------:R-:W5:Y:S01]  /*6260*/  LDC R130, c[0x0][0x248] ;  /* 0x00009200ff827b82 */ /* 0x000f620000000800 */
[----:B------:R-:W-:-:S07]  /*6270*/  IMAD R127, R0, 0x104, RZ ;  /* 0x00000104007f7824 */ /* 0x000fce00078e02ff */
[----:B------:R-:W5:Y:S08]  /*6280*/  LDC R49, c[0x0][0x248] ;  /* 0x00009200ff317b82 */ /* 0x000f700000000800 */
        /* <DEDUP_REMOVED lines=10> */
[----:B------:R-:W5:Y:S01]  /*6330*/  LDC R131, c[0x0][0x248] ;  /* 0x00009200ff837b82 */ /* 0x000f620000000800 */
[----:B------:R1:W-:Y:S04]  /*6340*/  STL [R1+0x20], R4 ;  /* 0x0000200401007387 */ /* 0x0003e80000100800 */
[----:B-1----:R1:W5:Y:S01]  /*6350*/  LDG.E.U16 R4, desc[UR4][R14.64] ;  /* 0x000000040e047981 */ /* 0x002362000c1e1500 */
[----:B------:R-:W-:-:S03]  /*6360*/  LOP3.LUT R2, R12, 0x10, RZ, 0x3c, !PT ;  /* 0x000000100c027812 */ /* 0x000fc600078e3cff */
[----:B------:R-:W-:Y:S04]  /*6370*/  STL [R1+0x1c], R28 ;  /* 0x00001c1c01007387 */ /* 0x000fe80000100800 */
[----:B------:R-:W-:Y:S04]  /*6380*/  STL [R1+0x18], R18 ;  /* 0x0000181201007387 */ /* 0x000fe80000100800 */
[----:B----4-:R-:W-:Y:S04]  /*6390*/  STL [R1+0x14], R16 ;  /* 0x0000141001007387 */ /* 0x010fe80000100800 */
[----:B------:R-:W-:Y:S04]  /*63a0*/  STL [R1+0x10], R13 ;  /* 0x0000100d01007387 */ /* 0x000fe80000100800 */
[----:B------:R4:W-:Y:S02]  /*63b0*/  STL [R1+0xc], R6 ;  /* 0x00000c0601007387 */ /* 0x0009e40000100800 */
[----:B----4-:R-:W-:-:S02]  /*63c0*/  IADD3 R6, R252, R2, RZ ;  /* 0x00000002fc067210 */ /* 0x010fc40007ffe0ff */
[----:B------:R-:W-:-:S03]  /*63d0*/  IADD3 R2, P0, R200, R120, RZ ;  /* 0x00000078c8027210 */ /* 0x000fc60007f1e0ff */
        /* <DEDUP_REMOVED lines=9> */
[----:B------:R0:W-:Y:S01]  /*6470*/  STS.U16 [R6+0x22480], R110 ;  /* 0x0224806e06007388 */ /* 0x0001e20000000400 */
[C---:B------:R-:W-:Y:S01]  /*6480*/  IMAD R5, R0.reuse, 0x95, RZ ;  /* 0x0000009500057824 */ /* 0x040fe200078e02ff */
[----:B----4-:R-:W4:Y:S02]  /*6490*/  LDC R112, c[0x0][0x248] ;  /* 0x00009200ff707b82 */ /* 0x010f240000000800 */
[----:B------:R2:W-:Y:S04]  /*64a0*/  STS.U16 [R6+0x22880], R109 ;  /* 0x0228806d06007388 */ /* 0x0005e80000000400 */
[----:B------:R3:W-:Y:S01]  /*64b0*/  STS.U16 [R6+0x22c80], R108 ;  /* 0x022c806c06007388 */ /* 0x0007e20000000400 */
[C---:B------:R-:W-:Y:S01]  /*64c0*/  IMAD R11, R0.reuse, 0xfc, RZ ;  /* 0x000000fc000b7824 */ /* 0x040fe200078e02ff */
[----:B0-----:R-:W0:Y:S02]  /*64d0*/  LDC R110, c[0x0][0x248] ;  /* 0x00009200ff6e7b82 */ /* 0x001e240000000800 */
[----:B------:R-:W-:Y:S04]  /*64e0*/  STS.U16 [R6+0x23080], R107 ;  /* 0x0230806b06007388 */ /* 0x000fe80000000400 */
[----:B------:R-:W-:Y:S01]  /*64f0*/  STS.U16 [R6+0x23480], R106 ;  /* 0x0234806a06007388 */ /* 0x000fe20000000400 */
[C---:B-1----:R-:W-:Y:S01]  /*6500*/  IMAD R15, R0.reuse, 0x9e, RZ ;  /* 0x0000009e000f7824 */ /* 0x042fe200078e02ff */
[----:B--2---:R-:W1:Y:S02]  /*6510*/  LDC R109, c[0x0][0x248] ;  /* 0x00009200ff6d7b82 */ /* 0x004e640000000800 */
[----:B------:R-:W-:Y:S04]  /*6520*/  STS.U16 [R6+0x23880], R105 ;  /* 0x0238806906007388 */ /* 0x000fe80000000400 */
[----:B------:R-:W-:Y:S01]  /*6530*/  STS.U16 [R6+0x23c80], R104 ;  /* 0x023c806806007388 */ /* 0x000fe20000000400 */
[C---:B------:R-:W-:Y:S01]  /*6540*/  IMAD R13, R0.reuse, 0xa6, RZ ;  /* 0x000000a6000d7824 */ /* 0x040fe200078e02ff */
[----:B---3--:R-:W2:Y:S02]  /*6550*/  LDC R108, c[0x0][0x248] ;  /* 0x00009200ff6c7b82 */ /* 0x008ea40000000800 */
[----:B------:R-:W-:Y:S04]  /*6560*/  STS.U16 [R6+0x24080], R103 ;  /* 0x0240806706007388 */ /* 0x000fe80000000400 */
[----:B------:R-:W-:Y:S01]  /*6570*/  STS.U16 [R6+0x24480], R102 ;  /* 0x0244806606007388 */ /* 0x000fe20000000400 */
[C---:B------:R-:W-:Y:S01]  /*6580*/  IMAD R16, R0.reuse, 0xde, RZ ;  /* 0x000000de00107824 */ /* 0x040fe200078e02ff */
[----:B------:R-:W3:Y:S02]  /*6590*/  LDC R111, c[0x0][0x248] ;  /* 0x00009200ff6f7b82 */ /* 0x000ee40000000800 */
        /* <DEDUP_REMOVED lines=13> */
[----:B------:R-:W-:Y:S01]  /*6670*/  STS.U16 [R6+0x80], R136 ;  /* 0x0000808806007388 */ /* 0x000fe20000000400 */
[C---:B------:R-:W-:Y:S01]  /*6680*/  IMAD R14, R0.reuse, 0xd6, RZ ;  /* 0x000000d6000e7824 */ /* 0x040fe200078e02ff */
[----:B----4-:R-:W4:Y:S02]  /*6690*/  LDC R90, c[0x0][0x248] ;  /* 0x00009200ff5a7b82 */ /* 0x010f240000000800 */
[----:B------:R-:W-:Y:S04]  /*66a0*/  STS.U16 [R6+0x480], R88 ;  /* 0x0004805806007388 */ /* 0x000fe80000000400 */
[----:B------:R-:W-:Y:S01]  /*66b0*/  STS.U16 [R6+0x880], R87 ;  /* 0x0008805706007388 */ /* 0x000fe20000000400 */
[C---:B------:R-:W-:Y:S01]  /*66c0*/  IMAD R18, R0.reuse, 0xf6, RZ ;  /* 0x000000f600127824 */ /* 0x040fe200078e02ff */
[----:B------:R-:W0:Y:S02]  /*66d0*/  LDC R91, c[0x0][0x248] ;  /* 0x00009200ff5b7b82 */ /* 0x000e240000000800 */
        /* <DEDUP_REMOVED lines=14> */
[----:B------:R2:W-:Y:S04]  /*67c0*/  STS.U16 [R6+0x4880], R72 ;  /* 0x0048804806007388 */ /* 0x0005e80000000400 */
[----:B------:R3:W-:Y:S04]  /*67d0*/  STS.U16 [R6+0x4c80], R71 ;  /* 0x004c804706007388 */ /* 0x0007e80000000400 */
[----:B------:R4:W-:Y:S01]  /*67e0*/  STS.U16 [R6+0x5080], R133 ;  /* 0x0050808506007388 */ /* 0x0009e20000000400 */
[----:B------:R-:W-:Y:S01]  /*67f0*/  IMAD R27, R0, 0x7b, RZ ;  /* 0x0000007b001b7824 */ /* 0x000fe200078e02ff */
[----:B-1----:R-:W1:Y:S02]  /*6800*/  LDC R73, c[0x0][0x248] ;  /* 0x00009200ff497b82 */ /* 0x002e640000000800 */
[----:B------:R-:W-:Y:S04]  /*6810*/  STS.U16 [R6+0x5480], R134 ;  /* 0x0054808606007388 */ /* 0x000fe80000000400 */
[----:B------:R-:W-:Y:S01]  /*6820*/  STS.U16 [R6+0x5880], R135 ;  /* 0x0058808706007388 */ /* 0x000fe20000000400 */
[----:B------:R-:W-:Y:S01]  /*6830*/  IMAD R55, R55, 0x13c, RZ ;  /* 0x0000013c37377824 */ /* 0x000fe200078e02ff */
[----:B--2---:R-:W2:Y:S02]  /*6840*/  LDC R72, c[0x0][0x248] ;  /* 0x00009200ff487b82 */ /* 0x004ea40000000800 */
[----:B------:R-:W-:Y:S04]  /*6850*/  STS.U16 [R6+0x5c80], R137 ;  /* 0x005c808906007388 */ /* 0x000fe80000000400 */
[----:B------:R-:W-:Y:S01]  /*6860*/  STS.U16 [R6+0x6080], R138 ;  /* 0x0060808a06007388 */ /* 0x000fe20000000400 */
[----:B------:R-:W-:Y:S01]  /*6870*/  IMAD R44, R44, 0x11c, RZ ;  /* 0x0000011c2c2c7824 */ /* 0x000fe200078e02ff */
[----:B---3--:R-:W3:Y:S02]  /*6880*/  LDC R71, c[0x0][0x248] ;  /* 0x00009200ff477b82 */ /* 0x008ee40000000800 */
[----:B------:R-:W-:Y:S04]  /*6890*/  STS.U16 [R6+0x6480], R139 ;  /* 0x0064808b06007388 */ /* 0x000fe80000000400 */
[----:B------:R-:W-:Y:S04]  /*68a0*/  STS.U16 [R6+0x6880], R140 ;  /* 0x0068808c06007388 */ /* 0x000fe80000000400 */
[----:B------:R-:W-:Y:S04]  /*68b0*/  STS.U16 [R6+0x6c80], R141 ;  /* 0x006c808d06007388 */ /* 0x000fe80000000400 */
[----:B------:R-:W-:Y:S04]  /*68c0*/  STS.U16 [R6+0x7080], R142 ;  /* 0x0070808e06007388 */ /* 0x000fe80000000400 */
[----:B------:R-:W-:Y:S04]  /*68d0*/  STS.U16 [R6+0x7480], R143 ;  /* 0x0074808f06007388 */ /* 0x000fe80000000400 */
[----:B------:R-:W-:Y:S04]  /*68e0*/  STS.U16 [R6+0x7880], R144 ;  /* 0x0078809006007388 */ /* 0x000fe80000000400 */
[----:B-----5:R-:W-:Y:S01]  /*68f0*/  STL [R1+0x8], R4 ;  /* 0x0000080401007387 */ /* 0x020fe20000100800 */
[----:B------:R-:W-:Y:S01]  /*6900*/  IMAD R52, R52, 0x12e, RZ ;  /* 0x0000012e34347824 */ /* 0x000fe200078e02ff */
[----:B----4-:R-:W4:Y:S02]  /*6910*/  LDC R133, c[0x0][0x248] ;  /* 0x00009200ff857b82 */ /* 0x010f240000000800 */
[----:B------:R5:W-:Y:S04]  /*6920*/  STL [R1+0x4], R3 ;  /* 0x0000040301007387 */ /* 0x000be80000100800 */
[----:B------:R-:W-:Y:S04]  /*6930*/  STS.U16 [R6+0x7c80], R145 ;  /* 0x007c809106007388 */ /* 0x000fe80000000400 */
[----:B------:R-:W-:Y:S04]  /*6940*/  STS.U16 [R6+0x27c80], R147 ;  /* 0x027c809306007388 */ /* 0x000fe80000000400 */
[----:B------:R0:W-:Y:S01]  /*6950*/  STS.U16 [R6+0x4080], R64 ;  /* 0x0040804006007388 */ /* 0x0001e20000000400 */
[----:B-----5:R-:W-:Y:S01]  /*6960*/  IMAD R3, R0, 0x8d, RZ ;  /* 0x0000008d00037824 */ /* 0x020fe200078e02ff */
[----:B------:R-:W5:Y:S04]  /*6970*/  LDC R74, c[0x0][0x248] ;  /* 0x00009200ff4a7b82 */ /* 0x000f680000000800 */
[----:B------:R-:W-:-:S02]  /*6980*/  LEA.HI.X.SX32 R3, R3, R121, 0x1, P0 ;  /* 0x0000007903037211 */ /* 0x000fc400000f0eff */
[-C--:B------:R-:W-:Y:S01]  /*6990*/  IADD3 R4, P1, R201, R120.reuse, RZ ;  /* 0x00000078c9047210 */ /* 0x080fe20007f3e0ff */
[----:B------:R-:W-:Y:S01]  /*69a0*/  IMAD R53, R53, 0x136, RZ ;  /* 0x0000013635357824 */ /* 0x000fe200078e02ff */
[----:B0-----:R-:W0:Y:S01]  /*69b0*/  LDC R64, c[0x0][0x248] ;  /* 0x00009200ff407b82 */ /* 0x001e220000000800 */
[----:B------:R1:W2:Y:S01]  /*69c0*/  LDG.E.U16 R6, desc[UR4][R2.64] ;  /* 0x0000000402067981 */ /* 0x0002a2000c1e1500 */
[----:B------:R-:W-:Y:S01]  /*69d0*/  LEA.HI.X.SX32 R5, R5, R121, 0x1, P1 ;  /* 0x0000007905057211 */ /* 0x000fe200008f0eff */
[----:B------:R-:W-:Y:S02]  /*69e0*/  IMAD R54, R54, 0x13e, RZ ;  /* 0x0000013e36367824 */ /* 0x000fe400078e02ff */
[----:B------:R-:W-:Y:S02]  /*69f0*/  IMAD R56, R56, 0x146, RZ ;  /* 0x0000014638387824 */ /* 0x000fe400078e02ff */
[----:B------:R3:W5:Y:S01]  /*6a00*/  LDG.E.U16 R251, desc[UR4][R4.64] ;  /* 0x0000000404fb7981 */ /* 0x000762000c1e1500 */
[----:B------:R-:W-:Y:S01]  /*6a10*/  IMAD R57, R57, 0x14c, RZ ;  /* 0x0000014c39397824 */ /* 0x000fe200078e02ff */
[----:B------:R-:W5:Y:S01]  /*6a20*/  LDC R75, c[0x0][0x248] ;  /* 0x00009200ff4b7b82 */ /* 0x000f620000000800 */
[----:B-1----:R-:W-:-:S04]  /*6a30*/  IADD3 R2, P0, R199, R120, RZ ;  /* 0x00000078c7027210 */ /* 0x002fc80007f1e0ff */
[-C--:B------:R-:W-:Y:S01]  /*6a40*/  LEA.HI.X.SX32 R3, R7, R121.reuse, 0x1, P0 ;  /* 0x0000007907037211 */ /* 0x080fe200000f0eff */
[----:B------:R-:W-:Y:S01]  /*6a50*/  IMAD R7, R0, 0xad, RZ ;  /* 0x000000ad00077824 */ /* 0x000fe200078e02ff */
[-C--:B------:R-:W-:Y:S01]  /*6a60*/  IADD3 R246, P0, R246, R120.reuse, RZ ;  /* 0x00000078f6f67210 */ /* 0x080fe20007f1e0ff */
[----:B---3--:R-:W-:Y:S01]  /*6a70*/  IMAD R5, R0, 0xb5, RZ ;  /* 0x000000b500057824 */ /* 0x008fe200078e02ff */
[-C--:B------:R-:W-:Y:S01]  /*6a80*/  IADD3 R248, P1, R248, R120.reuse, RZ ;  /* 0x00000078f8f87210 */ /* 0x080fe20007f3e0ff */
[----:B------:R1:W3:Y:S01]  /*6a90*/  LDG.E.U16 R250, desc[UR4][R2.64] ;  /* 0x0000000402fa7981 */ /* 0x0002e2000c1e1500 */
[-C--:B------:R-:W-:Y:S01]  /*6aa0*/  LEA.HI.X.SX32 R247, R7, R121.reuse, 0x1, P0 ;  /* 0x0000007907f77211 */ /* 0x080fe200000f0eff */
[----:B------:R-:W-:Y:S01]  /*6ab0*/  IMAD R58, R58, 0x14e, RZ ;  /* 0x0000014e3a3a7824 */ /* 0x000fe200078e02ff */
[-C--:B------:R-:W-:Y:S01]  /*6ac0*/  IADD3 R244, P0, R244, R120.reuse, RZ ;  /* 0x00000078f4f47210 */ /* 0x080fe20007f1e0ff */
[----:B------:R-:W-:Y:S01]  /*6ad0*/  IMAD R69, R69, 0x15c, RZ ;  /* 0x0000015c45457824 */ /* 0x000fe200078e02ff */
[-C--:B------:R-:W-:Y:S01]  /*6ae0*/  LEA.HI.X.SX32 R249, R9, R121.reuse, 0x1, P1 ;  /* 0x0000007909f97211 */ /* 0x080fe200008f0eff */
[----:B------:R-:W-:Y:S01]  /*6af0*/  STS.U16 [R8+0x7100], R194 ;  /* 0x007100c208007388 */ /* 0x000fe20000000400 */
[-C--:B------:R-:W-:Y:S01]  /*6b00*/  LEA.HI.X.SX32 R245, R5, R121.reuse, 0x1, P0 ;  /* 0x0000007905f57211 */ /* 0x080fe200000f0eff */
[----:B------:R-:W-:Y:S01]  /*6b10*/  IMAD R5, R0, 0xc5, RZ ;  /* 0x000000c500057824 */ /* 0x000fe200078e02ff */
[-C--:B------:R-:W-:Y:S01]  /*6b20*/  IADD3 R242, P1, R242, R120.reuse, RZ ;  /* 0x00000078f2f27210 */ /* 0x080fe20007f3e0ff */
[----:B-1----:R-:W-:Y:S01]  /*6b30*/  IMAD R3, R0, 0xbd, RZ ;  /* 0x000000bd00037824 */ /* 0x002fe200078e02ff */
[-C--:B------:R-:W-:Y:S01]  /*6b40*/  IADD3 R240, P0, R240, R120.reuse, RZ ;  /* 0x00000078f0f07210 */ /* 0x080fe20007f1e0ff */
[----:B------:R-:W-:Y:S01]  /*6b50*/  IMAD R9, R0, 0x7e, RZ ;  /* 0x0000007e00097824 */ /* 0x000fe200078e02ff */
[----:B------:R-:W-:Y:S01]  /*6b60*/  STS.U16 [R8+0x7500], R195 ;  /* 0x007500c308007388 */ /* 0x000fe20000000400 */
[----:B------:R-:W-:Y:S01]  /*6b70*/  IMAD R68, R68, 0x156, RZ ;  /* 0x0000015644447824 */ /* 0x000fe200078e02ff */
[-C--:B------:R-:W-:Y:S01]  /*6b80*/  LEA.HI.X.SX32 R243, R3, R121.reuse, 0x1, P1 ;  /* 0x0000007903f37211 */ /* 0x080fe200008f0eff */
[----:B------:R-:W-:Y:S01]  /*6b90*/  IMAD R3, R0, 0xcd, RZ ;  /* 0x000000cd00037824 */ /* 0x000fe200078e02ff */
[-C--:B------:R-:W-:Y:S01]  /*6ba0*/  LEA.HI.X.SX32 R241, R5, R121.reuse, 0x1, P0 ;  /* 0x0000007905f17211 */ /* 0x080fe200000f0eff */
[----:B------:R1:W-:Y:S01]  /*6bb0*/  STS.U16 [R8+0x3500], R31 ;  /* 0x0035001f08007388 */ /* 0x0003e20000000400 */
[-C--:B------:R-:W-:Y:S01]  /*6bc0*/  IADD3 R238, P0, R238, R120.reuse, RZ ;  /* 0x00000078eeee7210 */ /* 0x080fe20007f1e0ff */
[----:B------:R-:W-:Y:S01]  /*6bd0*/  IMAD R5, R0, 0xd5, RZ ;  /* 0x000000d500057824 */ /* 0x000fe200078e02ff */
[-C--:B------:R-:W-:Y:S01]  /*6be0*/  IADD3 R236, P1, R236, R120.reuse, RZ ;  /* 0x00000078ecec7210 */ /* 0x080fe20007f3e0ff */
[----:B------:R4:W-:Y:S01]  /*6bf0*/  STS.U16 [R8+0x5900], R188 ;  /* 0x005900bc08007388 */ /* 0x0009e20000000400 */
[-C--:B------:R-:W-:Y:S01]  /*6c00*/  LEA.HI.X.SX32 R239, R3, R121.reuse, 0x1, P0 ;  /* 0x0000007903ef7211 */ /* 0x080fe200000f0eff */
[----:B------:R-:W-:Y:S01]  /*6c10*/  IMAD R3, R0, 0xdd, RZ ;  /* 0x000000dd00037824 */ /* 0x000fe200078e02ff */
[-C--:B------:R-:W-:Y:S01]  /*6c20*/  IADD3 R234, P0, R234, R120.reuse, RZ ;  /* 0x00000078eaea7210 */ /* 0x080fe20007f1e0ff */
[----:B------:R-:W-:Y:S01]  /*6c30*/  STS.U16 [R8+0x100], R148 ;  /* 0x0001009408007388 */ /* 0x000fe20000000400 */
[-C--:B------:R-:W-:Y:S01]  /*6c40*/  LEA.HI.X.SX32 R237, R5, R121.reuse, 0x1, P1 ;  /* 0x0000007905ed7211 */ /* 0x080fe200008f0eff */
[----:B------:R-:W-:Y:S01]  /*6c50*/  IMAD R70, R70, 0x15e, RZ ;  /* 0x0000015e46467824 */ /* 0x000fe200078e02ff */
[-C--:B------:R-:W-:Y:S01]  /*6c60*/  LEA.HI.X.SX32 R235, R3, R121.reuse, 0x1, P0 ;  /* 0x0000007903eb7211 */ /* 0x080fe200000f0eff */
[----:B------:R-:W-:Y:S01]  /*6c70*/  IMAD R3, R0, 0xe5, RZ ;  /* 0x000000e500037824 */ /* 0x000fe200078e02ff */
[-C--:B------:R-:W-:Y:S01]  /*6c80*/  IADD3 R232, P0, R232, R120.reuse, RZ ;  /* 0x00000078e8e87210 */ /* 0x080fe20007f1e0ff */
[----:B------:R-:W-:Y:S01]  /*6c90*/  IMAD R5, R0, 0xed, RZ ;  /* 0x000000ed00057824 */ /* 0x000fe200078e02ff */
[-C--:B------:R-:W-:Y:S01]  /*6ca0*/  IADD3 R230, P1, R230, R120.reuse, RZ ;  /* 0x00000078e6e67210 */ /* 0x080fe20007f3e0ff */
[C---:B-1----:R-:W-:Y:S01]  /*6cb0*/  IMAD R31, R0.reuse, 0x86, RZ ;  /* 0x00000086001f7824 */ /* 0x042fe200078e02ff */
[-C--:B------:R-:W-:Y:S01]  /*6cc0*/  LEA.HI.X.SX32 R233, R3, R121.reuse, 0x1, P0 ;  /* 0x0000007903e97211 */ /* 0x080fe200000f0eff */
[----:B------:R-:W-:Y:S01]  /*6cd0*/  IMAD R3, R0, 0xf5, RZ ;  /* 0x000000f500037824 */ /* 0x000fe200078e02ff */
[-C--:B------:R-:W-:Y:S01]  /*6ce0*/  IADD3 R228, P0, R228, R120.reuse, RZ ;  /* 0x00000078e4e47210 */ /* 0x080fe20007f1e0ff */
[----:B------:R-:W-:Y:S01]  /*6cf0*/  STS.U16 [R8+0x20100], R149 ;  /* 0x0201009508007388 */ /* 0x000fe20000000400 */
[-C--:B------:R-:W-:Y:S01]  /*6d00*/  LEA.HI.X.SX32 R231, R5, R121.reuse, 0x1, P1 ;  /* 0x0000007905e77211 */ /* 0x080fe200008f0eff */
[----:B------:R-:W-:Y:S01]  /*6d10*/  IMAD R109, R109, 0x17e, RZ ;  /* 0x0000017e6d6d7824 */ /* 0x000fe200078e02ff */
[----:B------:R-:W-:Y:S01]  /*6d20*/  LOP3.LUT R5, R12, 0x30, RZ, 0x3c, !PT ;  /* 0x000000300c057812 */ /* 0x000fe200078e3cff */
[----:B------:R-:W-:Y:S01]  /*6d30*/  STS.U16 [R8+0x20900], R150 ;  /* 0x0209009608007388 */ /* 0x000fe20000000400 */
[----:B------:R-:W-:Y:S01]  /*6d40*/  LEA.HI.X.SX32 R229, R3, R121, 0x1, P0 ;  /* 0x0000007903e57211 */ /* 0x000fe200000f0eff */
[----:B------:R-:W-:Y:S01]  /*6d50*/  IMAD R3, R0, 0xfd, RZ ;  /* 0x000000fd00037824 */ /* 0x000fe200078e02ff */
[----:B------:R-:W-:Y:S01]  /*6d60*/  IADD3 R2, R252, R5, RZ ;  /* 0x00000005fc027210 */ /* 0x000fe20007ffe0ff */
[----:B------:R-:W-:Y:S01]  /*6d70*/  IMAD R5, R0, 0xec, RZ ;  /* 0x000000ec00057824 */ /* 0x000fe200078e02ff */
[-C--:B------:R-:W-:Y:S01]  /*6d80*/  IADD3 R198, P0, R198, R120.reuse, RZ ;  /* 0x00000078c6c67210 */ /* 0x080fe20007f1e0ff */
[----:B------:R-:W-:Y:S01]  /*6d90*/  STS.U16 [R8+0x20d00], R151 ;  /* 0x020d009708007388 */ /* 0x000fe20000000400 */
[----:B------:R-:W-:Y:S01]  /*6da0*/  IMAD R90, R90, 0x176, RZ ;  /* 0x000001765a5a7824 */ /* 0x000fe200078e02ff */
[----:B------:R-:W1:Y:S01]  /*6db0*/  LDC R76, c[0x0][0x248] ;  /* 0x00009200ff4c7b82 */ /* 0x000e620000000800 */
[----:B------:R-:W-:Y:S01]  /*6dc0*/  LEA.HI.X.SX32 R199, R3, R121, 0x1, P0 ;  /* 0x0000007903c77211 */ /* 0x000fe200000f0eff */
[----:B------:R-:W-:Y:S01]  /*6dd0*/  STS.U16 [R8+0x21100], R153 ;  /* 0x0211009908007388 */ /* 0x000fe20000000400 */
[----:B------:R-:W-:-:S02]  /*6de0*/  IADD3 R194, P0, R5, R120, RZ ;  /* 0x0000007805c27210 */ /* 0x000fc40007f1e0ff */
[----:B------:R-:W-:Y:S01]  /*6df0*/  LEA R3, R0, -R0, 0x6 ;  /* 0x8000000000037211 */ /* 0x000fe200078e30ff */
[----:B------:R-:W-:Y:S01]  /*6e00*/  STS.U16 [R8+0x21500], R154 ;  /* 0x0215009a08007388 */ /* 0x000fe20000000400 */
[----:B------:R-:W-:Y:S01]  /*6e10*/  LEA.HI.X.SX32 R195, R214, R121, 0x1, P0 ;  /* 0x00000079d6c37211 */ /* 0x000fe200000f0eff */
[----:B------:R-:W-:Y:S01]  /*6e20*/  IMAD R91, R91, 0x17c, RZ ;  /* 0x0000017c5b5b7824 */ /* 0x000fe200078e02ff */
[-C--:B------:R-:W-:Y:S01]  /*6e30*/  IADD3 R4, P0, R9, R120.reuse, RZ ;  /* 0x0000007809047210 */ /* 0x080fe20007f1e0ff */
[----:B------:R-:W-:Y:S01]  /*6e40*/  STS.U16 [R8+0x21900], R155 ;  /* 0x0219009b08007388 */ /* 0x000fe20000000400 */
[----:B----4-:R-:W-:Y:S01]  /*6e50*/  IADD3 R188, P1, R11, R120, RZ ;  /* 0x000000780bbc7210 */ /* 0x010fe20007f3e0ff */
[----:B------:R-:W-:Y:S01]  /*6e60*/  IMAD R125, R125, 0x18c, RZ ;  /* 0x0000018c7d7d7824 */ /* 0x000fe200078e02ff */
[----:B------:R-:W4:Y:S01]  /*6e70*/  LDC R78, c[0x0][0x248] ;  /* 0x00009200ff4e7b82 */ /* 0x000f220000000800 */
[----:B------:R-:W-:Y:S04]  /*6e80*/  STS.U16 [R8+0x21d00], R157 ;  /* 0x021d009d08007388 */ /* 0x000fe80000000400 */
[----:B------:R-:W-:Y:S01]  /*6e90*/  STS.U16 [R8+0x22100], R159 ;  /* 0x0221009f08007388 */ /* 0x000fe20000000400 */
[----:B------:R-:W-:-:S02]  /*6ea0*/  IMAD R130, R130, 0x196, RZ ;  /* 0x0000019682827824 */ /* 0x000fc400078e02ff */
[----:B------:R-:W-:Y:S01]  /*6eb0*/  IMAD R61, R49, 0x216, RZ ;  /* 0x00000216313d7824 */ /* 0x000fe200078e02ff */
[----:B------:R-:W-:Y:S01]  /*6ec0*/  STS.U16 [R8+0x22500], R161 ;  /* 0x022500a108007388 */ /* 0x000fe20000000400 */
[----:B------:R-:W-:Y:S01]  /*6ed0*/  IMAD R59, R59, 0x21a, RZ ;  /* 0x0000021a3b3b7824 */ /* 0x000fe200078e02ff */
[----:B------:R-:W4:Y:S02]  /*6ee0*/  LDC R77, c[0x0][0x248] ;  /* 0x00009200ff4d7b82 */ /* 0x000f240000000800 */
[----:B------:R-:W-:Y:S04]  /*6ef0*/  STS.U16 [R8+0x22900], R163 ;  /* 0x022900a308007388 */ /* 0x000fe80000000400 */
[----:B------:R-:W-:Y:S01]  /*6f00*/  STS.U16 [R8+0x22d00], R164 ;  /* 0x022d00a408007388 */ /* 0x000fe20000000400 */
[----:B------:R-:W-:Y:S01]  /*6f10*/  IMAD R67, R60, 0x21c, RZ ;  /* 0x0000021c3c437824 */ /* 0x000fe200078e02ff */
[----:B------:R-:W4:Y:S02]  /*6f20*/  LDC R92, c[0x0][0x248] ;  /* 0x00009200ff5c7b82 */ /* 0x000f240000000800 */
[----:B------:R-:W-:Y:S04]  /*6f30*/  STS.U16 [R8+0x23100], R165 ;  /* 0x023100a508007388 */ /* 0x000fe80000000400 */
[----:B------:R-:W-:Y:S01]  /*6f40*/  STS.U16 [R8+0x23500], R166 ;  /* 0x023500a608007388 */ /* 0x000fe20000000400 */
[----:B------:R-:W-:Y:S01]  /*6f50*/  IMAD R62, R62, 0x117, RZ ;  /* 0x000001173e3e7824 */ /* 0x000fe200078e02ff */
[----:B------:R-:W0:Y:S02]  /*6f60*/  LDC R60, c[0x0][0x248] ;  /* 0x00009200ff3c7b82 */ /* 0x000e240000000800 */
[----:B------:R-:W-:Y:S04]  /*6f70*/  STS.U16 [R8+0x23900], R167 ;  /* 0x023900a708007388 */ /* 0x000fe80000000400 */
[----:B------:R-:W-:Y:S01]  /*6f80*/  STS.U16 [R8+0x23d00], R168 ;  /* 0x023d00a808007388 */ /* 0x000fe20000000400 */
[----:B------:R-:W-:Y:S01]  /*6f90*/  IMAD R63, R63, 0x11b, RZ ;  /* 0x0000011b3f3f7824 */ /* 0x000fe200078e02ff */
[----:B------:R-:W4:Y:S02]  /*6fa0*/  LDC R93, c[0x0][0x248] ;  /* 0x00009200ff5d7b82 */ /* 0x000f240000000800 */
[----:B------:R-:W-:Y:S04]  /*6fb0*/  STS.U16 [R8+0x24100], R169 ;  /* 0x024100a908007388 */ /* 0x000fe80000000400 */
[----:B------:R-:W-:Y:S02]  /*6fc0*/  STS.U16 [R8+0x24500], R170 ;  /* 0x024500aa08007388 */ /* 0x000fe40000000400 */
[----:B------:R-:W3:Y:S02]  /*6fd0*/  LDC R94, c[0x0][0x248] ;  /* 0x00009200ff5e7b82 */ /* 0x000ee40000000800 */
[----:B------:R-:W-:Y:S04]  /*6fe0*/  STS.U16 [R8+0x24900], R171 ;  /* 0x024900ab08007388 */ /* 0x000fe80000000400 */
[----:B------:R-:W-:Y:S02]  /*6ff0*/  STS.U16 [R8+0x24d00], R172 ;  /* 0x024d00ac08007388 */ /* 0x000fe40000000400 */
[----:B------:R-:W3:Y:S02]  /*7000*/  LDC R95, c[0x0][0x248] ;  /* 0x00009200ff5f7b82 */ /* 0x000ee40000000800 */
[----:B------:R-:W-:Y:S04]  /*7010*/  STS.U16 [R8+0x25100], R173 ;  /* 0x025100ad08007388 */ /* 0x000fe80000000400 */
[----:B------:R-:W-:Y:S04]  /*7020*/  STS.U16 [R8+0x25500], R174 ;  /* 0x025500ae08007388 */ /* 0x000fe80000000400 */
[----:B------:R1:W-:Y:S04]  /*7030*/  STS.U16 [R8+0x25900], R128 ;  /* 0x0259008008007388 */ /* 0x0003e80000000400 */
[----:B------:R-:W-:Y:S04]  /*7040*/  STS.U16 [R8+0x25d00], R129 ;  /* 0x025d008108007388 */ /* 0x000fe80000000400 */
[----:B------:R-:W-:Y:S01]  /*7050*/  STS.U16 [R8+0x26100], R175 ;  /* 0x026100af08007388 */ /* 0x000fe20000000400 */
[----:B------:R-:W-:Y:S01]  /*7060*/  IMAD R73, R73, 0x16c, RZ ;  /* 0x0000016c49497824 */ /* 0x000fe200078e02ff */
[----:B-1----:R-:W1:Y:S02]  /*7070*/  LDC R128, c[0x0][0x248] ;  /* 0x00009200ff807b82 */ /* 0x002e640000000800 */
        /* <DEDUP_REMOVED lines=8> */
[----:B------:R-:W-:Y:S04]  /*7100*/  STS.U16 [R8+0xd00], R41 ;  /* 0x000d002908007388 */ /* 0x000fe80000000400 */
[----:B------:R-:W-:Y:S01]  /*7110*/  STS.U16 [R8+0x1100], R40 ;  /* 0x0011002808007388 */ /* 0x000fe20000000400 */
[----:B0-----:R-:W0:Y:S03]  /*7120*/  LDC R43, c[0x0][0x248] ;  /* 0x00009200ff2b7b82 */ /* 0x001e260000000800 */
[----:B------:R-:W-:Y:S04]  /*7130*/  STS.U16 [R8+0x1500], R39 ;  /* 0x0015002708007388 */ /* 0x000fe80000000400 */
[----:B------:R-:W-:Y:S01]  /*7140*/  STS.U16 [R8+0x1900], R38 ;  /* 0x0019002608007388 */ /* 0x000fe20000000400 */
[----:B----4-:R-:W4:Y:S03]  /*7150*/  LDC R42, c[0x0][0x248] ;  /* 0x00009200ff2a7b82 */ /* 0x010f260000000800 */
[----:B------:R-:W-:Y:S04]  /*7160*/  STS.U16 [R8+0x1d00], R37 ;  /* 0x001d002508007388 */ /* 0x000fe80000000400 */
[----:B------:R-:W-:Y:S04]  /*7170*/  STS.U16 [R8+0x2100], R36 ;  /* 0x0021002408007388 */ /* 0x000fe80000000400 */
[----:B------:R-:W-:Y:S04]  /*7180*/  STS.U16 [R8+0x2500], R35 ;  /* 0x0025002308007388 */ /* 0x000fe80000000400 */
[----:B------:R-:W-:Y:S04]  /*7190*/  STS.U16 [R8+0x2900], R34 ;  /* 0x0029002208007388 */ /* 0x000fe80000000400 */
[----:B------:R1:W-:Y:S04]  /*71a0*/  STS.U16 [R8+0x2d00], R33 ;  /* 0x002d002108007388 */ /* 0x0003e80000000400 */
[----:B------:R-:W-:Y:S04]  /*71b0*/  STS.U16 [R8+0x3100], R32 ;  /* 0x0031002008007388 */ /* 0x000fe80000000400 */
[----:B------:R-:W-:Y:S04]  /*71c0*/  STS.U16 [R8+0x3900], R30 ;  /* 0x0039001e08007388 */ /* 0x000fe80000000400 */
[----:B------:R-:W-:Y:S01]  /*71d0*/  STS.U16 [R8+0x3d00], R29 ;  /* 0x003d001d08007388 */ /* 0x000fe20000000400 */
[----:B-1----:R-:W-:Y:S01]  /*71e0*/  IMAD R33, R0, 0x8e, RZ ;  /* 0x0000008e00217824 */ /* 0x002fe200078e02ff */
[----:B------:R-:W1:Y:S02]  /*71f0*/  LDC R35, c[0x0][0x248] ;  /* 0x00009200ff237b82 */ /* 0x000e640000000800 */
        /* <DEDUP_REMOVED lines=14> */
[----:B--2---:R2:W-:Y:S04]  /*72e0*/  STL [R1], R6 ;  /* 0x0000000601007387 */ /* 0x0045e80000100800 */
[----:B------:R1:W-:Y:S01]  /*72f0*/  STS.U16 [R8+0x4100], R24 ;  /* 0x0041001808007388 */ /* 0x0003e20000000400 */
[----:B0-----:R-:W-:-:S03]  /*7300*/  LEA.HI.X.SX32 R189, R9, R121, 0x1, P1 ;  /* 0x0000007909bd7211 */ /* 0x001fc600008f0eff */
[----:B------:R-:W3:Y:S01]  /*7310*/  LDG.E.U16 R226, desc[UR4][R198.64] ;  /* 0x00000004c6e27981 */ /* 0x000ee2000c1e1500 */
[----:B------:R-:W-:Y:S01]  /*7320*/  IMAD R43, R43, 0x116, RZ ;  /* 0x000001162b2b7824 */ /* 0x000fe200078e02ff */
[-C--:B--2---:R-:W-:Y:S01]  /*7330*/  IADD3 R6, P2, R213, R120.reuse, RZ ;  /* 0x00000078d5067210 */ /* 0x084fe20007f5e0ff */
[----:B------:R-:W-:Y:S01]  /*7340*/  IMAD R37, R0, 0x106, RZ ;  /* 0x0000010600257824 */ /* 0x000fe200078e02ff */
[----:B------:R-:W0:Y:S01]  /*7350*/  LDC R124, c[0x0][0x248] ;  /* 0x00009200ff7c7b82 */ /* 0x000e220000000800 */
[----:B------:R-:W-:Y:S01]  /*7360*/  IMAD R72, R72, 0x16e, RZ ;  /* 0x0000016e48487824 */ /* 0x000fe200078e02ff */
[-C--:B------:R-:W-:Y:S01]  /*7370*/  LEA.HI.X.SX32 R7, R5, R121.reuse, 0x1, P2 ;  /* 0x0000007905077211 */ /* 0x080fe200010f0eff */
[----:B------:R-:W-:Y:S01]  /*7380*/  IMAD R71, R71, 0x166, RZ ;  /* 0x0000016647477824 */ /* 0x000fe200078e02ff */
[-C--:B------:R-:W-:Y:S01]  /*7390*/  IADD3 R212, P2, R212, R120.reuse, RZ ;  /* 0x00000078d4d47210 */ /* 0x080fe20007f5e0ff */
[----:B------:R2:W3:Y:S01]  /*73a0*/  LDG.E.U16 R228, desc[UR4][R228.64] ;  /* 0x00000004e4e47981 */ /* 0x0004e2000c1e1500 */
[-C--:B------:R-:W-:Y:S01]  /*73b0*/  LEA.HI.X.SX32 R5, R3, R121.reuse, 0x1, P0 ;  /* 0x0000007903057211 */ /* 0x080fe200000f0eff */
[----:B------:R-:W-:Y:S01]  /*73c0*/  IMAD R3, R0, 0x43, RZ ;  /* 0x0000004300037824 */ /* 0x000fe200078e02ff */
[-C--:B------:R-:W-:Y:S01]  /*73d0*/  IADD3 R220, P0, R31, R120.reuse, RZ ;  /* 0x000000781fdc7210 */ /* 0x080fe20007f1e0ff */
[----:B----4-:R-:W-:Y:S01]  /*73e0*/  IMAD R42, R42, 0x10e, RZ ;  /* 0x0000010e2a2a7824 */ /* 0x010fe200078e02ff */
[-C--:B------:R-:W-:Y:S01]  /*73f0*/  LEA.HI.X.SX32 R213, R11, R121.reuse, 0x1, P2 ;  /* 0x000000790bd57211 */ /* 0x080fe200010f0eff */
[C---:B------:R-:W-:Y:S01]  /*7400*/  IMAD R11, R0.reuse, 0x4b, RZ ;  /* 0x0000004b000b7824 */ /* 0x040fe200078e02ff */
[----:B------:R-:W-:Y:S01]  /*7410*/  STS.U16 [R2+0x180], R162 ;  /* 0x000180a202007388 */ /* 0x000fe20000000400 */
[----:B------:R-:W-:Y:S01]  /*7420*/  IADD3 R216, P2, R21, R120, RZ ;  /* 0x0000007815d87210 */ /* 0x000fe20007f5e0ff */
[----:B-1----:R-:W1:Y:S01]  /*7430*/  LDC R8, c[0x0][0x248] ;  /* 0x00009200ff087b82 */ /* 0x002e620000000800 */
[----:B------:R-:W-:Y:S01]  /*7440*/  LEA.HI.X.SX32 R221, R3, R121, 0x1, P0 ;  /* 0x0000007903dd7211 */ /* 0x000fe200000f0eff */
[----:B------:R-:W-:Y:S01]  /*7450*/  STS.U16 [R2+0x580], R160 ;  /* 0x000580a002007388 */ /* 0x000fe20000000400 */
[----:B------:R-:W-:-:S03]  /*7460*/  IMAD R3, R0, 0x4f, RZ ;  /* 0x0000004f00037824 */ /* 0x000fc600078e02ff */
[----:B------:R-:W-:Y:S01]  /*7470*/  STS.U16 [R2+0x980], R158 ;  /* 0x0009809e02007388 */ /* 0x000fe20000000400 */
[----:B------:R-:W-:Y:S01]  /*7480*/  IMAD R128, R128, 0x18e, RZ ;  /* 0x0000018e80807824 */ /* 0x000fe200078e02ff */
[----:B------:R-:W4:Y:S02]  /*7490*/  LDC R38, c[0x0][0x248] ;  /* 0x00009200ff267b82 */ /* 0x000f240000000800 */
[----:B------:R-:W-:Y:S04]  /*74a0*/  STS.U16 [R2+0xd80], R156 ;  /* 0x000d809c02007388 */ /* 0x000fe80000000400 */
[----:B------:R-:W-:Y:S01]  /*74b0*/  STS.U16 [R2+0x1180], R152 ;  /* 0x0011809802007388 */ /* 0x000fe20000000400 */
[----:B------:R-:W-:Y:S01]  /*74c0*/  IMAD R133, R133, 0x19c, RZ ;  /* 0x0000019c85857824 */ /* 0x000fe200078e02ff */
[----:B------:R-:W5:Y:S02]  /*74d0*/  LDC R36, c[0x0][0x248] ;  /* 0x00009200ff247b82 */ /* 0x000f640000000800 */
[----:B------:R-:W-:Y:S04]  /*74e0*/  STS.U16 [R2+0x1580], R146 ;  /* 0x0015809202007388 */ /* 0x000fe80000000400 */
[----:B------:R2:W-:Y:S04]  /*74f0*/  STS.U16 [R2+0x1980], R23 ;  /* 0x0019801702007388 */ /* 0x0005e80000000400 */
[----:B------:R-:W3:Y:S04]  /*7500*/  LDG.E.U16 R234, desc[UR4][R234.64] ;  /* 0x00000004eaea7981 */ /* 0x000ee8000c1e1500 */
[----:B------:R-:W3:Y:S04]  /*7510*/  LDG.E.U16 R230, desc[UR4][R230.64] ;  /* 0x00000004e6e67981 */ /* 0x000ee8000c1e1500 */
[----:B------:R-:W3:Y:S04]  /*7520*/  LDG.E.U16 R236, desc[UR4][R236.64] ;  /* 0x00000004ecec7981 */ /* 0x000ee8000c1e1500 */
[----:B------:R-:W3:Y:S04]  /*7530*/  LDG.E.U16 R242, desc[UR4][R242.64] ;  /* 0x00000004f2f27981 */ /* 0x000ee8000c1e1500 */
[----:B------:R-:W3:Y:S04]  /*7540*/  LDG.E.U16 R232, desc[UR4][R232.64] ;  /* 0x00000004e8e87981 */ /* 0x000ee8000c1e1500 */
[----:B------:R-:W3:Y:S04]  /*7550*/  LDG.E.U16 R240, desc[UR4][R240.64] ;  /* 0x00000004f0f07981 */ /* 0x000ee8000c1e1500 */
[----:B------:R-:W3:Y:S01]  /*7560*/  LDG.E.U16 R238, desc[UR4][R238.64] ;  /* 0x00000004eeee7981 */ /* 0x000ee2000c1e1500 */
[C---:B------:R-:W-:Y:S01]  /*7570*/  IMAD R49, R0.reuse, 0x10b, RZ ;  /* 0x0000010b00317824 */ /* 0x040fe200078e02ff */
[----:B------:R-:W3:Y:S02]  /*7580*/  LDC R129, c[0x0][0x248] ;  /* 0x00009200ff817b82 */ /* 0x000ee40000000800 */
[----:B------:R5:W-:Y:S01]  /*7590*/  STS.U16 [R2+0x1d80], R22 ;  /* 0x001d801602007388 */ /* 0x000be20000000400 */
[----:B------:R-:W-:-:S03]  /*75a0*/  IMAD R9, R0, 0x47, RZ ;  /* 0x0000004700097824 */ /* 0x000fc600078e02ff */
[----:B------:R0:W3:Y:S01]  /*75b0*/  LDG.E.U16 R29, desc[UR4][R6.64] ;  /* 0x00000004061d7981 */ /* 0x0000e2000c1e1500 */
[----:B------:R-:W-:Y:S01]  /*75c0*/  LEA.HI.X.SX32 R217, R11, R121, 0x1, P2 ;  /* 0x000000790bd97211 */ /* 0x000fe200010f0eff */
[C---:B------:R-:W-:Y:S01]  /*75d0*/  IMAD R11, R0.reuse, 0xae, RZ ;  /* 0x000000ae000b7824 */ /* 0x040fe200078e02ff */
[-C--:B------:R-:W-:Y:S01]  /*75e0*/  IADD3 R218, P1, R33, R120.reuse, RZ ;  /* 0x0000007821da7210 */ /* 0x080fe20007f3e0ff */
[----:B------:R1:W3:Y:S01]  /*75f0*/  LDG.E.U16 R28, desc[UR4][R212.64] ;  /* 0x00000004d41c7981 */ /* 0x0002e2000c1e1500 */
[----:B--2---:R-:W-:Y:S01]  /*7600*/  IMAD R23, R0, 0x73, RZ ;  /* 0x0000007300177824 */ /* 0x004fe200078e02ff */
[----:B------:R-:W2:Y:S02]  /*7610*/  LDC R229, c[0x0][0x248] ;  /* 0x00009200ffe57b82 */ /* 0x000ea40000000800 */
[----:B------:R4:W3:Y:S01]  /*7620*/  LDG.E.U16 R222, desc[UR4][R4.64] ;  /* 0x0000000404de7981 */ /* 0x0008e2000c1e1500 */
[----:B0-----:R-:W-:Y:S01]  /*7630*/  IADD3 R6, P0, R15, R120, RZ ;  /* 0x000000780f067210 */ /* 0x001fe20007f1e0ff */
[----:B------:R-:W-:-:S02]  /*7640*/  IMAD R124, R124, 0x186, RZ ;  /* 0x000001867c7c7824 */ /* 0x000fc400078e02ff */
[----:B------:R0:W3:Y:S01]  /*7650*/  LDG.E.U16 R220, desc[UR4][R220.64] ;  /* 0x00000004dcdc7981 */ /* 0x0000e2000c1e1500 */
[-C--:B------:R-:W-:Y:S01]  /*7660*/  LEA.HI.X.SX32 R7, R3, R121.reuse, 0x1, P0 ;  /* 0x0000007903077211 */ /* 0x080fe200000f0eff */
[C---:B------:R-:W-:Y:S01]  /*7670*/  IMAD R3, R0.reuse, 0x53, RZ ;  /* 0x0000005300037824 */ /* 0x040fe200078e02ff */
[-C--:B-1----:R-:W-:Y:S01]  /*7680*/  IADD3 R212, P0, R13, R120.reuse, RZ ;  /* 0x000000780dd47210 */ /* 0x082fe20007f1e0ff */
[----:B------:R-:W3:Y:S01]  /*7690*/  LDG.E.U16 R188, desc[UR4][R188.64] ;  /* 0x00000004bcbc7981 */ /* 0x000ee2000c1e1500 */
[-C--:B------:R-:W-:Y:S01]  /*76a0*/  LEA.HI.X.SX32 R219, R9, R121.reuse, 0x1, P1 ;  /* 0x0000007909db7211 */ /* 0x080fe200008f0eff */
[C---:B----4-:R-:W-:Y:S01]  /*76b0*/  IMAD R5, R0.reuse, 0x57, RZ ;  /* 0x0000005700057824 */ /* 0x050fe200078e02ff */
[-C--:B------:R-:W-:Y:S01]  /*76c0*/  IADD3 R210, P1, R11, R120.reuse, RZ ;  /* 0x000000780bd27210 */ /* 0x080fe20007f3e0ff */
[C---:B------:R-:W-:Y:S01]  /*76d0*/  IMAD R4, R0.reuse, 0xbe, RZ ;  /* 0x000000be00047824 */ /* 0x040fe200078e02ff */
[----:B------:R1:W4:Y:S01]  /*76e0*/  LDG.E.U16 R214, desc[UR4][R6.64] ;  /* 0x0000000406d67981 */ /* 0x000322000c1e1500 */
[C---:B------:R-:W-:Y:S01]  /*76f0*/  IMAD R9, R0.reuse, 0xb6, RZ ;  /* 0x000000b600097824 */ /* 0x040fe200078e02ff */
[-C--:B------:R-:W-:Y:S01]  /*7700*/  LEA.HI.X.SX32 R213, R3, R121.reuse, 0x1, P0 ;  /* 0x0000007903d57211 */ /* 0x080fe200000f0eff */
[----:B------:R-:W-:Y:S01]  /*7710*/  IMAD R3, R0, 0x5f, RZ ;  /* 0x0000005f00037824 */ /* 0x000fe200078e02ff */
[-C--:B------:R-:W-:Y:S01]  /*7720*/  IADD3 R206, P0, R4, R120.reuse, RZ ;  /* 0x0000007804ce7210 */ /* 0x080fe20007f1e0ff */
[----:B0-----:R-:W0:Y:S01]  /*7730*/  LDC R221, c[0x0][0x248] ;  /* 0x00009200ffdd7b82 */ /* 0x001e220000000800 */
[-C--:B------:R-:W-:Y:S01]  /*7740*/  LEA.HI.X.SX32 R211, R5, R121.reuse, 0x1, P1 ;  /* 0x0000007905d37211 */ /* 0x080fe200008f0eff */
[----:B------:R-:W-:Y:S01]  /*7750*/  IMAD R5, R0, 0xc6, RZ ;  /* 0x000000c600057824 */ /* 0x000fe200078e02ff */
[-C--:B------:R-:W-:Y:S01]  /*7760*/  IADD3 R208, P2, R9, R120.reuse, RZ ;  /* 0x0000007809d07210 */ /* 0x080fe20007f5e0ff */
[----:B------:R-:W-:Y:S01]  /*7770*/  IMAD R132, R132, 0x184, RZ ;  /* 0x0000018484847824 */ /* 0x000fe200078e02ff */
[----:B------:R-:W4:Y:S01]  /*7780*/  LDG.E.U16 R248, desc[UR4][R248.64] ;  /* 0x00000004f8f87981 */ /* 0x000f22000c1e1500 */
[C---:B-1----:R-:W-:Y:S01]  /*7790*/  IMAD R7, R0.reuse, 0xce, RZ ;  /* 0x000000ce00077824 */ /* 0x042fe200078e02ff */
[-C--:B------:R-:W-:Y:S01]  /*77a0*/  LEA.HI.X.SX32 R207, R3, R121.reuse, 0x1, P0 ;  /* 0x0000007903cf7211 */ /* 0x080fe200000f0eff */
[C---:B------:R-:W-:Y:S01]  /*77b0*/  IMAD R3, R0.reuse, 0x63, RZ ;  /* 0x0000006300037824 */ /* 0x040fe200078e02ff */
[-C--:B------:R-:W-:Y:S01]  /*77c0*/  LEA.HI.X.SX32 R209, R17, R121.reuse, 0x1, P2 ;  /* 0x0000007911d17211 */ /* 0x080fe200010f0eff */
[C---:B------:R-:W-:Y:S01]  /*77d0*/  IMAD R17, R0.reuse, 0x67, RZ ;  /* 0x0000006700117824 */ /* 0x040fe200078e02ff */
[-C--:B------:R-:W-:Y:S01]  /*77e0*/  IADD3 R204, P0, R5, R120.reuse, RZ ;  /* 0x0000007805cc7210 */ /* 0x080fe20007f1e0ff */
[----:B------:R-:W1:Y:S01]  /*77f0*/  LDC R6, c[0x0][0x248] ;  /* 0x00009200ff067b82 */ /* 0x000e620000000800 */
[-C--:B------:R-:W-:Y:S01]  /*7800*/  IADD3 R202, P1, R7, R120.reuse, RZ ;  /* 0x0000007807ca7210 */ /* 0x080fe20007f3e0ff */
[----:B------:R-:W4:Y:S01]  /*7810*/  LDG.E.U16 R244, desc[UR4][R244.64] ;  /* 0x00000004f4f47981 */ /* 0x000f22000c1e1500 */
[-C--:B------:R-:W-:Y:S01]  /*7820*/  LEA.HI.X.SX32 R205, R3, R121.reuse, 0x1, P0 ;  /* 0x0000007903cd7211 */ /* 0x080fe200000f0eff */
[C---:B------:R-:W-:Y:S01]  /*7830*/  IMAD R3, R0.reuse, 0x6f, RZ ;  /* 0x0000006f00037824 */ /* 0x040fe200078e02ff */
[-C--:B------:R-:W-:Y:S01]  /*7840*/  LEA.HI.X.SX32 R203, R17, R121.reuse, 0x1, P1 ;  /* 0x0000007911cb7211 */ /* 0x080fe200008f0eff */
[----:B------:R-:W-:Y:S01]  /*7850*/  IMAD R17, R0, 0xe6, RZ ;  /* 0x000000e600117824 */ /* 0x000fe200078e02ff */
[-C--:B------:R-:W-:Y:S01]  /*7860*/  IADD3 R198, P0, R16, R120.reuse, RZ ;  /* 0x0000007810c67210 */ /* 0x080fe20007f1e0ff */
[----:B------:R-:W5:Y:S01]  /*7870*/  LDC R189, c[0x0][0x248] ;  /* 0x00009200ffbd7b82 */ /* 0x000f620000000800 */
[-C--:B------:R-:W-:Y:S01]  /*7880*/  IADD3 R200, P2, R14, R120.reuse, RZ ;  /* 0x000000780ec87210 */ /* 0x080fe20007f5e0ff */
[----:B------:R-:W4:Y:S01]  /*7890*/  LDG.E.U16 R246, desc[UR4][R246.64] ;  /* 0x00000004f6f67981 */ /* 0x000f22000c1e1500 */
[----:B------:R-:W-:Y:S01]  /*78a0*/  LEA.HI.X.SX32 R199, R3, R121, 0x1, P0 ;  /* 0x0000007903c77211 */ /* 0x000fe200000f0eff */
[----:B------:R-:W-:Y:S01]  /*78b0*/  IMAD R3, R0, 0xfe, RZ ;  /* 0x000000fe00037824 */ /* 0x000fe200078e02ff */
[----:B------:R-:W-:-:S03]  /*78c0*/  IADD3 R196, P0, R17, R120, RZ ;  /* 0x0000007811c47210 */ /* 0x000fc60007f1e0ff */
[----:B------:R-:W1:Y:S01]  /*78d0*/  LDC R235, c[0x0][0x248] ;  /* 0x00009200ffeb7b82 */ /* 0x000e620000000800 */
[----:B------:R-:W-:Y:S01]  /*78e0*/  LEA.HI.X.SX32 R197, R23, R121, 0x1, P0 ;  /* 0x0000007917c57211 */ /* 0x000fe200000f0eff */
[----:B0-----:R-:W-:Y:S01]  /*78f0*/  IMAD R221, R221, 0x1be, RZ ;  /* 0x000001bedddd7824 */ /* 0x001fe200078e02ff */
[----:B------:R-:W-:-:S05]  /*7900*/  LEA R23, R0, -R0, 0x7 ;  /* 0x8000000000177211 */ /* 0x000fca00078e38ff */
[----:B------:R-:W0:Y:S01]  /*7910*/  LDC R231, c[0x0][0x248] ;  /* 0x00009200ffe77b82 */ /* 0x000e220000000800 */
[-C--:B------:R-:W-:Y:S01]  /*7920*/  IADD3 R186, P0, R3, R120.reuse, RZ ;  /* 0x0000007803ba7210 */ /* 0x080fe20007f1e0ff */
[----:B--2---:R-:W-:Y:S01]  /*7930*/  IMAD R229, R229, 0x1c6, RZ ;  /* 0x000001c6e5e57824 */ /* 0x004fe200078e02ff */
[-C--:B------:R-:W-:Y:S01]  /*7940*/  LEA.HI.X.SX32 R201, R19, R121.reuse, 0x1, P2 ;  /* 0x0000007913c97211 */ /* 0x080fe200010f0eff */
[C---:B------:R-:W-:Y:S01]  /*7950*/  IMAD R19, R0.reuse, 0xee, RZ ;  /* 0x000000ee00137824 */ /* 0x040fe200078e02ff */
[----:B------:R-:W-:Y:S01]  /*7960*/  LEA.HI.X.SX32 R187, R23, R121, 0x1, P0 ;  /* 0x0000007917bb7211 */ /* 0x000fe200000f0eff */
[----:B------:R2:W4:Y:S01]  /*7970*/  LDG.E.U16 R198, desc[UR4][R198.64] ;  /* 0x00000004c6c67981 */ /* 0x000522000c1e1500 */
[----:B------:R-:W-:Y:S01]  /*7980*/  SHF.L.U32 R23, R0, 0x2, RZ ;  /* 0x0000000200177819 */ /* 0x000fe200000006ff */
[----:B------:R-:W0:Y:S01]  /*7990*/  LDC R237, c[0x0][0x248] ;  /* 0x00009200ffed7b82 */ /* 0x000e220000000800 */
[----:B------:R-:W-:-:S07]  /*79a0*/  LEA R224, P0, R225, R120, 0x3 ;  /* 0x00000078e1e07211 */ /* 0x000fce00078018ff */
[----:B------:R-:W0:Y:S01]  /*79b0*/  LDC R243, c[0x0][0x248] ;  /* 0x00009200fff37b82 */ /* 0x000e220000000800 */
[----:B------:R-:W-:Y:S01]  /*79c0*/  IADD3 R192, P1, R19, R120, RZ ;  /* 0x0000007813c07210 */ /* 0x000fe20007f3e0ff */
[----:B-----5:R-:W-:Y:S01]  /*79d0*/  IMAD R189, R189, 0x1cc, RZ ;  /* 0x000001ccbdbd7824 */ /* 0x020fe200078e02ff */
[-C--:B------:R-:W-:Y:S01]  /*79e0*/  LEA.HI.X.SX32 R225, R23, R121.reuse, 0x1, P0 ;  /* 0x0000007917e17211 */ /* 0x080fe200000f0eff */
[----:B------:R-:W-:Y:S01]  /*79f0*/  IMAD R23, R0, 0x8b, RZ ;  /* 0x0000008b00177824 */ /* 0x000fe200078e02ff */
[----:B------:R-:W-:-:S03]  /*7a00*/  LEA.HI.X.SX32 R193, R25, R121, 0x1, P1 ;  /* 0x0000007919c17211 */ /* 0x000fc600008f0eff */
[----:B------:R-:W5:Y:S01]  /*7a10*/  LDC R233, c[0x0][0x248] ;  /* 0x00009200ffe97b82 */ /* 0x000f620000000800 */
[-C--:B------:R-:W-:Y:S01]  /*7a20*/  IADD3 R178, P0, R43, R120.reuse, RZ ;  /* 0x000000782bb27210 */ /* 0x080fe20007f1e0ff */
[C---:B------:R-:W-:Y:S01]  /*7a30*/  IMAD R25, R0.reuse, 0x83, RZ ;  /* 0x0000008300197824 */ /* 0x040fe200078e02ff */
[-C--:B------:R-:W-:Y:S01]  /*7a40*/  IADD3 R184, P1, R37, R120.reuse, RZ ;  /* 0x0000007825b87210 */ /* 0x080fe20007f3e0ff */
[----:B------:R1:W4:Y:S01]  /*7a50*/  LDG.E.U16 R192, desc[UR4][R192.64] ;  /* 0x00000004c0c07981 */ /* 0x000322000c1e1500 */
[-C--:B------:R-:W-:Y:S01]  /*7a60*/  LEA.HI.X.SX32 R179, R23, R121.reuse, 0x1, P0 ;  /* 0x0000007917b37211 */ /* 0x080fe200000f0eff */
[----:B------:R-:W-:Y:S01]  /*7a70*/  IMAD R23, R0, 0x93, RZ ;  /* 0x0000009300177824 */ /* 0x000fe200078e02ff */
[-C--:B------:R-:W-:Y:S01]  /*7a80*/  IADD3 R190, P2, R18, R120.reuse, RZ ;  /* 0x0000007812be7210 */ /* 0x080fe20007f5e0ff */
[----:B--2---:R-:W2:Y:S01]  /*7a90*/  LDC R199, c[0x0][0x248] ;  /* 0x00009200ffc77b82 */ /* 0x004ea20000000800 */
[-C--:B------:R-:W-:Y:S01]  /*7aa0*/  IADD3 R172, P0, R50, R120.reuse, RZ ;  /* 0x0000007832ac7210 */ /* 0x080fe20007f1e0ff */
[----:B-1----:R-:W-:Y:S01]  /*7ab0*/  IMAD R235, R235, 0x1ce, RZ ;  /* 0x000001ceebeb7824 */ /* 0x002fe200078e02ff */
[-C--:B------:R-:W-:Y:S01]  /*7ac0*/  LEA.HI.X.SX32 R185, R25, R121.reuse, 0x1, P1 ;  /* 0x0000007919b97211 */ /* 0x080fe200008f0eff */
[----:B------:R-:W4:Y:S01]  /*7ad0*/  LDG.E.U16 R200, desc[UR4][R200.64] ;  /* 0x00000004c8c87981 */ /* 0x000f22000c1e1500 */
[C---:B------:R-:W-:Y:S01]  /*7ae0*/  IMAD R193, R0.reuse, 0x10c, RZ ;  /* 0x0000010c00c17824 */ /* 0x040fe200078e02ff */
[-C--:B------:R-:W-:Y:S01]  /*7af0*/  LEA.HI.X.SX32 R191, R27, R121.reuse, 0x1, P2 ;  /* 0x000000791bbf7211 */ /* 0x080fe200010f0eff */
[----:B------:R-:W-:Y:S01]  /*7b00*/  IMAD R25, R0, 0x87, RZ ;  /* 0x0000008700197824 */ /* 0x000fe200078e02ff */
[-C--:B------:R-:W-:Y:S01]  /*7b10*/  IADD3 R180, P1, R42, R120.reuse, RZ ;  /* 0x000000782ab47210 */ /* 0x080fe20007f3e0ff */
[----:B------:R-:W1:Y:S01]  /*7b20*/  LDC R241, c[0x0][0x248] ;  /* 0x00009200fff17b82 */ /* 0x000e620000000800 */
[----:B------:R-:W-:Y:S01]  /*7b30*/  LEA.HI.X.SX32 R173, R23, R121, 0x1, P0 ;  /* 0x0000007917ad7211 */ /* 0x000fe200000f0eff */
[----:B------:R0:W4:Y:S01]  /*7b40*/  LDG.E.U16 R190, desc[UR4][R190.64] ;  /* 0x00000004bebe7981 */ /* 0x000122000c1e1500 */
[----:B------:R-:W-:-:S02]  /*7b50*/  IADD3 R182, P2, R193, R120, RZ ;  /* 0x00000078c1b67210 */ /* 0x000fc40007f5e0ff */
[----:B------:R-:W-:-:S03]  /*7b60*/  IADD3 R170, P0, R51, R120, RZ ;  /* 0x0000007833aa7210 */ /* 0x000fc60007f1e0ff */
[----:B------:R-:W1:Y:S01]  /*7b70*/  LDC R239, c[0x0][0x248] ;  /* 0x00009200ffef7b82 */ /* 0x000e620000000800 */
[-C--:B------:R-:W-:Y:S01]  /*7b80*/  LEA.HI.X.SX32 R181, R25, R121.reuse, 0x1, P1 ;  /* 0x0000007919b57211 */ /* 0x080fe200008f0eff */
[C---:B------:R-:W-:Y:S01]  /*7b90*/  IMAD R25, R0.reuse, 0x8f, RZ ;  /* 0x0000008f00197824 */ /* 0x040fe200078e02ff */
[-C--:B------:R-:W-:Y:S01]  /*7ba0*/  LEA.HI.X.SX32 R183, R31, R121.reuse, 0x1, P2 ;  /* 0x000000791fb77211 */ /* 0x080fe200010f0eff */
[----:B------:R-:W-:Y:S01]  /*7bb0*/  IMAD R23, R0, 0x97, RZ ;  /* 0x0000009700177824 */ /* 0x000fe200078e02ff */
[-C--:B------:R-:W-:Y:S01]  /*7bc0*/  LEA.HI.X.SX32 R171, R21, R121.reuse, 0x1, P0 ;  /* 0x0000007915ab7211 */ /* 0x080fe200000f0eff */
[----:B0-----:R-:W-:Y:S01]  /*7bd0*/  IMAD R231, R231, 0x1de, RZ ;  /* 0x000001dee7e77824 */ /* 0x001fe200078e02ff */
[-C--:B------:R-:W-:Y:S01]  /*7be0*/  IADD3 R174, P2, R45, R120.reuse, RZ ;  /* 0x000000782dae7210 */ /* 0x080fe20007f5e0ff */
[----:B------:R-:W0:Y:S01]  /*7bf0*/  LDC R191, c[0x0][0x248] ;  /* 0x00009200ffbf7b82 */ /* 0x000e220000000800 */
[-C--:B------:R-:W-:Y:S01]  /*7c00*/  IADD3 R164, P0, R55, R120.reuse, RZ ;  /* 0x0000007837a47210 */ /* 0x080fe20007f1e0ff */
[----:B------:R-:W-:Y:S01]  /*7c10*/  IMAD R237, R237, 0x1d6, RZ ;  /* 0x000001d6eded7824 */ /* 0x000fe200078e02ff */
[-C--:B------:R-:W-:Y:S01]  /*7c20*/  IADD3 R176, P1, R44, R120.reuse, RZ ;  /* 0x000000782cb07210 */ /* 0x080fe20007f3e0ff */
[C---:B------:R-:W-:Y:S01]  /*7c30*/  IMAD R21, R0.reuse, 0xa3, RZ ;  /* 0x000000a300157824 */ /* 0x040fe200078e02ff */
[-C--:B------:R-:W-:Y:S01]  /*7c40*/  LEA.HI.X.SX32 R175, R25, R121.reuse, 0x1, P2 ;  /* 0x0000007919af7211 */ /* 0x080fe200010f0eff */
[C---:B------:R-:W-:Y:S01]  /*7c50*/  IMAD R25, R0.reuse, 0x9b, RZ ;  /* 0x0000009b00197824 */ /* 0x040fe200078e02ff */
[-C--:B------:R-:W-:Y:S01]  /*7c60*/  LEA.HI.X.SX32 R165, R15, R121.reuse, 0x1, P0 ;  /* 0x000000790fa57211 */ /* 0x080fe200000f0eff */
[----:B------:R-:W-:Y:S01]  /*7c70*/  IMAD R15, R0, 0x9f, RZ ;  /* 0x0000009f000f7824 */ /* 0x000fe200078e02ff */
[-C--:B------:R-:W-:Y:S01]  /*7c80*/  LEA.HI.X.SX32 R177, R33, R121.reuse, 0x1, P1 ;  /* 0x0000007921b17211 */ /* 0x080fe200008f0eff */
[----:B------:R-:W0:Y:S01]  /*7c90*/  LDC R201, c[0x0][0x248] ;  /* 0x00009200ffc97b82 */ /* 0x000e220000000800 */
[-C--:B------:R-:W-:Y:S01]  /*7ca0*/  IADD3 R168, P1, R52, R120.reuse, RZ ;  /* 0x0000007834a87210 */ /* 0x080fe20007f3e0ff */
[----:B------:R-:W-:Y:S01]  /*7cb0*/  IMAD R243, R243, 0x1ee, RZ ;  /* 0x000001eef3f37824 */ /* 0x000fe200078e02ff */
[-C--:B------:R-:W-:Y:S01]  /*7cc0*/  IADD3 R166, P2, R53, R120.reuse, RZ ;  /* 0x0000007835a67210 */ /* 0x080fe20007f5e0ff */
[----:B-----5:R-:W-:Y:S01]  /*7cd0*/  IMAD R233, R233, 0x1e6, RZ ;  /* 0x000001e6e9e97824 */ /* 0x020fe200078e02ff */
[-C--:B------:R-:W-:Y:S01]  /*7ce0*/  IADD3 R162, P0, R54, R120.reuse, RZ ;  /* 0x0000007836a27210 */ /* 0x080fe20007f1e0ff */
[----:B--2---:R-:W-:Y:S01]  /*7cf0*/  IMAD R199, R199, 0x1ec, RZ ;  /* 0x000001ecc7c77824 */ /* 0x004fe200078e02ff */
[-C--:B------:R-:W-:Y:S01]  /*7d00*/  LEA.HI.X.SX32 R169, R23, R121.reuse, 0x1, P1 ;  /* 0x0000007917a97211 */ /* 0x080fe200008f0eff */
[----:B-1----:R-:W-:Y:S01]  /*7d10*/  IMAD R241, R241, 0x1f6, RZ ;  /* 0x000001f6f1f17824 */ /* 0x002fe200078e02ff */
[-C--:B------:R-:W-:Y:S01]  /*7d20*/  LEA.HI.X.SX32 R167, R25, R121.reuse, 0x1, P2 ;  /* 0x0000007919a77211 */ /* 0x080fe200010f0eff */
[C---:B------:R-:W-:Y:S01]  /*7d30*/  IMAD R39, R0.reuse, 0xfb, RZ ;  /* 0x000000fb00277824 */ /* 0x040fe200078e02ff */
[-C--:B------:R-:W-:Y:S01]  /*7d40*/  LEA.HI.X.SX32 R163, R15, R121.reuse, 0x1, P0 ;  /* 0x000000790fa37211 */ /* 0x080fe200000f0eff */
[----:B------:R-:W-:Y:S01]  /*7d50*/  IMAD R15, R0, 0xa7, RZ ;  /* 0x000000a7000f7824 */ /* 0x000fe200078e02ff */
[-C--:B------:R-:W-:Y:S01]  /*7d60*/  IADD3 R160, P1, R56, R120.reuse, RZ ;  /* 0x0000007838a07210 */ /* 0x080fe20007f3e0ff */
[----:B------:R1:W2:Y:S01]  /*7d70*/  LDG.E.U16 R166, desc[UR4][R166.64] ;  /* 0x00000004a6a67981 */ /* 0x0002a2000c1e1500 */
[-C--:B------:R-:W-:Y:S01]  /*7d80*/  IADD3 R158, P2, R57, R120.reuse, RZ ;  /* 0x00000078399e7210 */ /* 0x080fe20007f5e0ff */
[----:B------:R-:W-:Y:S01]  /*7d90*/  IMAD R41, R38, 0x208, RZ ;  /* 0x0000020826297824 */ /* 0x000fe200078e02ff */
[-C--:B------:R-:W-:Y:S01]  /*7da0*/  IADD3 R156, P0, R58, R120.reuse, RZ ;  /* 0x000000783a9c7210 */ /* 0x080fe20007f1e0ff */
[C---:B------:R-:W-:Y:S01]  /*7db0*/  IMAD R25, R0.reuse, 0xe3, RZ ;  /* 0x000000e300197824 */ /* 0x040fe200078e02ff */
[-C--:B------:R-:W-:Y:S01]  /*7dc0*/  LEA.HI.X.SX32 R161, R21, R121.reuse, 0x1, P1 ;  /* 0x0000007915a17211 */ /* 0x080fe200008f0eff */
[----:B0-----:R-:W-:Y:S01]  /*7dd0*/  IMAD R191, R191, 0x1dc, RZ ;  /* 0x000001dcbfbf7824 */ /* 0x001fe200078e02ff */
[-C--:B------:R-:W-:Y:S01]  /*7de0*/  LEA.HI.X.SX32 R159, R13, R121.reuse, 0x1, P2 ;  /* 0x000000790d9f7211 */ /* 0x080fe200010f0eff */
[C---:B------:R-:W-:Y:S01]  /*7df0*/  IMAD R13, R0.reuse, 0xab, RZ ;  /* 0x000000ab000d7824 */ /* 0x040fe200078e02ff */
[-C--:B------:R-:W-:Y:S01]  /*7e00*/  LEA.HI.X.SX32 R157, R15, R121.reuse, 0x1, P0 ;  /* 0x000000790f9d7211 */ /* 0x080fe200000f0eff */
[----:B------:R-:W-:Y:S01]  /*7e10*/  IMAD R21, R0, 0xb3, RZ ;  /* 0x000000b300157824 */ /* 0x000fe200078e02ff */
[-C--:B------:R-:W-:Y:S01]  /*7e20*/  IADD3 R152, P1, R69, R120.reuse, RZ ;  /* 0x0000007845987210 */ /* 0x080fe20007f3e0ff */
[----:B------:R0:W5:Y:S01]  /*7e30*/  LDG.E.U16 R160, desc[UR4][R160.64] ;  /* 0x00000004a0a07981 */ /* 0x000162000c1e1500 */
[-C--:B------:R-:W-:Y:S01]  /*7e40*/  IADD3 R154, P0, R68, R120.reuse, RZ ;  /* 0x00000078449a7210 */ /* 0x080fe20007f1e0ff */
[C---:B------:R-:W-:Y:S01]  /*7e50*/  IMAD R15, R0.reuse, 0xaf, RZ ;  /* 0x000000af000f7824 */ /* 0x040fe200078e02ff */
[-C--:B------:R-:W-:Y:S01]  /*7e60*/  LEA.HI.X.SX32 R153, R11, R121.reuse, 0x1, P1 ;  /* 0x000000790b997211 */ /* 0x080fe200008f0eff */
[----:B-1----:R-:W1:Y:S01]  /*7e70*/  LDC R167, c[0x0][0x248] ;  /* 0x00009200ffa77b82 */ /* 0x002e620000000800 */
[----:B------:R-:W-:Y:S01]  /*7e80*/  LEA.HI.X.SX32 R155, R13, R121, 0x1, P0 ;  /* 0x000000790d9b7211 */ /* 0x000fe200000f0eff */
[----:B------:R-:W-:Y:S01]  /*7e90*/  IMAD R33, R0, 0xeb, RZ ;  /* 0x000000eb00217824 */ /* 0x000fe200078e02ff */
[-C--:B------:R-:W-:Y:S01]  /*7ea0*/  IADD3 R146, P1, R73, R120.reuse, RZ ;  /* 0x0000007849927210 */ /* 0x080fe20007f3e0ff */
[----:B------:R0:W5:Y:S01]  /*7eb0*/  LDG.E.U16 R152, desc[UR4][R152.64] ;  /* 0x0000000498987981 */ /* 0x000162000c1e1500 */
[----:B------:R-:W-:-:S02]  /*7ec0*/  IADD3 R150, P0, R70, R120, RZ ;  /* 0x0000007846967210 */ /* 0x000fc40007f1e0ff */
[-C--:B------:R-:W-:Y:S01]  /*7ed0*/  LEA.HI.X.SX32 R147, R9, R121.reuse, 0x1, P1 ;  /* 0x0000007909937211 */ /* 0x080fe200008f0eff */
[C---:B------:R-:W-:Y:S01]  /*7ee0*/  IMAD R9, R0.reuse, 0xb7, RZ ;  /* 0x000000b700097824 */ /* 0x040fe200078e02ff */
[-C--:B------:R-:W-:Y:S01]  /*7ef0*/  LEA.HI.X.SX32 R151, R15, R121.reuse, 0x1, P0 ;  /* 0x000000790f977211 */ /* 0x080fe200000f0eff */
[----:B------:R-:W-:Y:S01]  /*7f00*/  IMAD R11, R0, 0xbb, RZ ;  /* 0x000000bb000b7824 */ /* 0x000fe200078e02ff */
[-C--:B------:R-:W-:Y:S01]  /*7f10*/  IADD3 R144, P0, R72, R120.reuse, RZ ;  /* 0x0000007848907210 */ /* 0x080fe20007f1e0ff */
[----:B0-----:R-:W0:Y:S01]  /*7f20*/  LDC R161, c[0x0][0x248] ;  /* 0x00009200ffa17b82 */ /* 0x001e220000000800 */
[-C--:B------:R-:W-:Y:S01]  /*7f30*/  IADD3 R148, P2, R71, R120.reuse, RZ ;  /* 0x0000007847947210 */ /* 0x080fe20007f5e0ff */
[----:B------:R1:W5:Y:S01]  /*7f40*/  LDG.E.U16 R150, desc[UR4][R150.64] ;  /* 0x0000000496967981 */ /* 0x000362000c1e1500 */
[-C--:B------:R-:W-:Y:S01]  /*7f50*/  LEA.HI.X.SX32 R145, R9, R121.reuse, 0x1, P0 ;  /* 0x0000007909917211 */ /* 0x080fe200000f0eff */
[----:B------:R-:W-:Y:S02]  /*7f60*/  IMAD R239, R239, 0x1fe, RZ ;  /* 0x000001feefef7824 */ /* 0x000fe400078e02ff */
[----:B------:R-:W-:Y:S01]  /*7f70*/  IMAD R201, R201, 0x1fc, RZ ;  /* 0x000001fcc9c97824 */ /* 0x000fe200078e02ff */
[----:B------:R-:W5:Y:S01]  /*7f80*/  LDG.E.U16 R154, desc[UR4][R154.64] ;  /* 0x000000049a9a7981 */ /* 0x000f62000c1e1500 */
[----:B------:R-:W0:Y:S01]  /*7f90*/  LDC R153, c[0x0][0x248] ;  /* 0x00009200ff997b82 */ /* 0x000e220000000800 */
[----:B------:R-:W-:Y:S01]  /*7fa0*/  IMAD R9, R0, 0xbf, RZ ;  /* 0x000000bf00097824 */ /* 0x000fe200078e02ff */
[-C--:B------:R-:W-:Y:S01]  /*7fb0*/  IADD3 R138, P0, R109, R120.reuse, RZ ;  /* 0x000000786d8a7210 */ /* 0x080fe20007f1e0ff */
[----:B------:R-:W-:Y:S01]  /*7fc0*/  IMAD R60, R60, 0x22e, RZ ;  /* 0x0000022e3c3c7824 */ /* 0x000fe200078e02ff */
[-C--:B------:R-:W-:Y:S01]  /*7fd0*/  IADD3 R142, P1, R90, R120.reuse, RZ ;  /* 0x000000785a8e7210 */ /* 0x080fe20007f3e0ff */
[C---:B------:R-:W-:Y:S01]  /*7fe0*/  IMAD R15, R0.reuse, 0xd3, RZ ;  /* 0x000000d3000f7824 */ /* 0x040fe200078e02ff */
[----:B------:R-:W5:Y:S02]  /*7ff0*/  LDG.E.U16 R146, desc[UR4][R146.64] ;  /* 0x0000000492927981 */ /* 0x000f64000c1e1500 */
[----:B-1----:R-:W1:Y:S01]  /*8000*/  LDC R151, c[0x0][0x248] ;  /* 0x00009200ff977b82 */ /* 0x002e620000000800 */
[-C--:B------:R-:W-:Y:S01]  /*8010*/  LEA.HI.X.SX32 R139, R9, R121.reuse, 0x1, P0 ;  /* 0x00000079098b7211 */ /* 0x080fe200000f0eff */
[----:B------:R-:W-:Y:S01]  /*8020*/  IMAD R9, R0, 0xc3, RZ ;  /* 0x000000c300097824 */ /* 0x000fe200078e02ff */
[-C--:B------:R-:W-:Y:S01]  /*8030*/  LEA.HI.X.SX32 R149, R21, R121.reuse, 0x1, P2 ;  /* 0x0000007915957211 */ /* 0x080fe200010f0eff */
[----:B------:R-:W-:Y:S01]  /*8040*/  IMAD R167, R167, 0x1bc, RZ ;  /* 0x000001bca7a77824 */ /* 0x000fe200078e02ff */
[-C--:B------:R-:W-:Y:S01]  /*8050*/  LEA.HI.X.SX32 R143, R11, R121.reuse, 0x1, P1 ;  /* 0x000000790b8f7211 */ /* 0x080fe200008f0eff */
[----:B------:R-:W5:Y:S01]  /*8060*/  LDG.E.U16 R144, desc[UR4][R144.64] ;  /* 0x0000000490907981 */ /* 0x000f62000c1e1500 */
[-C--:B------:R-:W-:Y:S01]  /*8070*/  IADD3 R136, P0, R124, R120.reuse, RZ ;  /* 0x000000787c887210 */ /* 0x080fe20007f1e0ff */
[----:B0-----:R-:W-:Y:S01]  /*8080*/  IMAD R161, R161, 0x1b6, RZ ;  /* 0x000001b6a1a17824 */ /* 0x001fe200078e02ff */
[-C--:B------:R-:W-:Y:S01]  /*8090*/  IADD3 R140, P2, R91, R120.reuse, RZ ;  /* 0x000000785b8c7210 */ /* 0x080fe20007f5e0ff */
[C---:B------:R-:W-:Y:S01]  /*80a0*/  IMAD R11, R0.reuse, 0xc7, RZ ;  /* 0x000000c7000b7824 */ /* 0x040fe200078e02ff */
[-C--:B------:R-:W-:Y:S01]  /*80b0*/  IADD3 R134, P1, R125, R120.reuse, RZ ;  /* 0x000000787d867210 */ /* 0x080fe20007f3e0ff */
[----:B------:R0:W5:Y:S01]  /*80c0*/  LDG.E.U16 R142, desc[UR4][R142.64] ;  /* 0x000000048e8e7981 */ /* 0x000162000c1e1500 */
[-C--:B------:R-:W-:Y:S01]  /*80d0*/  LEA.HI.X.SX32 R137, R9, R121.reuse, 0x1, P0 ;  /* 0x0000007909897211 */ /* 0x080fe200000f0eff */
[----:B------:R-:W-:Y:S01]  /*80e0*/  IMAD R9, R0, 0xcb, RZ ;  /* 0x000000cb00097824 */ /* 0x000fe200078e02ff */
[-C--:B------:R-:W-:Y:S01]  /*80f0*/  LEA.HI.X.SX32 R141, R4, R121.reuse, 0x1, P2 ;  /* 0x00000079048d7211 */ /* 0x080fe200010f0eff */
[----:B------:R-:W-:Y:S01]  /*8100*/  IMAD R153, R153, 0x1ac, RZ ;  /* 0x000001ac99997824 */ /* 0x000fe200078e02ff */
[-C--:B------:R-:W-:Y:S01]  /*8110*/  LEA.HI.X.SX32 R135, R5, R121.reuse, 0x1, P1 ;  /* 0x0000007905877211 */ /* 0x080fe200008f0eff */
[----:B------:R1:W5:Y:S01]  /*8120*/  LDG.E.U16 R136, desc[UR4][R136.64] ;  /* 0x0000000488887981 */ /* 0x000362000c1e1500 */
[-C--:B------:R-:W-:Y:S01]  /*8130*/  IADD3 R4, P2, R128, R120.reuse, RZ ;  /* 0x0000007880047210 */ /* 0x080fe20007f5e0ff */
[----:B------:R-:W3:Y:S01]  /*8140*/  LDC R249, c[0x0][0x248] ;  /* 0x00009200fff97b82 */ /* 0x000ee20000000800 */
[-C--:B------:R-:W-:Y:S01]  /*8150*/  IADD3 R26, P0, R130, R120.reuse, RZ ;  /* 0x00000078821a7210 */ /* 0x080fe20007f1e0ff */
[----:B------:R1:W5:Y:S01]  /*8160*/  LDG.E.U16 R134, desc[UR4][R134.64] ;  /* 0x0000000486867981 */ /* 0x000362000c1e1500 */
[-C--:B------:R-:W-:Y:S01]  /*8170*/  LEA.HI.X.SX32 R5, R11, R121.reuse, 0x1, P2 ;  /* 0x000000790b057211 */ /* 0x080fe200010f0eff */
[----:B0-----:R-:W-:Y:S01]  /*8180*/  IMAD R143, R8, 0x1a6, RZ ;  /* 0x000001a6088f7824 */ /* 0x001fe200078e02ff */
[-C--:B------:R-:W-:Y:S01]  /*8190*/  LEA.HI.X.SX32 R27, R9, R121.reuse, 0x1, P0 ;  /* 0x00000079091b7211 */ /* 0x080fe200000f0eff */
[----:B-1----:R-:W-:Y:S01]  /*81a0*/  IMAD R151, R151, 0x1ae, RZ ;  /* 0x000001ae97977824 */ /* 0x002fe200078e02ff */
[-C--:B------:R-:W-:Y:S01]  /*81b0*/  IADD3 R10, P0, R133, R120.reuse, RZ ;  /* 0x00000078850a7210 */ /* 0x080fe20007f1e0ff */
[----:B------:R0:W5:Y:S01]  /*81c0*/  LDG.E.U16 R13, desc[UR4][R4.64] ;  /* 0x00000004040d7981 */ /* 0x000162000c1e1500 */
[----:B------:R-:W1:Y:S01]  /*81d0*/  LDC R137, c[0x0][0x248] ;  /* 0x00009200ff897b82 */ /* 0x000e620000000800 */
[----:B------:R-:W-:Y:S01]  /*81e0*/  IMAD R135, R6, 0x19e, RZ ;  /* 0x0000019e06877824 */ /* 0x000fe200078e02ff */
[-C--:B------:R-:W-:Y:S01]  /*81f0*/  IADD3 R6, P2, R143, R120.reuse, RZ ;  /* 0x000000788f067210 */ /* 0x080fe20007f5e0ff */
[----:B------:R-:W-:Y:S01]  /*8200*/  IMAD R9, R0, 0xcf, RZ ;  /* 0x000000cf00097824 */ /* 0x000fe200078e02ff */
[----:B------:R-:W-:Y:S01]  /*8210*/  LEA.HI.X.SX32 R11, R7, R121, 0x1, P0 ;  /* 0x00000079070b7211 */ /* 0x000fe200000f0eff */
[----:B------:R0:W5:Y:S01]  /*8220*/  LDG.E.U16 R26, desc[UR4][R26.64] ;  /* 0x000000041a1a7981 */ /* 0x000162000c1e1500 */
[----:B------:R-:W-:-:S02]  /*8230*/  IADD3 R8, P1, R135, R120, RZ ;  /* 0x0000007887087210 */ /* 0x000fc40007f3e0ff */
[----:B------:R-:W1:Y:S01]  /*8240*/  LDC R145, c[0x0][0x248] ;  /* 0x00009200ff917b82 */ /* 0x000e620000000800 */
[-C--:B0-----:R-:W-:Y:S01]  /*8250*/  IADD3 R4, P0, R153, R120.reuse, RZ ;  /* 0x0000007899047210 */ /* 0x081fe20007f1e0ff */
[----:B------:R-:W5:Y:S01]  /*8260*/  LDG.E.U16 R23, desc[UR4][R10.64] ;  /* 0x000000040a177981 */ /* 0x000f62000c1e1500 */
[-C--:B------:R-:W-:Y:S01]  /*8270*/  LEA.HI.X.SX32 R7, R15, R121.reuse, 0x1, P2 ;  /* 0x000000790f077211 */ /* 0x080fe200010f0eff */
[----:B------:R-:W-:Y:S01]  /*8280*/  IMAD R15, R0, 0xd7, RZ ;  /* 0x000000d7000f7824 */ /* 0x000fe200078e02ff */
[-C--:B------:R-:W-:Y:S01]  /*8290*/  LEA.HI.X.SX32 R9, R9, R121.reuse, 0x1, P1 ;  /* 0x0000007909097211 */ /* 0x080fe200008f0eff */
[----:B------:R0:W5:Y:S01]  /*82a0*/  LDG.E.U16 R140, desc[UR4][R140.64] ;  /* 0x000000048c8c7981 */ /* 0x000162000c1e1500 */
[-C--:B------:R-:W-:Y:S01]  /*82b0*/  LEA.HI.X.SX32 R5, R14, R121.reuse, 0x1, P0 ;  /* 0x000000790e057211 */ /* 0x080fe200000f0eff */
[----:B------:R-:W1:Y:S01]  /*82c0*/  LDC R155, c[0x0][0x248] ;  /* 0x00009200ff9b7b82 */ /* 0x000e620000000800 */
[-C--:B------:R-:W-:Y:S01]  /*82d0*/  IADD3 R14, P0, R151, R120.reuse, RZ ;  /* 0x00000078970e7210 */ /* 0x080fe20007f1e0ff */
[----:B------:R0:W5:Y:S03]  /*82e0*/  LDG.E.U16 R31, desc[UR4][R6.64] ;  /* 0x00000004061f7981 */ /* 0x000166000c1e1500 */
[----:B------:R-:W-:Y:S01]  /*82f0*/  LEA.HI.X.SX32 R15, R15, R121, 0x1, P0 ;  /* 0x000000790f0f7211 */ /* 0x000fe200000f0eff */
[----:B------:R3:W5:Y:S01]  /*8300*/  LDG.E.U16 R11, desc[UR4][R8.64] ;  /* 0x00000004080b7981 */ /* 0x000762000c1e1500 */
[C---:B------:R-:W-:Y:S01]  /*8310*/  IMAD R27, R0.reuse, 0xe7, RZ ;  /* 0x000000e7001b7824 */ /* 0x040fe200078e02ff */
[----:B0-----:R-:W0:Y:S02]  /*8320*/  LDC R141, c[0x0][0x248] ;  /* 0x00009200ff8d7b82 */ /* 0x001e240000000800 */
[----:B------:R3:W5:Y:S01]  /*8330*/  LDG.E.U16 R22, desc[UR4][R4.64] ;  /* 0x0000000404167981 */ /* 0x000762000c1e1500 */
[----:B------:R-:W-:Y:S01]  /*8340*/  IMAD R7, R0, 0xdb, RZ ;  /* 0x000000db00077824 */ /* 0x000fe200078e02ff */
[----:B------:R-:W-:-:S02]  /*8350*/  IADD3 R6, P2, R167, R120, RZ ;  /* 0x00000078a7067210 */ /* 0x000fc40007f5e0ff */
[----:B------:R-:W5:Y:S01]  /*8360*/  LDG.E.U16 R10, desc[UR4][R14.64] ;  /* 0x000000040e0a7981 */ /* 0x000f62000c1e1500 */
[-C--:B---3--:R-:W-:Y:S01]  /*8370*/  IADD3 R8, P1, R161, R120.reuse, RZ ;  /* 0x00000078a1087210 */ /* 0x088fe20007f3e0ff */
[----:B------:R-:W3:Y:S02]  /*8380*/  LDC R147, c[0x0][0x248] ;  /* 0x00009200ff937b82 */ /* 0x000ee40000000800 */
[----:B------:R1:W5:Y:S01]  /*8390*/  LDG.E.U16 R148, desc[UR4][R148.64] ;  /* 0x0000000494947981 */ /* 0x000362000c1e1500 */
[----:B------:R-:W-:Y:S01]  /*83a0*/  IMAD R5, R0, 0xdf, RZ ;  /* 0x000000df00057824 */ /* 0x000fe200078e02ff */
[-C--:B------:R-:W-:Y:S02]  /*83b0*/  IADD3 R4, P0, R221, R120.reuse, RZ ;  /* 0x00000078dd047210 */ /* 0x080fe40007f1e0ff */
[----:B------:R1:W5:Y:S01]  /*83c0*/  LDG.E.U16 R138, desc[UR4][R138.64] ;  /* 0x000000048a8a7981 */ /* 0x000362000c1e1500 */
[-C--:B------:R-:W-:Y:S02]  /*83d0*/  LEA.HI.X.SX32 R9, R7, R121.reuse, 0x1, P1 ;  /* 0x0000007907097211 */ /* 0x080fe400008f0eff */
[-C--:B------:R-:W-:Y:S01]  /*83e0*/  LEA.HI.X.SX32 R7, R16, R121.reuse, 0x1, P2 ;  /* 0x0000007910077211 */ /* 0x080fe200010f0eff */
[----:B------:R-:W5:Y:S01]  /*83f0*/  LDG.E.U16 R156, desc[UR4][R156.64] ;  /* 0x000000049c9c7981 */ /* 0x000f62000c1e1500 */
[----:B------:R-:W-:Y:S01]  /*8400*/  LEA.HI.X.SX32 R5, R5, R121, 0x1, P0 ;  /* 0x0000007905057211 */ /* 0x000fe200000f0eff */
[----:B-1----:R-:W1:Y:S01]  /*8410*/  LDC R149, c[0x0][0x248] ;  /* 0x00009200ff957b82 */ /* 0x002e620000000800 */
[-C--:B------:R-:W-:Y:S01]  /*8420*/  IADD3 R14, P0, R229, R120.reuse, RZ ;  /* 0x00000078e50e7210 */ /* 0x080fe20007f1e0ff */
[----:B------:R0:W5:Y:S01]  /*8430*/  LDG.E.U16 R21, desc[UR4][R6.64] ;  /* 0x0000000406157981 */ /* 0x000162000c1e1500 */
[----:B------:R-:W-:-:S02]  /*8440*/  IADD3 R16, P1, R189, R120, RZ ;  /* 0x00000078bd107210 */ /* 0x000fc40007f3e0ff */
[-C--:B------:R-:W-:Y:S01]  /*8450*/  LEA.HI.X.SX32 R15, R25, R121.reuse, 0x1, P0 ;  /* 0x00000079190f7211 */ /* 0x080fe200000f0eff */
[----:B------:R-:W5:Y:S01]  /*8460*/  LDG.E.U16 R30, desc[UR4][R8.64] ;  /* 0x00000004081e7981 */ /* 0x000f62000c1e1500 */
[-C--:B------:R-:W-:Y:S01]  /*8470*/  LEA.HI.X.SX32 R17, R17, R121.reuse, 0x1, P1 ;  /* 0x0000007911117211 */ /* 0x080fe200008f0eff */
[----:B------:R-:W-:Y:S01]  /*8480*/  IMAD R249, R249, 0x194, RZ ;  /* 0x00000194f9f97824 */ /* 0x000fe200078e02ff */
[-C--:B------:R-:W-:Y:S01]  /*8490*/  IADD3 R32, P2, R237, R120.reuse, RZ ;  /* 0x00000078ed207210 */ /* 0x080fe20007f5e0ff */
[----:B------:R0:W5:Y:S01]  /*84a0*/  LDG.E.U16 R14, desc[UR4][R14.64] ;  /* 0x000000040e0e7981 */ /* 0x000162000c1e1500 */
[----:B------:R-:W3:Y:S01]  /*84b0*/  LDC R139, c[0x0][0x248] ;  /* 0x00009200ff8b7b82 */ /* 0x000ee20000000800 */
[----:B0-----:R-:W-:Y:S02]  /*84c0*/  IADD3 R6, P0, R235, R120, RZ ;  /* 0x00000078eb067210 */ /* 0x001fe40007f1e0ff */
[----:B------:R-:W5:Y:S02]  /*84d0*/  LDG.E.U16 R20, desc[UR4][R16.64] ;  /* 0x0000000410147981 */ /* 0x000f64000c1e1500 */
[----:B------:R-:W-:-:S02]  /*84e0*/  LEA.HI.X.SX32 R7, R27, R121, 0x1, P0 ;  /* 0x000000791b077211 */ /* 0x000fc400000f0eff */
[----:B------:R0:W5:Y:S01]  /*84f0*/  LDG.E.U16 R9, desc[UR4][R4.64] ;  /* 0x0000000404097981 */ /* 0x000162000c1e1500 */
[----:B------:R-:W1:Y:S01]  /*8500*/  LDC R27, c[0x0][0x248] ;  /* 0x00009200ff1b7b82 */ /* 0x000e620000000800 */
[----:B------:R-:W-:Y:S02]  /*8510*/  IMAD R15, R0, 0xef, RZ ;  /* 0x000000ef000f7824 */ /* 0x000fe400078e02ff */
[----:B------:R0:W5:Y:S04]  /*8520*/  LDG.E.U16 R8, desc[UR4][R6.64] ;  /* 0x0000000406087981 */ /* 0x000168000c1e1500 */
[----:B------:R0:W5:Y:S01]  /*8530*/  LDG.E.U16 R164, desc[UR4][R164.64] ;  /* 0x00000004a4a47981 */ /* 0x000162000c1e1500 */
[----:B------:R-:W3:Y:S01]  /*8540*/  LDC R157, c[0x0][0x248] ;  /* 0x00009200ff9d7b82 */ /* 0x000ee20000000800 */
[----:B0-----:R-:W-:-:S02]  /*8550*/  IADD3 R4, P1, R191, R120, RZ ;  /* 0x00000078bf047210 */ /* 0x001fc40007f3e0ff */
[----:B------:R-:W5:Y:S02]  /*8560*/  LDG.E.U16 R162, desc[UR4][R162.64] ;  /* 0x00000004a2a27981 */ /* 0x000f64000c1e1500 */
[-C--:B------:R-:W-:Y:S02]  /*8570*/  LEA.HI.X.SX32 R5, R19, R121.reuse, 0x1, P1 ;  /* 0x0000007913057211 */ /* 0x080fe400008f0eff */
[-C--:B------:R-:W-:Y:S01]  /*8580*/  IADD3 R6, P0, R231, R120.reuse, RZ ;  /* 0x00000078e7067210 */ /* 0x080fe20007f1e0ff */
[C---:B------:R-:W-:Y:S01]  /*8590*/  IMAD R17, R0.reuse, 0xf3, RZ ;  /* 0x000000f300117824 */ /* 0x040fe200078e02ff */
[-C--:B------:R-:W-:Y:S01]  /*85a0*/  LEA.HI.X.SX32 R33, R33, R121.reuse, 0x1, P2 ;  /* 0x0000007921217211 */ /* 0x080fe200010f0eff */
[----:B------:R0:W5:Y:S01]  /*85b0*/  LDG.E.U16 R19, desc[UR4][R4.64] ;  /* 0x0000000404137981 */ /* 0x000162000c1e1500 */
[----:B------:R-:W-:Y:S01]  /*85c0*/  LEA.HI.X.SX32 R7, R15, R121, 0x1, P0 ;  /* 0x000000790f077211 */ /* 0x000fe200000f0eff */
[----:B------:R-:W4:Y:S01]  /*85d0*/  LDC R165, c[0x0][0x248] ;  /* 0x00009200ffa57b82 */ /* 0x000f220000000800 */
[-C--:B------:R-:W-:Y:S01]  /*85e0*/  IADD3 R24, P1, R233, R120.reuse, RZ ;  /* 0x00000078e9187210 */ /* 0x080fe20007f3e0ff */
[----:B------:R0:W5:Y:S04]  /*85f0*/  LDG.E.U16 R32, desc[UR4][R32.64] ;  /* 0x0000000420207981 */ /* 0x000168000c1e1500 */
[----:B------:R1:W5:Y:S01]  /*8600*/  LDG.E.U16 R158, desc[UR4][R158.64] ;  /* 0x000000049e9e7981 */ /* 0x000362000c1e1500 */
[----:B0-----:R-:W-:Y:S01]  /*8610*/  IMAD R5, R0, 0xf7, RZ ;  /* 0x000000f700057824 */ /* 0x001fe200078e02ff */
[----:B------:R-:W-:-:S02]  /*8620*/  IADD3 R4, P0, R243, R120, RZ ;  /* 0x00000078f3047210 */ /* 0x000fc40007f1e0ff */
[----:B------:R-:W5:Y:S01]  /*8630*/  LDG.E.U16 R7, desc[UR4][R6.64] ;  /* 0x0000000406077981 */ /* 0x000f62000c1e1500 */
[-C--:B------:R-:W-:Y:S01]  /*8640*/  IADD3 R16, P2, R199, R120.reuse, RZ ;  /* 0x00000078c7107210 */ /* 0x080fe20007f5e0ff */
[----:B------:R-:W0:Y:S01]  /*8650*/  LDC R33, c[0x0][0x248] ;  /* 0x00009200ff217b82 */ /* 0x000e220000000800 */
[-C--:B------:R-:W-:Y:S01]  /*8660*/  LEA.HI.X.SX32 R5, R5, R121.reuse, 0x1, P0 ;  /* 0x0000007905057211 */ /* 0x080fe200000f0eff */
[----:B------:R-:W5:Y:S01]  /*8670*/  LDG.E.U16 R170, desc[UR4][R170.64] ;  /* 0x00000004aaaa7981 */ /* 0x000f62000c1e1500 */
[-C--:B------:R-:W-:Y:S02]  /*8680*/  LEA.HI.X.SX32 R25, R17, R121.reuse, 0x1, P1 ;  /* 0x0000007911197211 */ /* 0x080fe400008f0eff */
[-C--:B------:R-:W-:Y:S01]  /*8690*/  IADD3 R34, P0, R241, R120.reuse, RZ ;  /* 0x00000078f1227210 */ /* 0x080fe20007f1e0ff */
[----:B------:R-:W2:Y:S01]  /*86a0*/  LDG.E.U16 R178, desc[UR4][R178.64] ;  /* 0x00000004b2b27981 */ /* 0x000ea2000c1e1500 */
[-C--:B------:R-:W-:Y:S01]  /*86b0*/  LEA.HI.X.SX32 R17, R18, R121.reuse, 0x1, P2 ;  /* 0x0000007912117211 */ /* 0x080fe200010f0eff */
[----:B-1----:R-:W-:Y:S01]  /*86c0*/  IMAD R27, R27, 0x20e, RZ ;  /* 0x0000020e1b1b7824 */ /* 0x002fe200078e02ff */
[----:B------:R-:W1:Y:S01]  /*86d0*/  LDC R159, c[0x0][0x248] ;  /* 0x00009200ff9f7b82 */ /* 0x000e620000000800 */
[----:B------:R3:W5:Y:S04]  /*86e0*/  LDG.E.U16 R6, desc[UR4][R4.64] ;  /* 0x0000000404067981 */ /* 0x000768000c1e1500 */
[----:B------:R3:W5:Y:S03]  /*86f0*/  LDG.E.U16 R15, desc[UR4][R24.64] ;  /* 0x00000004180f7981 */ /* 0x000766000c1e1500 */
[----:B------:R-:W1:Y:S01]  /*8700*/  LDC R163, c[0x0][0x248] ;  /* 0x00009200ffa37b82 */ /* 0x000e620000000800 */
[----:B------:R0:W5:Y:S01]  /*8710*/  LDG.E.U16 R18, desc[UR4][R16.64] ;  /* 0x0000000410127981 */ /* 0x000162000c1e1500 */
[----:B---3--:R-:W-:Y:S01]  /*8720*/  IMAD R5, R35, 0x206, RZ ;  /* 0x0000020623057824 */ /* 0x008fe200078e02ff */
[-C--:B------:R-:W-:Y:S01]  /*8730*/  LEA.HI.X.SX32 R35, R39, R121.reuse, 0x1, P0 ;  /* 0x0000007927237211 */ /* 0x080fe200000f0eff */
[C---:B------:R-:W-:Y:S01]  /*8740*/  IMAD R39, R0.reuse, 0x103, RZ ;  /* 0x0000010300277824 */ /* 0x040fe200078e02ff */
[----:B------:R-:W-:Y:S01]  /*8750*/  IADD3 R4, P2, R239, R120, RZ ;  /* 0x00000078ef047210 */ /* 0x000fe20007f5e0ff */
[----:B------:R3:W5:Y:S01]  /*8760*/  LDG.E.U16 R182, desc[UR4][R182.64] ;  /* 0x00000004b6b67981 */ /* 0x000762000c1e1500 */
[----:B------:R-:W-:Y:S01]  /*8770*/  LEA R25, R0, -R0, 0x8 ;  /* 0x8000000000197211 */ /* 0x000fe200078e40ff */
[----:B0-----:R-:W-:Y:S01]  /*8780*/  IMAD R33, R33, 0x20c, RZ ;  /* 0x0000020c21217824 */ /* 0x001fe200078e02ff */
[-C--:B------:R-:W-:Y:S01]  /*8790*/  IADD3 R24, P0, R5, R120.reuse, RZ ;  /* 0x0000007805187210 */ /* 0x080fe20007f1e0ff */
[----:B------:R-:W0:Y:S01]  /*87a0*/  LDC R171, c[0x0][0x248] ;  /* 0x00009200ffab7b82 */ /* 0x000e220000000800 */
[----:B------:R-:W-:Y:S01]  /*87b0*/  IADD3 R16, P1, R201, R120, RZ ;  /* 0x00000078c9107210 */ /* 0x000fe20007f3e0ff */
[----:B------:R-:W2:Y:S01]  /*87c0*/  LDG.E.U16 R184, desc[UR4][R184.64] ;  /* 0x00000004b8b87981 */ /* 0x000ea2000c1e1500 */
[----:B------:R-:W-:-:S02]  /*87d0*/  LEA.HI.X.SX32 R5, R25, R121, 0x1, P2 ;  /* 0x0000007919057211 */ /* 0x000fc400010f0eff */
[-C--:B------:R-:W-:Y:S01]  /*87e0*/  LEA.HI.X.SX32 R25, R39, R121.reuse, 0x1, P0 ;  /* 0x0000007927197211 */ /* 0x080fe200000f0eff */
[----:B------:R-:W-:Y:S01]  /*87f0*/  IMAD R39, R36, 0x20a, RZ ;  /* 0x0000020a24277824 */ /* 0x000fe200078e02ff */
[-C--:B------:R-:W-:Y:S01]  /*8800*/  LEA.HI.X.SX32 R17, R3, R121.reuse, 0x1, P1 ;  /* 0x0000007903117211 */ /* 0x080fe200008f0eff */
[----:B------:R-:W0:Y:S01]  /*8810*/  LDC R179, c[0x0][0x248] ;  /* 0x00009200ffb37b82 */ /* 0x000e220000000800 */
[-C--:B------:R-:W-:Y:S01]  /*8820*/  IADD3 R40, P0, R41, R120.reuse, RZ ;  /* 0x0000007829287210 */ /* 0x080fe20007f1e0ff */
[----:B------:R4:W5:Y:S01]  /*8830*/  LDG.E.U16 R3, desc[UR4][R34.64] ;  /* 0x0000000422037981 */ /* 0x000962000c1e1500 */
[-C--:B------:R-:W-:Y:S02]  /*8840*/  IADD3 R38, P1, R39, R120.reuse, RZ ;  /* 0x0000007827267210 */ /* 0x080fe40007f3e0ff */
[----:B------:R-:W-:Y:S01]  /*8850*/  LEA.HI.X.SX32 R41, R127, R121, 0x1, P0 ;  /* 0x000000797f297211 */ /* 0x000fe200000f0eff */
[----:B------:R1:W5:Y:S02]  /*8860*/  LDG.E.U16 R24, desc[UR4][R24.64] ;  /* 0x0000000418187981 */ /* 0x000364000c1e1500 */
[----:B---3--:R-:W3:Y:S02]  /*8870*/  LDC R183, c[0x0][0x248] ;  /* 0x00009200ffb77b82 */ /* 0x008ee40000000800 */
[----:B------:R-:W5:Y:S01]  /*8880*/  LDG.E.U16 R5, desc[UR4][R4.64] ;  /* 0x0000000404057981 */ /* 0x000f62000c1e1500 */
[----:B----4-:R-:W-:Y:S01]  /*8890*/  IMAD R35, R0, 0x105, RZ ;  /* 0x0000010500237824 */ /* 0x010fe200078e02ff */
[----:B------:R-:W-:-:S02]  /*88a0*/  IADD3 R34, P2, R27, R120, RZ ;  /* 0x000000781b227210 */ /* 0x000fc40007f5e0ff */
[----:B------:R-:W4:Y:S01]  /*88b0*/  LDG.E.U16 R17, desc[UR4][R16.64] ;  /* 0x0000000410117981 */ /* 0x000f22000c1e1500 */
[----:B-1----:R-:W-:Y:S01]  /*88c0*/  IMAD R25, R0, 0x107, RZ ;  /* 0x0000010700197824 */ /* 0x002fe200078e02ff */
[-C--:B------:R-:W-:Y:S02]  /*88d0*/  LEA.HI.X.SX32 R39, R35, R121.reuse, 0x1, P1 ;  /* 0x0000007923277211 */ /* 0x080fe400008f0eff */
[----:B------:R1:W4:Y:S01]  /*88e0*/  LDG.E.U16 R27, desc[UR4][R40.64] ;  /* 0x00000004281b7981 */ /* 0x000322000c1e1500 */
[----:B------:R-:W0:Y:S01]  /*88f0*/  LDC R127, c[0x0][0x248] ;  /* 0x00009200ff7f7b82 */ /* 0x000e220000000800 */
[----:B------:R-:W-:Y:S02]  /*8900*/  LEA.HI.X.SX32 R35, R25, R121, 0x1, P2 ;  /* 0x0000007919237211 */ /* 0x000fe400010f0eff */
[----:B------:R-:W4:Y:S01]  /*8910*/  LDG.E.U16 R174, desc[UR4][R174.64] ;  /* 0x00000004aeae7981 */ /* 0x000f22000c1e1500 */
[----:B------:R-:W-:-:S03]  /*8920*/  IADD3 R36, P0, R33, R120, RZ ;  /* 0x0000007821247210 */ /* 0x000fc60007f1e0ff */
[----:B------:R1:W4:Y:S01]  /*8930*/  LDG.E.U16 R25, desc[UR4][R38.64] ;  /* 0x0000000426197981 */ /* 0x000322000c1e1500 */
[----:B------:R-:W3:Y:S03]  /*8940*/  LDC R33, c[0x0][0x248] ;  /* 0x00009200ff217b82 */ /* 0x000ee60000000800 */
[----:B------:R-:W4:Y:S04]  /*8950*/  LDG.E.U16 R180, desc[UR4][R180.64] ;  /* 0x00000004b4b47981 */ /* 0x000f28000c1e1500 */
[----:B------:R1:W4:Y:S02]  /*8960*/  LDG.E.U16 R4, desc[UR4][R34.64] ;  /* 0x0000000422047981 */ /* 0x000324000c1e1500 */
[----:B-1----:R-:W1:Y:S02]  /*8970*/  LDC R41, c[0x0][0x248] ;  /* 0x00009200ff297b82 */ /* 0x002e640000000800 */
[----:B------:R-:W4:Y:S04]  /*8980*/  LDG.E.U16 R176, desc[UR4][R176.64] ;  /* 0x00000004b0b07981 */ /* 0x000f28000c1e1500 */
[----:B------:R-:W4:Y:S02]  /*8990*/  LDG.E.U16 R168, desc[UR4][R168.64] ;  /* 0x00000004a8a87981 */ /* 0x000f24000c1e1500 */
[----:B------:R-:W0:Y:S01]  /*89a0*/  LDC R40, c[0x0][0x248] ;  /* 0x00009200ff287b82 */ /* 0x000e220000000800 */
[-C--:B------:R-:W-:Y:S01]  /*89b0*/  LEA.HI.X.SX32 R37, R37, R121.reuse, 0x1, P0 ;  /* 0x0000007925257211 */ /* 0x080fe200000f0eff */
[----:B------:R-:W5:Y:S04]  /*89c0*/  LDG.E.U16 R172, desc[UR4][R172.64] ;  /* 0x00000004acac7981 */ /* 0x000f68000c1e1500 */
[----:B------:R-:W4:Y:S02]  /*89d0*/  LDG.E.U16 R186, desc[UR4][R186.64] ;  /* 0x00000004baba7981 */ /* 0x000f24000c1e1500 */
[----:B------:R-:W0:Y:S01]  /*89e0*/  LDC R38, c[0x0][0x248] ;  /* 0x00009200ff267b82 */ /* 0x000e220000000800 */
[----:B------:R-:W-:Y:S01]  /*89f0*/  IMAD R35, R0, 0x10d, RZ ;  /* 0x0000010d00237824 */ /* 0x000fe200078e02ff */
[----:B------:R-:W-:Y:S01]  /*8a00*/  IADD3 R34, P1, R59, R120, RZ ;  /* 0x000000783b227210 */ /* 0x000fe20007f3e0ff */
[----:B------:R3:W4:Y:S04]  /*8a10*/  LDG.E.U16 R16, desc[UR4][R36.64] ;  /* 0x0000000424107981 */ /* 0x000728000c1e1500 */
[----:B------:R-:W4:Y:S01]  /*8a20*/  LDG.E.U16 R194, desc[UR4][R194.64] ;  /* 0x00000004c2c27981 */ /* 0x000f22000c1e1500 */
[----:B------:R-:W0:Y:S01]  /*8a30*/  LDC R39, c[0x0][0x248] ;  /* 0x00009200ff277b82 */ /* 0x000e220000000800 */
[----:B------:R-:W-:-:S02]  /*8a40*/  LEA.HI.X.SX32 R35, R35, R121, 0x1, P1 ;  /* 0x0000007923237211 */ /* 0x000fc400008f0eff */
[----:B------:R-:W2:Y:S01]  /*8a50*/  LDG.E.U16 R204, desc[UR4][R204.64] ;  /* 0x00000004cccc7981 */ /* 0x000ea2000c1e1500 */
[-C--:B---3--:R-:W-:Y:S01]  /*8a60*/  IADD3 R36, P0, R61, R120.reuse, RZ ;  /* 0x000000783d247210 */ /* 0x088fe20007f1e0ff */
[----:B------:R-:W-:Y:S02]  /*8a70*/  IMAD R61, R47, 0x21e, RZ ;  /* 0x0000021e2f3d7824 */ /* 0x000fe400078e02ff */
[----:B------:R0:W3:Y:S01]  /*8a80*/  LDG.E.U16 R85, desc[UR4][R34.64] ;  /* 0x0000000422557981 */ /* 0x0000e2000c1e1500 */
[----:B------:R-:W-:Y:S01]  /*8a90*/  IMAD R47, R48, 0x10f, RZ ;  /* 0x0000010f302f7824 */ /* 0x000fe200078e02ff */
[-C--:B------:R-:W-:Y:S01]  /*8aa0*/  LEA.HI.X.SX32 R37, R49, R121.reuse, 0x1, P0 ;  /* 0x0000007931257211 */ /* 0x080fe200000f0eff */
[----:B------:R-:W-:Y:S01]  /*8ab0*/  IMAD R59, R46, 0x226, RZ ;  /* 0x000002262e3b7824 */ /* 0x000fe200078e02ff */
[-C--:B------:R-:W-:Y:S01]  /*8ac0*/  IADD3 R48, P0, R61, R120.reuse, RZ ;  /* 0x000000783d307210 */ /* 0x080fe20007f1e0ff */
[----:B-1----:R-:W-:Y:S01]  /*8ad0*/  IMAD R41, R41, 0x228, RZ ;  /* 0x0000022829297824 */ /* 0x002fe200078e02ff */
[-C--:B------:R-:W-:Y:S01]  /*8ae0*/  IADD3 R66, P2, R67, R120.reuse, RZ ;  /* 0x0000007843427210 */ /* 0x080fe20007f5e0ff */
[----:B------:R1:W4:Y:S01]  /*8af0*/  LDG.E.U16 R107, desc[UR4][R36.64] ;  /* 0x00000004246b7981 */ /* 0x000322000c1e1500 */
[-C--:B------:R-:W-:Y:S01]  /*8b00*/  LEA.HI.X.SX32 R49, R47, R121.reuse, 0x1, P0 ;  /* 0x000000792f317211 */ /* 0x080fe200000f0eff */
[----:B------:R-:W-:Y:S01]  /*8b10*/  IMAD R33, R33, 0x115, RZ ;  /* 0x0000011521217824 */ /* 0x000fe200078e02ff */
[----:B------:R-:W1:Y:S01]  /*8b20*/  LDC R47, c[0x0][0x248] ;  /* 0x00009200ff2f7b82 */ /* 0x000e620000000800 */
[----:B0-----:R-:W-:Y:S01]  /*8b30*/  IMAD R35, R40, 0x113, RZ ;  /* 0x0000011328237824 */ /* 0x001fe200078e02ff */
[-C--:B------:R-:W-:Y:S01]  /*8b40*/  IADD3 R40, P0, R59, R120.reuse, RZ ;  /* 0x000000783b287210 */ /* 0x080fe20007f1e0ff */
[----:B------:R-:W3:Y:S01]  /*8b50*/  LDG.E.U16 R48, desc[UR4][R48.64] ;  /* 0x0000000430307981 */ /* 0x000ee2000c1e1500 */
[----:B-1----:R-:W-:Y:S01]  /*8b60*/  IMAD R37, R38, 0x22a, RZ ;  /* 0x0000022a26257824 */ /* 0x002fe200078e02ff */
[-C--:B------:R-:W-:Y:S01]  /*8b70*/  IADD3 R38, P1, R41, R120.reuse, RZ ;  /* 0x0000007829267210 */ /* 0x080fe20007f3e0ff */
[----:B------:R-:W-:Y:S01]  /*8b80*/  IMAD R39, R39, 0x22c, RZ ;  /* 0x0000022c27277824 */ /* 0x000fe200078e02ff */
[-C--:B------:R-:W-:Y:S01]  /*8b90*/  LEA.HI.X.SX32 R41, R35, R121.reuse, 0x1, P0 ;  /* 0x0000007923297211 */ /* 0x080fe200000f0eff */
[----:B------:R-:W0:Y:S01]  /*8ba0*/  LDC R0, c[0x0][0x248] ;  /* 0x00009200ff007b82 */ /* 0x000e220000000800 */
[----:B------:R-:W-:Y:S01]  /*8bb0*/  LEA.HI.X.SX32 R67, R42, R121, 0x1, P2 ;  /* 0x000000792a437211 */ /* 0x000fe200010f0eff */
[----:B------:R-:W3:Y:S01]  /*8bc0*/  LDG.E.U16 R202, desc[UR4][R202.64] ;  /* 0x00000004caca7981 */ /* 0x000ee2000c1e1500 */
[----:B------:R-:W-:-:S03]  /*8bd0*/  IADD3 R36, P0, R37, R120, RZ ;  /* 0x0000007825247210 */ /* 0x000fc60007f1e0ff */
[----:B------:R1:W3:Y:S02]  /*8be0*/  LDG.E.U16 R106, desc[UR4][R40.64] ;  /* 0x00000004286a7981 */ /* 0x0002e4000c1e1500 */
[----:B------:R-:W0:Y:S01]  /*8bf0*/  LDC R42, c[0x0][0x248] ;  /* 0x00009200ff2a7b82 */ /* 0x000e220000000800 */
[----:B------:R-:W-:Y:S01]  /*8c00*/  LEA.HI.X.SX32 R37, R33, R121, 0x1, P0 ;  /* 0x0000007921257211 */ /* 0x000fe200000f0eff */
[----:B------:R-:W3:Y:S01]  /*8c10*/  LDG.E.U16 R66, desc[UR4][R66.64] ;  /* 0x0000000442427981 */ /* 0x000ee2000c1e1500 */
[----:B------:R-:W-:-:S03]  /*8c20*/  IADD3 R34, P2, R39, R120, RZ ;  /* 0x0000007827227210 */ /* 0x000fc60007f5e0ff */
[----:B------:R-:W5:Y:S02]  /*8c30*/  LDG.E.U16 R208, desc[UR4][R208.64] ;  /* 0x00000004d0d07981 */ /* 0x000f64000c1e1500 */
[----:B-1----:R-:W1:Y:S02]  /*8c40*/  LDC R40, c[0x0][0x248] ;  /* 0x00009200ff287b82 */ /* 0x002e640000000800 */
[----:B------:R-:W2:Y:S04]  /*8c50*/  LDG.E.U16 R212, desc[UR4][R212.64] ;  /* 0x00000004d4d47981 */ /* 0x000ea8000c1e1500 */
[----:B------:R-:W3:Y:S02]  /*8c60*/  LDG.E.U16 R206, desc[UR4][R206.64] ;  /* 0x00000004cece7981 */ /* 0x000ee4000c1e1500 */
[----:B------:R-:W1:Y:S01]  /*8c70*/  LDC R33, c[0x0][0x248] ;  /* 0x00009200ff217b82 */ /* 0x000e620000000800 */
[-C--:B------:R-:W-:Y:S01]  /*8c80*/  LEA.HI.X.SX32 R39, R215, R121.reuse, 0x1, P1 ;  /* 0x00000079d7277211 */ /* 0x080fe200008f0eff */
[----:B------:R-:W-:Y:S01]  /*8c90*/  IMAD R47, R47, 0x238, RZ ;  /* 0x000002382f2f7824 */ /* 0x000fe200078e02ff */
[----:B------:R-:W3:Y:S04]  /*8ca0*/  LDG.E.U16 R84, desc[UR4][R36.64] ;  /* 0x0000000424547981 */ /* 0x000ee8000c1e1500 */
[----:B------:R0:W3:Y:S01]  /*8cb0*/  LDG.E.U16 R105, desc[UR4][R38.64] ;  /* 0x0000000426697981 */ /* 0x0000e2000c1e1500 */
[----:B------:R-:W1:Y:S01]  /*8cc0*/  LDC R61, c[0x0][0x248] ;  /* 0x00009200ff3d7b82 */ /* 0x000e620000000800 */
[-C--:B------:R-:W-:Y:S01]  /*8cd0*/  LEA.HI.X.SX32 R35, R43, R121.reuse, 0x1, P2 ;  /* 0x000000792b237211 */ /* 0x080fe200010f0eff */
[----:B0-----:R-:W-:Y:S01]  /*8ce0*/  IMAD R42, R42, 0x23a, RZ ;  /* 0x0000023a2a2a7824 */ /* 0x001fe200078e02ff */
[----:B------:R-:W4:Y:S04]  /*8cf0*/  LDG.E.U16 R196, desc[UR4][R196.64] ;  /* 0x00000004c4c47981 */ /* 0x000f28000c1e1500 */
[----:B------:R-:W3:Y:S01]  /*8d00*/  LDG.E.U16 R210, desc[UR4][R210.64] ;  /* 0x00000004d2d27981 */ /* 0x000ee2000c1e1500 */
[----:B------:R-:W0:Y:S01]  /*8d10*/  LDC R59, c[0x0][0x248] ;  /* 0x00009200ff3b7b82 */ /* 0x000e220000000800 */
[-C--:B------:R-:W-:Y:S01]  /*8d20*/  IADD3 R38, P0, R60, R120.reuse, RZ ;  /* 0x000000783c267210 */ /* 0x080fe20007f1e0ff */
[----:B-1----:R-:W-:Y:S01]  /*8d30*/  IMAD R40, R40, 0x11d, RZ ;  /* 0x0000011d28287824 */ /* 0x002fe200078e02ff */
[----:B------:R-:W-:Y:S01]  /*8d40*/  IADD3 R36, P2, R47, R120, RZ ;  /* 0x000000782f247210 */ /* 0x000fe20007f5e0ff */
[----:B------:R1:W3:Y:S01]  /*8d50*/  LDG.E.U16 R65, desc[UR4][R34.64] ;  /* 0x0000000422417981 */ /* 0x0002e2000c1e1500 */
[----:B------:R-:W-:-:S03]  /*8d60*/  LEA.HI.X.SX32 R39, R62, R121, 0x1, P0 ;  /* 0x000000793e277211 */ /* 0x000fc600000f0eff */
[----:B------:R-:W0:Y:S01]  /*8d70*/  LDC R46, c[0x0][0x248] ;  /* 0x00009200ff2e7b82 */ /* 0x000e220000000800 */
[----:B------:R-:W5:Y:S04]  /*8d80*/  LDG.E.U16 R216, desc[UR4][R216.64] ;  /* 0x00000004d8d87981 */ /* 0x000f68000c1e1500 */
[----:B------:R1:W3:Y:S02]  /*8d90*/  LDG.E.U16 R47, desc[UR4][R38.64] ;  /* 0x00000004262f7981 */ /* 0x0002e4000c1e1500 */
[----:B-1----:R-:W-:Y:S01]  /*8da0*/  IADD3 R34, P0, R42, R120, RZ ;  /* 0x000000782a227210 */ /* 0x002fe20007f1e0ff */
[----:B------:R-:W1:Y:S01]  /*8db0*/  LDC R49, c[0x0][0x248] ;  /* 0x00009200ff317b82 */ /* 0x000e620000000800 */
[----:B------:R-:W-:Y:S02]  /*8dc0*/  IMAD R86, R0, 0x246, RZ ;  /* 0x0000024600567824 */ /* 0x000fe400078e02ff */
[----:B------:R-:W-:Y:S01]  /*8dd0*/  LEA.HI.X.SX32 R35, R40, R121, 0x1, P0 ;  /* 0x0000007928237211 */ /* 0x000fe200000f0eff */
[----:B------:R-:W3:Y:S01]  /*8de0*/  LDG.E.U16 R224, desc[UR4][R224.64] ;  /* 0x00000004e0e07981 */ /* 0x000ee2000c1e1500 */
[----:B------:R-:W-:-:S03]  /*8df0*/  IMAD R38, R33, 0x23c, RZ ;  /* 0x0000023c21267824 */ /* 0x000fc600078e02ff */
[----:B------:R-:W1:Y:S01]  /*8e00*/  LDC R42, c[0x0][0x248] ;  /* 0x00009200ff2a7b82 */ /* 0x000e620000000800 */
[----:B------:R-:W-:Y:S01]  /*8e10*/  LEA.HI.X.SX32 R37, R44, R121, 0x1, P2 ;  /* 0x000000792c257211 */ /* 0x000fe200010f0eff */
[----:B------:R-:W-:Y:S01]  /*8e20*/  IMAD R0, R64, 0x123, RZ ;  /* 0x0000012340007824 */ /* 0x000fe200078e02ff */
[----:B------:R-:W3:Y:S01]  /*8e30*/  LDG.E.U16 R83, desc[UR4][R34.64] ;  /* 0x0000000422537981 */ /* 0x000ee2000c1e1500 */
[----:B------:R-:W-:-:S03]  /*8e40*/  IADD3 R38, P0, R38, R120, RZ ;  /* 0x0000007826267210 */ /* 0x000fc60007f1e0ff */
[----:B------:R-:W3:Y:S01]  /*8e50*/  LDG.E.U16 R218, desc[UR4][R218.64] ;  /* 0x00000004dada7981 */ /* 0x000ee2000c1e1500 */
[----:B------:R-:W1:Y:S01]  /*8e60*/  LDC R41, c[0x0][0x248] ;  /* 0x00009200ff297b82 */ /* 0x000e620000000800 */
[-C--:B------:R-:W-:Y:S02]  /*8e70*/  LEA.HI.X.SX32 R39, R45, R121.reuse, 0x1, P0 ;  /* 0x000000792d277211 */ /* 0x080fe400000f0eff */
[----:B------:R-:W-:Y:S01]  /*8e80*/  IADD3 R86, P0, R86, R120, RZ ;  /* 0x0000007856567210 */ /* 0x000fe20007f1e0ff */
[----:B------:R-:W-:Y:S01]  /*8e90*/  IMAD R61, R61, 0x236, RZ ;  /* 0x000002363d3d7824 */ /* 0x000fe200078e02ff */
[----:B------:R1:W3:Y:S03]  /*8ea0*/  LDG.E.U16 R104, desc[UR4][R36.64] ;  /* 0x0000000424687981 */ /* 0x0002e6000c1e1500 */
[----:B------:R-:W1:Y:S01]  /*8eb0*/  LDC R44, c[0x0][0x248] ;  /* 0x00009200ff2c7b82 */ /* 0x000e620000000800 */
[----:B------:R-:W-:Y:S01]  /*8ec0*/  LEA.HI.X.SX32 R87, R0, R121, 0x1, P0 ;  /* 0x0000007900577211 */ /* 0x000fe200000f0eff */
[----:B0-----:R-:W-:-:S06]  /*8ed0*/  IMAD R59, R59, 0x23e, RZ ;  /* 0x0000023e3b3b7824 */ /* 0x001fcc00078e02ff */
[----:B------:R-:W0:Y:S08]  /*8ee0*/  LDC R40, c[0x0][0x248] ;  /* 0x00009200ff287b82 */ /* 0x000e300000000800 */
[----:B------:R-:W0:Y:S01]  /*8ef0*/  LDC R33, c[0x0][0x248] ;  /* 0x00009200ff217b82 */ /* 0x000e220000000800 */
[-C--:B------:R-:W-:Y:S01]  /*8f00*/  IADD3 R88, P1, R61, R120.reuse, RZ ;  /* 0x000000783d587210 */ /* 0x080fe20007f3e0ff */
[----:B------:R-:W-:Y:S01]  /*8f10*/  IMAD R46, R46, 0x248, RZ ;  /* 0x000002482e2e7824 */ /* 0x000fe200078e02ff */
[----:B------:R0:W3:Y:S05]  /*8f20*/  LDG.E.U16 R64, desc[UR4][R38.64] ;  /* 0x0000000426407981 */ /* 0x0000ea000c1e1500 */
[----:B------:R-:W0:Y:S01]  /*8f30*/  LDC R0, c[0x0][0x248] ;  /* 0x00009200ff007b82 */ /* 0x000e220000000800 */
[----:B------:R-:W-:Y:S01]  /*8f40*/  LEA.HI.X.SX32 R89, R63, R121, 0x1, P1 ;  /* 0x000000793f597211 */ /* 0x000fe200008f0eff */
[----:B-1----:R-:W-:Y:S01]  /*8f50*/  IMAD R49, R49, 0x11f, RZ ;  /* 0x0000011f31317824 */ /* 0x002fe200078e02ff */
[----:B------:R-:W-:Y:S01]  /*8f60*/  IADD3 R36, P1, R59, R120, RZ ;  /* 0x000000783b247210 */ /* 0x000fe20007f3e0ff */
[----:B------:R-:W-:-:S04]  /*8f70*/  IMAD R42, R42, 0x24a, RZ ;  /* 0x0000024a2a2a7824 */ /* 0x000fc800078e02ff */
[----:B------:R-:W1:Y:S01]  /*8f80*/  LDC R60, c[0x0][0x248] ;  /* 0x00009200ff3c7b82 */ /* 0x000e620000000800 */
[-C--:B------:R-:W-:Y:S01]  /*8f90*/  IADD3 R34, P2, R46, R120.reuse, RZ ;  /* 0x000000782e227210 */ /* 0x080fe20007f5e0ff */
[----:B------:R-:W-:Y:S01]  /*8fa0*/  IMAD R41, R41, 0x24e, RZ ;  /* 0x0000024e29297824 */ /* 0x000fe200078e02ff */
[-C--:B------:R-:W-:Y:S01]  /*8fb0*/  LEA.HI.X.SX32 R37, R49, R121.reuse, 0x1, P1 ;  /* 0x0000007931257211 */ /* 0x080fe200008f0eff */
[----:B------:R-:W-:Y:S01]  /*8fc0*/  IMAD R44, R44, 0x125, RZ ;  /* 0x000001252c2c7824 */ /* 0x000fe200078e02ff */
[----:B------:R-:W-:Y:S01]  /*8fd0*/  LEA.HI.X.SX32 R35, R223, R121, 0x1, P2 ;  /* 0x00000079df237211 */ /* 0x000fe200010f0eff */
[----:B0-----:R-:W-:Y:S01]  /*8fe0*/  IMAD R38, R40, 0x24c, RZ ;  /* 0x0000024c28267824 */ /* 0x001fe200078e02ff */
[-C--:B------:R-:W-:Y:S01]  /*8ff0*/  IADD3 R40, P0, R42, R120.reuse, RZ ;  /* 0x000000782a287210 */ /* 0x080fe20007f1e0ff */
[----:B------:R-:W0:Y:S01]  /*9000*/  LDC R43, c[0x0][0x248] ;  /* 0x00009200ff2b7b82 */ /* 0x000e220000000800 */
[----:B------:R-:W-:Y:S01]  /*9010*/  IMAD R33, R33, 0x256, RZ ;  /* 0x0000025621217824 */ /* 0x000fe200078e02ff */
[----:B------:R1:W3:Y:S04]  /*9020*/  LDG.E.U16 R46, desc[UR4][R36.64] ;  /* 0x00000004242e7981 */ /* 0x0002e8000c1e1500 */
[----:B------:R1:W3:Y:S01]  /*9030*/  LDG.E.U16 R103, desc[UR4][R34.64] ;  /* 0x0000000422677981 */ /* 0x0002e2000c1e1500 */
[----:B------:R-:W-:Y:S01]  /*9040*/  IMAD R0, R0, 0x12b, RZ ;  /* 0x0000012b00007824 */ /* 0x000fe200078e02ff */
[----:B------:R-:W0:Y:S02]  /*9050*/  LDC R49, c[0x0][0x248] ;  /* 0x00009200ff317b82 */ /* 0x000e240000000800 */
[----:B------:R-:W3:Y:S01]  /*9060*/  LDG.E.U16 R86, desc[UR4][R86.64] ;  /* 0x0000000456567981 */ /* 0x000ee2000c1e1500 */
[----:B-1----:R-:W-:-:S02]  /*9070*/  IADD3 R36, P2, R41, R120, RZ ;  /* 0x0000007829247210 */ /* 0x002fc40007f5e0ff */
[-C--:B------:R-:W-:Y:S01]  /*9080*/  LEA.HI.X.SX32 R41, R44, R121.reuse, 0x1, P0 ;  /* 0x000000792c297211 */ /* 0x080fe200000f0eff */
[----:B------:R-:W-:Y:S01]  /*9090*/  IMAD R127, R127, 0x144, RZ ;  /* 0x000001447f7f7824 */ /* 0x000fe200078e02ff */
[-C--:B------:R-:W-:Y:S01]  /*90a0*/  IADD3 R34, P0, R33, R120.reuse, RZ ;  /* 0x0000007821227210 */ /* 0x080fe20007f1e0ff */
[----:B------:R-:W1:Y:S01]  /*90b0*/  LDC R62, c[0x0][0x248] ;  /* 0x00009200ff3e7b82 */ /* 0x000e620000000800 */
[----:B------:R-:W-:Y:S01]  /*90c0*/  IADD3 R38, P1, R38, R120, RZ ;  /* 0x0000007826267210 */ /* 0x000fe20007f3e0ff */
[----:B------:R0:W3:Y:S01]  /*90d0*/  LDG.E.U16 R82, desc[UR4][R40.64] ;  /* 0x0000000428527981 */ /* 0x0000e2000c1e1500 */
[-C--:B------:R-:W-:Y:S02]  /*90e0*/  LEA.HI.X.SX32 R35, R0, R121.reuse, 0x1, P0 ;  /* 0x0000007900237211 */ /* 0x080fe400000f0eff */
[----:B------:R-:W-:Y:S01]  /*90f0*/  LEA.HI.X.SX32 R39, R50, R121, 0x1, P1 ;  /* 0x0000007932277211 */ /* 0x000fe200008f0eff */
[----:B------:R-:W3:Y:S02]  /*9100*/  LDG.E.U16 R88, desc[UR4][R88.64] ;  /* 0x0000000458587981 */ /* 0x000ee4000c1e1500 */
[----:B------:R-:W1:Y:S08]  /*9110*/  LDC R0, c[0x0][0x248] ;  /* 0x00009200ff007b82 */ /* 0x000e700000000800 */
[----:B------:R-:W1:Y:S01]  /*9120*/  LDC R59, c[0x0][0x248] ;  /* 0x00009200ff3b7b82 */ /* 0x000e620000000800 */
[----:B0-----:R-:W-:Y:S01]  /*9130*/  IMAD R40, R60, 0x258, RZ ;  /* 0x000002583c287824 */ /* 0x001fe200078e02ff */
[----:B------:R0:W3:Y:S01]  /*9140*/  LDG.E.U16 R87, desc[UR4][R34.64] ;  /* 0x0000000422577981 */ /* 0x0000e2000c1e1500 */
[----:B------:R-:W-:-:S05]  /*9150*/  IMAD R43, R43, 0x127, RZ ;  /* 0x000001272b2b7824 */ /* 0x000fca00078e02ff */
[----:B------:R-:W0:Y:S01]  /*9160*/  LDC R61, c[0x0][0x248] ;  /* 0x00009200ff3d7b82 */ /* 0x000e220000000800 */
[----:B------:R-:W-:Y:S01]  /*9170*/  IMAD R49, R49, 0x25c, RZ ;  /* 0x0000025c31317824 */ /* 0x000fe200078e02ff */
[----:B------:R-:W3:Y:S06]  /*9180*/  LDG.E.U16 R63, desc[UR4][R38.64] ;  /* 0x00000004263f7981 */ /* 0x000eec000c1e1500 */
[----:B------:R-:W0:Y:S08]  /*9190*/  LDC R50, c[0x0][0x248] ;  /* 0x00009200ff327b82 */ /* 0x000e300000000800 */
[----:B------:R-:W2:Y:S01]  /*91a0*/  LDC R60, c[0x0][0x248] ;  /* 0x00009200ff3c7b82 */ /* 0x000ea20000000800 */
[----:B------:R-:W-:Y:S01]  /*91b0*/  IADD3 R40, P0, R40, R120, RZ ;  /* 0x0000007828287210 */ /* 0x000fe20007f1e0ff */
[----:B-1----:R-:W-:Y:S01]  /*91c0*/  IMAD R62, R62, 0x25e, RZ ;  /* 0x0000025e3e3e7824 */ /* 0x002fe200078e02ff */
[----:B------:R-:W-:-:S05]  /*91d0*/  LEA.HI.X.SX32 R37, R43, R121, 0x1, P2 ;  /* 0x000000792b257211 */ /* 0x000fca00010f0eff */
[----:B------:R-:W1:Y:S01]  /*91e0*/  LDC R33, c[0x0][0x248] ;  /* 0x00009200ff217b82 */ /* 0x000e620000000800 */
[----:B------:R-:W-:Y:S01]  /*91f0*/  LEA.HI.X.SX32 R41, R51, R121, 0x1, P0 ;  /* 0x0000007933297211 */ /* 0x000fe200000f0eff */
[----:B------:R0:W3:Y:S06]  /*9200*/  LDG.E.U16 R45, desc[UR4][R36.64] ;  /* 0x00000004242d7981 */ /* 0x0000ec000c1e1500 */
[----:B------:R-:W1:Y:S01]  /*9210*/  LDC R67, c[0x0][0x248] ;  /* 0x00009200ff437b82 */ /* 0x000e620000000800 */
[----:B0-----:R-:W-:Y:S01]  /*9220*/  IMAD R35, R74, 0x12f, RZ ;  /* 0x0000012f4a237824 */ /* 0x001fe200078e02ff */
[----:B------:R0:W3:Y:S01]  /*9230*/  LDG.E.U16 R102, desc[UR4][R40.64] ;  /* 0x0000000428667981 */ /* 0x0000e2000c1e1500 */
[----:B------:R-:W-:-:S02]  /*9240*/  IADD3 R34, P0, R62, R120, RZ ;  /* 0x000000783e227210 */ /* 0x000fc40007f1e0ff */
[----:B------:R-:W-:-:S03]  /*9250*/  IADD3 R36, P2, R49, R120, RZ ;  /* 0x0000007831247210 */ /* 0x000fc60007f5e0ff */
[----:B------:R-:W1:Y:S01]  /*9260*/  LDC R43, c[0x0][0x248] ;  /* 0x00009200ff2b7b82 */ /* 0x000e620000000800 */
[----:B0-----:R-:W-:Y:S01]  /*9270*/  IMAD R40, R0, 0x266, RZ ;  /* 0x0000026600287824 */ /* 0x001fe200078e02ff */
[----:B------:R-:W-:-:S06]  /*9280*/  LEA.HI.X.SX32 R37, R52, R121, 0x1, P2 ;  /* 0x0000007934257211 */ /* 0x000fcc00010f0eff */
[----:B------:R-:W0:Y:S01]  /*9290*/  LDC R49, c[0x0][0x248] ;  /* 0x00009200ff317b82 */ /* 0x000e220000000800 */
[----:B------:R-:W-:Y:S01]  /*92a0*/  IMAD R59, R59, 0x25a, RZ ;  /* 0x0000025a3b3b7824 */ /* 0x000fe200078e02ff */
[----:B------:R-:W-:Y:S01]  /*92b0*/  LEA.HI.X.SX32 R35, R35, R121, 0x1, P0 ;  /* 0x0000007923237211 */ /* 0x000fe200000f0eff */
[----:B------:R-:W-:Y:S01]  /*92c0*/  IMAD R50, R50, 0x133, RZ ;  /* 0x0000013332327824 */ /* 0x000fe200078e02ff */
[----:B------:R-:W-:-:S04]  /*92d0*/  IADD3 R40, P0, R40, R120, RZ ;  /* 0x0000007828287210 */ /* 0x000fc80007f1e0ff */
[----:B------:R-:W0:Y:S01]  /*92e0*/  LDC R42, c[0x0][0x248] ;  /* 0x00009200ff2a7b82 */ /* 0x000e220000000800 */
[----:B--2---:R-:W-:Y:S01]  /*92f0*/  IMAD R60, R60, 0x26c, RZ ;  /* 0x0000026c3c3c7824 */ /* 0x004fe200078e02ff */
[----:B------:R-:W-:Y:S01]  /*9300*/  IADD3 R38, P1, R59, R120, RZ ;  /* 0x000000783b267210 */ /* 0x000fe20007f3e0ff */
[----:B------:R-:W-:-:S05]  /*9310*/  IMAD R61, R61, 0x12d, RZ ;  /* 0x0000012d3d3d7824 */ /* 0x000fca00078e02ff */
[----:B------:R-:W2:Y:S01]  /*9320*/  LDC R0, c[0x0][0x248] ;  /* 0x00009200ff007b82 */ /* 0x000ea20000000800 */
[-C--:B------:R-:W-:Y:S01]  /*9330*/  LEA.HI.X.SX32 R41, R50, R121.reuse, 0x1, P0 ;  /* 0x0000007932297211 */ /* 0x080fe200000f0eff */
[----:B------:R1:W3:Y:S06]  /*9340*/  LDG.E.U16 R44, desc[UR4][R34.64] ;  /* 0x00000004222c7981 */ /* 0x0002ec000c1e1500 */
[----:B------:R-:W4:Y:S01]  /*9350*/  LDC R52, c[0x0][0x248] ;  /* 0x00009200ff347b82 */ /* 0x000f220000000800 */
[----:B------:R-:W-:Y:S01]  /*9360*/  LEA.HI.X.SX32 R39, R61, R121, 0x1, P1 ;  /* 0x000000793d277211 */ /* 0x000fe200008f0eff */
[----:B-1----:R-:W-:Y:S01]  /*9370*/  IMAD R33, R33, 0x268, RZ ;  /* 0x0000026821217824 */ /* 0x002fe200078e02ff */
[----:B------:R1:W3:Y:S01]  /*9380*/  LDG.E.U16 R62, desc[UR4][R36.64] ;  /* 0x00000004243e7981 */ /* 0x0002e2000c1e1500 */
[----:B------:R-:W-:-:S03]  /*9390*/  IADD3 R34, P2, R60, R120, RZ ;  /* 0x000000783c227210 */ /* 0x000fc60007f5e0ff */
[----:B------:R1:W3:Y:S01]  /*93a0*/  LDG.E.U16 R81, desc[UR4][R38.64] ;  /* 0x0000000426517981 */ /* 0x0002e2000c1e1500 */
[----:B------:R-:W5:Y:S01]  /*93b0*/  LDC R74, c[0x0][0x248] ;  /* 0x00009200ff4a7b82 */ /* 0x000f620000000800 */
[----:B------:R-:W-:-:S07]  /*93c0*/  LEA.HI.X.SX32 R35, R53, R121, 0x1, P2 ;  /* 0x0000007935237211 */ /* 0x000fce00010f0eff */
[----:B------:R-:W5:Y:S01]  /*93d0*/  LDC R50, c[0x0][0x248] ;  /* 0x00009200ff327b82 */ /* 0x000f620000000800 */
[----:B-1----:R-:W-:Y:S01]  /*93e0*/  IMAD R36, R67, 0x26a, RZ ;  /* 0x0000026a43247824 */ /* 0x002fe200078e02ff */
[----:B------:R-:W-:-:S06]  /*93f0*/  IADD3 R38, P1, R33, R120, RZ ;  /* 0x0000007821267210 */ /* 0x000fcc0007f3e0ff */
[----:B------:R-:W1:Y:S01]  /*9400*/  LDC R51, c[0x0][0x248] ;  /* 0x00009200ff337b82 */ /* 0x000e620000000800 */
[----:B------:R-:W-:Y:S01]  /*9410*/  IMAD R33, R75, 0x135, RZ ;  /* 0x000001354b217824 */ /* 0x000fe200078e02ff */
[----:B------:R-:W-:Y:S01]  /*9420*/  IADD3 R36, P0, R36, R120, RZ ;  /* 0x0000007824247210 */ /* 0x000fe20007f1e0ff */
[----:B------:R-:W-:-:S05]  /*9430*/  IMAD R43, R43, 0x26e, RZ ;  /* 0x0000026e2b2b7824 */ /* 0x000fca00078e02ff */
[----:B------:R-:W1:Y:S01]  /*9440*/  LDC R53, c[0x0][0x248] ;  /* 0x00009200ff357b82 */ /* 0x000e620000000800 */
[-C--:B------:R-:W-:Y:S01]  /*9450*/  LEA.HI.X.SX32 R39, R227, R121.reuse, 0x1, P1 ;  /* 0x00000079e3277211 */ /* 0x080fe200008f0eff */
[----:B------:R4:W3:Y:S01]  /*9460*/  LDG.E.U16 R67, desc[UR4][R40.64] ;  /* 0x0000000428437981 */ /* 0x0008e2000c1e1500 */
[-C--:B------:R-:W-:Y:S01]  /*9470*/  LEA.HI.X.SX32 R37, R33, R121.reuse, 0x1, P0 ;  /* 0x0000007921257211 */ /* 0x080fe200000f0eff */
[----:B0-----:R-:W-:Y:S02]  /*9480*/  IMAD R49, R49, 0x137, RZ ;  /* 0x0000013731317824 */ /* 0x001fe400078e02ff */
[----:B------:R-:W-:Y:S01]  /*9490*/  IMAD R42, R42, 0x276, RZ ;  /* 0x000002762a2a7824 */ /* 0x000fe200078e02ff */
[----:B------:R0:W3:Y:S01]  /*94a0*/  LDG.E.U16 R101, desc[UR4][R38.64] ;  /* 0x0000000426657981 */ /* 0x0000e2000c1e1500 */
[----:B------:R-:W1:Y:S01]  /*94b0*/  LDC R60, c[0x0][0x248] ;  /* 0x00009200ff3c7b82 */ /* 0x000e620000000800 */
[----:B--2---:R-:W-:Y:S02]  /*94c0*/  IMAD R0, R0, 0x278, RZ ;  /* 0x0000027800007824 */ /* 0x004fe400078e02ff */
[----:B----4-:R-:W-:Y:S01]  /*94d0*/  IMAD R33, R52, 0x13b, RZ ;  /* 0x0000013b34217824 */ /* 0x010fe200078e02ff */
[-C--:B------:R-:W-:Y:S01]  /*94e0*/  IADD3 R40, P0, R43, R120.reuse, RZ ;  /* 0x000000782b287210 */ /* 0x080fe20007f1e0ff */
[----:B------:R5:W2:Y:S03]  /*94f0*/  LDG.E.U16 R61, desc[UR4][R34.64] ;  /* 0x00000004223d7981 */ /* 0x000aa6000c1e1500 */
[----:B------:R-:W4:Y:S01]  /*9500*/  LDC R59, c[0x0][0x248] ;  /* 0x00009200ff3b7b82 */ /* 0x000f220000000800 */
[----:B0-----:R-:W-:Y:S01]  /*9510*/  IADD3 R38, P1, R42, R120, RZ ;  /* 0x000000782a267210 */ /* 0x001fe20007f3e0ff */
[----:B------:R0:W2:Y:S01]  /*9520*/  LDG.E.U16 R80, desc[UR4][R36.64] ;  /* 0x0000000424507981 */ /* 0x0000a2000c1e1500 */
[----:B------:R-:W-:Y:S01]  /*9530*/  LEA.HI.X.SX32 R41, R49, R121, 0x1, P0 ;  /* 0x0000007931297211 */ /* 0x000fe200000f0eff */
[----:B-----5:R-:W-:-:S04]  /*9540*/  IMAD R34, R74, 0x27a, RZ ;  /* 0x0000027a4a227824 */ /* 0x020fc800078e02ff */
[----:B------:R-:W5:Y:S01]  /*9550*/  LDC R49, c[0x0][0x248] ;  /* 0x00009200ff317b82 */ /* 0x000f620000000800 */
[-C--:B------:R-:W-:Y:S01]  /*9560*/  LEA.HI.X.SX32 R39, R33, R121.reuse, 0x1, P1 ;  /* 0x0000007921277211 */ /* 0x080fe200008f0eff */
[----:B------:R1:W2:Y:S01]  /*9570*/  LDG.E.U16 R43, desc[UR4][R40.64] ;  /* 0x00000004282b7981 */ /* 0x0002a2000c1e1500 */
[-C--:B0-----:R-:W-:Y:S01]  /*9580*/  IADD3 R36, P2, R0, R120.reuse, RZ ;  /* 0x0000007800247210 */ /* 0x081fe20007f5e0ff */
[----:B------:R-:W-:Y:S01]  /*9590*/  IMAD R0, R50, 0x13d, RZ ;  /* 0x0000013d32007824 */ /* 0x000fe200078e02ff */
[----:B------:R-:W-:Y:S01]  /*95a0*/  IADD3 R34, P0, R34, R120, RZ ;  /* 0x0000007822227210 */ /* 0x000fe20007f1e0ff */
[----:B------:R0:W2:Y:S02]  /*95b0*/  LDG.E.U16 R119, desc[UR4][R38.64] ;  /* 0x0000000426777981 */ /* 0x0000a4000c1e1500 */
[----:B------:R-:W5:Y:S01]  /*95c0*/  LDC R50, c[0x0][0x248] ;  /* 0x00009200ff327b82 */ /* 0x000f620000000800 */
[----:B-1----:R-:W-:Y:S01]  /*95d0*/  IMAD R40, R51, 0x27c, RZ ;  /* 0x0000027c33287824 */ /* 0x002fe200078e02ff */
[----:B------:R-:W-:-:S06]  /*95e0*/  LEA.HI.X.SX32 R35, R0, R121, 0x1, P0 ;  /* 0x0000007900237211 */ /* 0x000fcc00000f0eff */
[----:B------:R-:W1:Y:S01]  /*95f0*/  LDC R52, c[0x0][0x248] ;  /* 0x00009200ff347b82 */ /* 0x000e620000000800 */
[----:B0-----:R-:W-:Y:S01]  /*9600*/  IMAD R38, R53, 0x27e, RZ ;  /* 0x0000027e35267824 */ /* 0x001fe200078e02ff */
[----:B------:R-:W-:Y:S01]  /*9610*/  IADD3 R40, P0, R40, R120, RZ ;  /* 0x0000007828287210 */ /* 0x000fe20007f1e0ff */
[----:B------:R0:W2:Y:S01]  /*9620*/  LDG.E.U16 R79, desc[UR4][R34.64] ;  /* 0x00000004224f7981 */ /* 0x0000a2000c1e1500 */
[----:B------:R-:W-:-:S04]  /*9630*/  LEA.HI.X.SX32 R37, R55, R121, 0x1, P2 ;  /* 0x0000007937257211 */ /* 0x000fc800010f0eff */
[----:B------:R-:W1:Y:S01]  /*9640*/  LDC R53, c[0x0][0x248] ;  /* 0x00009200ff357b82 */ /* 0x000e620000000800 */
[----:B------:R-:W-:Y:S01]  /*9650*/  LEA.HI.X.SX32 R41, R54, R121, 0x1, P0 ;  /* 0x0000007936297211 */ /* 0x000fe200000f0eff */
[----:B------:R4:W2:Y:S01]  /*9660*/  LDG.E.U16 R100, desc[UR4][R36.64] ;  /* 0x0000000424647981 */ /* 0x0008a2000c1e1500 */
[----:B0-----:R-:W-:-:S05]  /*9670*/  IMAD R34, R76, 0x288, RZ ;  /* 0x000002884c227824 */ /* 0x001fca00078e02ff */
[----:B------:R-:W0:Y:S01]  /*9680*/  LDC R51, c[0x0][0x248] ;  /* 0x00009200ff337b82 */ /* 0x000e220000000800 */
[----:B------:R-:W-:Y:S01]  /*9690*/  IADD3 R34, P2, R34, R120, RZ ;  /* 0x0000007822227210 */ /* 0x000fe20007f5e0ff */
[----:B----4-:R-:W-:-:S06]  /*96a0*/  IMAD R36, R60, 0x286, RZ ;  /* 0x000002863c247824 */ /* 0x010fcc00078e02ff */
[----:B------:R-:W4:Y:S01]  /*96b0*/  LDC R54, c[0x0][0x248] ;  /* 0x00009200ff367b82 */ /* 0x000f220000000800 */
[----:B------:R-:W-:Y:S01]  /*96c0*/  IMAD R0, R59, 0x13f, RZ ;  /* 0x0000013f3b007824 */ /* 0x000fe200078e02ff */
[----:B------:R-:W-:Y:S01]  /*96d0*/  IADD3 R38, P1, R38, R120, RZ ;  /* 0x0000007826267210 */ /* 0x000fe20007f3e0ff */
[----:B------:R-:W-:-:S05]  /*96e0*/  IMAD R33, R78, 0x143, RZ ;  /* 0x000001434e217824 */ /* 0x000fca00078e02ff */
[----:B------:R-:W0:Y:S01]  /*96f0*/  LDC R75, c[0x0][0x248] ;  /* 0x00009200ff4b7b82 */ /* 0x000e220000000800 */
[----:B------:R-:W-:Y:S01]  /*9700*/  IADD3 R36, P0, R36, R120, RZ ;  /* 0x0000007824247210 */ /* 0x000fe20007f1e0ff */
[----:B-----5:R-:W-:Y:S01]  /*9710*/  IMAD R49, R49, 0x28a, RZ ;  /* 0x0000028a31317824 */ /* 0x020fe200078e02ff */
[-C--:B------:R-:W-:Y:S01]  /*9720*/  LEA.HI.X.SX32 R35, R127, R121.reuse, 0x1, P2 ;  /* 0x000000797f237211 */ /* 0x080fe200010f0eff */
[----:B------:R5:W2:Y:S01]  /*9730*/  LDG.E.U16 R60, desc[UR4][R40.64] ;  /* 0x00000004283c7981 */ /* 0x000aa2000c1e1500 */
[----:B------:R-:W-:-:S03]  /*9740*/  LEA.HI.X.SX32 R39, R0, R121, 0x1, P1 ;  /* 0x0000007900277211 */ /* 0x000fc600008f0eff */
[----:B------:R-:W0:Y:S01]  /*9750*/  LDC R55, c[0x0][0x248] ;  /* 0x00009200ff377b82 */ /* 0x000e220000000800 */
[----:B------:R-:W-:Y:S01]  /*9760*/  LEA.HI.X.SX32 R37, R33, R121, 0x1, P0 ;  /* 0x0000007921257211 */ /* 0x000fe200000f0eff */
[----:B------:R-:W-:Y:S01]  /*9770*/  IMAD R0, R50, 0x145, RZ ;  /* 0x0000014532007824 */ /* 0x000fe200078e02ff */
[----:B------:R1:W2:Y:S01]  /*9780*/  LDG.E.U16 R99, desc[UR4][R34.64] ;  /* 0x0000000422637981 */ /* 0x0002a2000c1e1500 */
[----:B-----5:R-:W-:-:S03]  /*9790*/  IADD3 R40, P0, R49, R120, RZ ;  /* 0x0000007831287210 */ /* 0x020fc60007f1e0ff */
[----:B------:R5:W2:Y:S01]  /*97a0*/  LDG.E.U16 R42, desc[UR4][R38.64] ;  /* 0x00000004262a7981 */ /* 0x000aa2000c1e1500 */
[----:B------:R-:W0:Y:S01]  /*97b0*/  LDC R76, c[0x0][0x248] ;  /* 0x00009200ff4c7b82 */ /* 0x000e220000000800 */
[----:B------:R-:W-:Y:S02]  /*97c0*/  LEA.HI.X.SX32 R41, R0, R121, 0x1, P0 ;  /* 0x0000007900297211 */ /* 0x000fe400000f0eff */
[----:B------:R0:W2:Y:S01]  /*97d0*/  LDG.E.U16 R118, desc[UR4][R36.64] ;  /* 0x0000000424767981 */ /* 0x0000a2000c1e1500 */
[----:B-1----:R-:W-:Y:S02]  /*97e0*/  IMAD R34, R77, 0x296, RZ ;  /* 0x000002964d227824 */ /* 0x002fe400078e02ff */
[----:B------:R-:W-:Y:S02]  /*97f0*/  IMAD R0, R53, 0x14b, RZ ;  /* 0x0000014b35007824 */ /* 0x000fe400078e02ff */
[----:B------:R-:W1:Y:S01]  /*9800*/  LDC R74, c[0x0][0x248] ;  /* 0x00009200ff4a7b82 */ /* 0x000e620000000800 */
[----:B-----5:R-:W-:Y:S01]  /*9810*/  IMAD R38, R52, 0x28c, RZ ;  /* 0x0000028c34267824 */ /* 0x020fe200078e02ff */
[-C--:B------:R-:W-:Y:S01]  /*9820*/  IADD3 R34, P0, R34, R120.reuse, RZ ;  /* 0x0000007822227210 */ /* 0x080fe20007f1e0ff */
[----:B----4-:R-:W-:Y:S01]  /*9830*/  IMAD R50, R54, 0x298, RZ ;  /* 0x0000029836327824 */ /* 0x010fe200078e02ff */
[----:B------:R-:W4:Y:S01]  /*9840*/  LDG.E.U16 R78, desc[UR4][R40.64] ;  /* 0x00000004284e7981 */ /* 0x000f22000c1e1500 */
[----:B0-----:R-:W-:Y:S01]  /*9850*/  IMAD R36, R51, 0x28e, RZ ;  /* 0x0000028e33247824 */ /* 0x001fe200078e02ff */
[----:B------:R-:W-:-:S02]  /*9860*/  IADD3 R38, P1, R38, R120, RZ ;  /* 0x0000007826267210 */ /* 0x000fc40007f3e0ff */
[-C--:B------:R-:W-:Y:S01]  /*9870*/  LEA.HI.X.SX32 R35, R0, R121.reuse, 0x1, P0 ;  /* 0x0000007900237211 */ /* 0x080fe200000f0eff */
[----:B------:R-:W0:Y:S01]  /*9880*/  LDC R49, c[0x0][0x248] ;  /* 0x00009200ff317b82 */ /* 0x000e220000000800 */
[----:B------:R-:W-:Y:S01]  /*9890*/  IMAD R33, R75, 0x147, RZ ;  /* 0x000001474b217824 */ /* 0x000fe200078e02ff */
[-C--:B------:R-:W-:Y:S02]  /*98a0*/  LEA.HI.X.SX32 R39, R56, R121.reuse, 0x1, P1 ;  /* 0x0000007938277211 */ /* 0x080fe400008f0eff */
[-C--:B------:R-:W-:Y:S01]  /*98b0*/  IADD3 R36, P2, R36, R120.reuse, RZ ;  /* 0x0000007824247210 */ /* 0x080fe20007f5e0ff */
[----:B------:R5:W4:Y:S03]  /*98c0*/  LDG.E.U16 R117, desc[UR4][R34.64] ;  /* 0x0000000422757981 */ /* 0x000b26000c1e1500 */
[----:B------:R-:W0:Y:S01]  /*98d0*/  LDC R52, c[0x0][0x248] ;  /* 0x00009200ff347b82 */ /* 0x000e220000000800 */
[----:B------:R-:W-:Y:S01]  /*98e0*/  IADD3 R50, P0, R50, R120, RZ ;  /* 0x0000007832327210 */ /* 0x000fe20007f1e0ff */
[----:B------:R1:W4:Y:S01]  /*98f0*/  LDG.E.U16 R59, desc[UR4][R38.64] ;  /* 0x00000004263b7981 */ /* 0x000322000c1e1500 */
[----:B------:R-:W-:Y:S01]  /*9900*/  LEA.HI.X.SX32 R37, R33, R121, 0x1, P2 ;  /* 0x0000007921257211 */ /* 0x000fe200010f0eff */
[----:B-----5:R-:W-:-:S04]  /*9910*/  IMAD R34, R92, 0x29e, RZ ;  /* 0x0000029e5c227824 */ /* 0x020fc800078e02ff */
[----:B------:R-:W5:Y:S01]  /*9920*/  LDC R127, c[0x0][0x248] ;  /* 0x00009200ff7f7b82 */ /* 0x000f620000000800 */
[----:B------:R-:W-:Y:S01]  /*9930*/  LEA.HI.X.SX32 R51, R57, R121, 0x1, P0 ;  /* 0x0000007939337211 */ /* 0x000fe200000f0eff */
[----:B------:R-:W-:Y:S01]  /*9940*/  IMAD R33, R93, 0x14f, RZ ;  /* 0x0000014f5d217824 */ /* 0x000fe200078e02ff */
[----:B------:R1:W4:Y:S02]  /*9950*/  LDG.E.U16 R41, desc[UR4][R36.64] ;  /* 0x0000000424297981 */ /* 0x000324000c1e1500 */
[----:B-1----:R-:W-:Y:S01]  /*9960*/  IMAD R38, R55, 0x29a, RZ ;  /* 0x0000029a37267824 */ /* 0x002fe200078e02ff */
[----:B------:R-:W-:Y:S02]  /*9970*/  IADD3 R34, P0, R34, R120, RZ ;  /* 0x0000007822227210 */ /* 0x000fe40007f1e0ff */
[----:B------:R-:W1:Y:S01]  /*9980*/  LDC R89, c[0x0][0x248] ;  /* 0x00009200ff597b82 */ /* 0x000e620000000800 */
[----:B------:R-:W-:-:S07]  /*9990*/  IMAD R0, R76, 0x14d, RZ ;  /* 0x0000014d4c007824 */ /* 0x000fce00078e02ff */
[----:B------:R-:W1:Y:S01]  /*99a0*/  LDC R56, c[0x0][0x248] ;  /* 0x00009200ff387b82 */ /* 0x000e620000000800 */
[----:B------:R-:W-:Y:S01]  /*99b0*/  IADD3 R38, P1, R38, R120, RZ ;  /* 0x0000007826267210 */ /* 0x000fe20007f3e0ff */
[----:B------:R0:W4:Y:S01]  /*99c0*/  LDG.E.U16 R98, desc[UR4][R50.64] ;  /* 0x0000000432627981 */ /* 0x000122000c1e1500 */
[----:B------:R-:W-:-:S05]  /*99d0*/  LEA.HI.X.SX32 R35, R33, R121, 0x1, P0 ;  /* 0x0000007921237211 */ /* 0x000fca00000f0eff */
[----:B------:R-:W1:Y:S01]  /*99e0*/  LDC R75, c[0x0][0x248] ;  /* 0x00009200ff4b7b82 */ /* 0x000e620000000800 */
[----:B------:R-:W-:Y:S01]  /*99f0*/  IMAD R36, R74, 0x29c, RZ ;  /* 0x0000029c4a247824 */ /* 0x000fe200078e02ff */
[----:B------:R-:W-:-:S06]  /*9a00*/  LEA.HI.X.SX32 R39, R0, R121, 0x1, P1 ;  /* 0x0000007900277211 */ /* 0x000fcc00008f0eff */
[----:B------:R-:W1:Y:S08]  /*9a10*/  LDC R53, c[0x0][0x248] ;  /* 0x00009200ff357b82 */ /* 0x000e700000000800 */
[----:B------:R-:W1:Y:S01]  /*9a20*/  LDC R33, c[0x0][0x248] ;  /* 0x00009200ff217b82 */ /* 0x000e620000000800 */
[----:B------:R-:W-:Y:S01]  /*9a30*/  IADD3 R36, P2, R36, R120, RZ ;  /* 0x0000007824247210 */ /* 0x000fe20007f5e0ff */
[----:B------:R5:W4:Y:S01]  /*9a40*/  LDG.E.U16 R77, desc[UR4][R38.64] ;  /* 0x00000004264d7981 */ /* 0x000b22000c1e1500 */
[----:B0-----:R-:W-:-:S02]  /*9a50*/  IMAD R50, R49, 0x2a6, RZ ;  /* 0x000002a631327824 */ /* 0x001fc400078e02ff */
[----:B------:R-:W-:Y:S01]  /*9a60*/  LEA.HI.X.SX32 R37, R58, R121, 0x1, P2 ;  /* 0x000000793a257211 */ /* 0x000fe200010f0eff */
[----:B-----5:R-:W-:Y:S01]  /*9a70*/  IMAD R127, R127, 0x154, RZ ;  /* 0x000001547f7f7824 */ /* 0x020fe200078e02ff */
[----:B------:R-:W5:Y:S01]  /*9a80*/  LDG.E.U16 R40, desc[UR4][R34.64] ;  /* 0x0000000422287981 */ /* 0x000f62000c1e1500 */
[----:B------:R-:W0:Y:S01]  /*9a90*/  LDC R49, c[0x0][0x248] ;  /* 0x00009200ff317b82 */ /* 0x000e220000000800 */
[----:B------:R-:W-:Y:S02]  /*9aa0*/  IMAD R38, R52, 0x2a8, RZ ;  /* 0x000002a834267824 */ /* 0x000fe400078e02ff */
[----:B------:R1:W5:Y:S05]  /*9ab0*/  LDG.E.U16 R58, desc[UR4][R36.64] ;  /* 0x00000004243a7981 */ /* 0x00036a000c1e1500 */
[----:B------:R-:W0:Y:S01]  /*9ac0*/  LDC R54, c[0x0][0x248] ;  /* 0x00009200ff367b82 */ /* 0x000e220000000800 */
[----:B------:R-:W-:Y:S01]  /*9ad0*/  IADD3 R38, P1, R38, R120, RZ ;  /* 0x0000007826267210 */ /* 0x000fe20007f3e0ff */
[----:B-1----:R-:W-:-:S06]  /*9ae0*/  IMAD R0, R56, 0x153, RZ ;  /* 0x0000015338007824 */ /* 0x002fcc00078e02ff */
[----:B------:R-:W1:Y:S01]  /*9af0*/  LDC R93, c[0x0][0x248] ;  /* 0x00009200ff5d7b82 */ /* 0x000e620000000800 */
[----:B------:R-:W-:Y:S01]  /*9b00*/  IADD3 R50, P0, R50, R120, RZ ;  /* 0x0000007832327210 */ /* 0x000fe20007f1e0ff */
[----:B------:R-:W-:Y:S01]  /*9b10*/  IMAD R36, R89, 0x2aa, RZ ;  /* 0x000002aa59247824 */ /* 0x000fe200078e02ff */
[----:B------:R-:W-:-:S05]  /*9b20*/  LEA.HI.X.SX32 R39, R127, R121, 0x1, P1 ;  /* 0x000000797f277211 */ /* 0x000fca00008f0eff */
[----:B------:R-:W1:Y:S01]  /*9b30*/  LDC R55, c[0x0][0x248] ;  /* 0x00009200ff377b82 */ /* 0x000e620000000800 */
[----:B------:R-:W-:Y:S01]  /*9b40*/  IMAD R34, R75, 0x2ac, RZ ;  /* 0x000002ac4b227824 */ /* 0x000fe200078e02ff */
[----:B------:R-:W-:Y:S01]  /*9b50*/  LEA.HI.X.SX32 R51, R0, R121, 0x1, P0 ;  /* 0x0000007900337211 */ /* 0x000fe200000f0eff */
[----:B------:R-:W-:-:S05]  /*9b60*/  IMAD R0, R94, 0x155, RZ ;  /* 0x000001555e007824 */ /* 0x000fca00078e02ff */
[----:B------:R-:W1:Y:S01]  /*9b70*/  LDC R92, c[0x0][0x248] ;  /* 0x00009200ff5c7b82 */ /* 0x000e620000000800 */
[-C--:B------:R-:W-:Y:S01]  /*9b80*/  IADD3 R36, P0, R36, R120.reuse, RZ ;  /* 0x0000007824247210 */ /* 0x080fe20007f1e0ff */
[----:B------:R0:W5:Y:S01]  /*9b90*/  LDG.E.U16 R97, desc[UR4][R38.64] ;  /* 0x0000000426617981 */ /* 0x000162000c1e1500 */
[----:B------:R-:W-:-:S05]  /*9ba0*/  IADD3 R34, P2, R34, R120, RZ ;  /* 0x0000007822227210 */ /* 0x000fca0007f5e0ff */
[----:B------:R-:W3:Y:S01]  /*9bb0*/  LDC R52, c[0x0][0x248] ;  /* 0x00009200ff347b82 */ /* 0x000ee20000000800 */
[-C--:B------:R-:W-:Y:S01]  /*9bc0*/  LEA.HI.X.SX32 R37, R0, R121.reuse, 0x1, P0 ;  /* 0x0000007900257211 */ /* 0x080fe200000f0eff */
[----:B------:R-:W5:Y:S01]  /*9bd0*/  LDG.E.U16 R116, desc[UR4][R50.64] ;  /* 0x0000000432747981 */ /* 0x000f62000c1e1500 */
[----:B0-----:R-:W-:Y:S01]  /*9be0*/  IMAD R38, R33, 0x2ae, RZ ;  /* 0x000002ae21267824 */ /* 0x001fe200078e02ff */
[-C--:B------:R-:W-:Y:S01]  /*9bf0*/  LEA.HI.X.SX32 R35, R68, R121.reuse, 0x1, P2 ;  /* 0x0000007944237211 */ /* 0x080fe200010f0eff */
[----:B------:R-:W-:Y:S01]  /*9c00*/  IMAD R0, R53, 0x157, RZ ;  /* 0x0000015735007824 */ /* 0x000fe200078e02ff */
[----:B------:R0:W5:Y:S02]  /*9c10*/  LDG.E.U16 R76, desc[UR4][R36.64] ;  /* 0x00000004244c7981 */ /* 0x000164000c1e1500 */
[----:B------:R-:W3:Y:S01]  /*9c20*/  LDC R89, c[0x0][0x248] ;  /* 0x00009200ff597b82 */ /* 0x000ee20000000800 */
[----:B------:R-:W-:Y:S01]  /*9c30*/  IADD3 R38, P0, R38, R120, RZ ;  /* 0x0000007826267210 */ /* 0x000fe20007f1e0ff */
[----:B------:R1:W5:Y:S06]  /*9c40*/  LDG.E.U16 R57, desc[UR4][R34.64] ;  /* 0x0000000422397981 */ /* 0x00036c000c1e1500 */
[----:B------:R-:W3:Y:S01]  /*9c50*/  LDC R56, c[0x0][0x248] ;  /* 0x00009200ff387b82 */ /* 0x000ee20000000800 */
[----:B------:R-:W-:Y:S01]  /*9c60*/  LEA.HI.X.SX32 R39, R0, R121, 0x1, P0 ;  /* 0x0000007900277211 */ /* 0x000fe200000f0eff */
[----:B------:R-:W-:-:S06]  /*9c70*/  IMAD R0, R49, 0x15d, RZ ;  /* 0x0000015d31007824 */ /* 0x000fcc00078e02ff */
[----:B------:R-:W3:Y:S01]  /*9c80*/  LDC R127, c[0x0][0x248] ;  /* 0x00009200ff7f7b82 */ /* 0x000ee20000000800 */
[----:B0-----:R-:W-:Y:S01]  /*9c90*/  IMAD R36, R54, 0x2b8, RZ ;  /* 0x000002b836247824 */ /* 0x001fe200078e02ff */
[----:B------:R-:W5:Y:S01]  /*9ca0*/  LDG.E.U16 R39, desc[UR4][R38.64] ;  /* 0x0000000426277981 */ /* 0x000f62000c1e1500 */
[----:B-1----:R-:W-:-:S05]  /*9cb0*/  IMAD R34, R93, 0x2ba, RZ ;  /* 0x000002ba5d227824 */ /* 0x002fca00078e02ff */
[----:B------:R-:W0:Y:S01]  /*9cc0*/  LDC R74, c[0x0][0x248] ;  /* 0x00009200ff4a7b82 */ /* 0x000e220000000800 */
[----:B------:R-:W-:Y:S01]  /*9cd0*/  IMAD R50, R55, 0x2b6, RZ ;  /* 0x000002b637327824 */ /* 0x000fe200078e02ff */
[----:B------:R-:W-:-:S06]  /*9ce0*/  IADD3 R36, P2, R36, R120, RZ ;  /* 0x0000007824247210 */ /* 0x000fcc0007f5e0ff */
[----:B------:R-:W1:Y:S01]  /*9cf0*/  LDC R49, c[0x0][0x248] ;  /* 0x00009200ff317b82 */ /* 0x000e620000000800 */
[-C--:B------:R-:W-:Y:S01]  /*9d00*/  IADD3 R34, P0, R34, R120.reuse, RZ ;  /* 0x0000007822227210 */ /* 0x080fe20007f1e0ff */
[----:B------:R-:W-:Y:S01]  /*9d10*/  IMAD R33, R92, 0x15b, RZ ;  /* 0x0000015b5c217824 */ /* 0x000fe200078e02ff */
[----:B------:R-:W-:-:S05]  /*9d20*/  IADD3 R50, P1, R50, R120, RZ ;  /* 0x0000007832327210 */ /* 0x000fca0007f3e0ff */
[----:B------:R-:W1:Y:S01]  /*9d30*/  LDC R54, c[0x0][0x248] ;  /* 0x00009200ff367b82 */ /* 0x000e620000000800 */
[-C--:B------:R-:W-:Y:S01]  /*9d40*/  LEA.HI.X.SX32 R37, R69, R121.reuse, 0x1, P2 ;  /* 0x0000007945257211 */ /* 0x080fe200010f0eff */
[----:B---3--:R-:W-:Y:S01]  /*9d50*/  IMAD R52, R52, 0x2bc, RZ ;  /* 0x000002bc34347824 */ /* 0x008fe200078e02ff */
[-C--:B------:R-:W-:Y:S02]  /*9d60*/  LEA.HI.X.SX32 R35, R0, R121.reuse, 0x1, P0 ;  /* 0x0000007900237211 */ /* 0x080fe400000f0eff */
[----:B------:R-:W-:Y:S01]  /*9d70*/  LEA.HI.X.SX32 R51, R33, R121, 0x1, P1 ;  /* 0x0000007921337211 */ /* 0x000fe200008f0eff */
[----:B------:R3:W5:Y:S02]  /*9d80*/  LDG.E.U16 R96, desc[UR4][R36.64] ;  /* 0x0000000424607981 */ /* 0x000764000c1e1500 */
[----:B------:R-:W1:Y:S01]  /*9d90*/  LDC R69, c[0x0][0x248] ;  /* 0x00009200ff457b82 */ /* 0x000e620000000800 */
[----:B------:R-:W-:Y:S01]  /*9da0*/  IADD3 R52, P0, R52, R120, RZ ;  /* 0x0000007834347210 */ /* 0x000fe20007f1e0ff */
[----:B------:R3:W5:Y:S01]  /*9db0*/  LDG.E.U16 R75, desc[UR4][R34.64] ;  /* 0x00000004224b7981 */ /* 0x000762000c1e1500 */
[----:B------:R-:W-:-:S02]  /*9dc0*/  IMAD R127, R127, 0x164, RZ ;  /* 0x000001647f7f7824 */ /* 0x000fc400078e02ff */
[----:B------:R-:W-:Y:S01]  /*9dd0*/  LEA.HI.X.SX32 R53, R70, R121, 0x1, P0 ;  /* 0x0000007946357211 */ /* 0x000fe200000f0eff */
[----:B------:R0:W5:Y:S02]  /*9de0*/  LDG.E.U16 R115, desc[UR4][R50.64] ;  /* 0x0000000432737981 */ /* 0x000164000c1e1500 */
[----:B------:R-:W1:Y:S01]  /*9df0*/  LDC R68, c[0x0][0x248] ;  /* 0x00009200ff447b82 */ /* 0x000e620000000800 */
[----:B---3--:R-:W-:Y:S02]  /*9e00*/  IMAD R36, R89, 0x2c6, RZ ;  /* 0x000002c659247824 */ /* 0x008fe400078e02ff */
[----:B------:R-:W-:-:S05]  /*9e10*/  IMAD R34, R95, 0x2c8, RZ ;  /* 0x000002c85f227824 */ /* 0x000fca00078e02ff */
[----:B------:R-:W3:Y:S01]  /*9e20*/  LDC R55, c[0x0][0x248] ;  /* 0x00009200ff377b82 */ /* 0x000ee20000000800 */
[----:B0-----:R-:W-:Y:S01]  /*9e30*/  IMAD R50, R56, 0x2be, RZ ;  /* 0x000002be38327824 */ /* 0x001fe200078e02ff */
[-C--:B------:R-:W-:Y:S01]  /*9e40*/  IADD3 R34, P2, R34, R120.reuse, RZ ;  /* 0x0000007822227210 */ /* 0x080fe20007f5e0ff */
[----:B------:R-:W-:Y:S01]  /*9e50*/  IMAD R0, R74, 0x15f, RZ ;  /* 0x0000015f4a007824 */ /* 0x000fe200078e02ff */
[----:B------:R1:W5:Y:S04]  /*9e60*/  LDG.E.U16 R56, desc[UR4][R52.64] ;  /* 0x0000000434387981 */ /* 0x000368000c1e1500 */
[----:B------:R-:W0:Y:S01]  /*9e70*/  LDC R89, c[0x0][0x248] ;  /* 0x00009200ff597b82 */ /* 0x000e220000000800 */
[-C--:B------:R-:W-:Y:S01]  /*9e80*/  IADD3 R50, P1, R50, R120.reuse, RZ ;  /* 0x0000007832327210 */ /* 0x080fe20007f3e0ff */
[----:B------:R-:W-:Y:S01]  /*9e90*/  IMAD R33, R110, 0x163, RZ ;  /* 0x000001636e217824 */ /* 0x000fe200078e02ff */
[----:B------:R-:W-:-:S05]  /*9ea0*/  IADD3 R36, P0, R36, R120, RZ ;  /* 0x0000007824247210 */ /* 0x000fca0007f1e0ff */
[----:B------:R-:W0:Y:S01]  /*9eb0*/  LDC R94, c[0x0][0x248] ;  /* 0x00009200ff5e7b82 */ /* 0x000e220000000800 */
[-C--:B------:R-:W-:Y:S01]  /*9ec0*/  LEA.HI.X.SX32 R35, R127, R121.reuse, 0x1, P2 ;  /* 0x000000797f237211 */ /* 0x080fe200010f0eff */
[----:B-1----:R-:W-:Y:S01]  /*9ed0*/  IMAD R52, R49, 0x2ca, RZ ;  /* 0x000002ca31347824 */ /* 0x002fe200078e02ff */
[----:B------:R-:W-:Y:S01]  /*9ee0*/  LEA.HI.X.SX32 R51, R0, R121, 0x1, P1 ;  /* 0x0000007900337211 */ /* 0x000fe200008f0eff */
[----:B------:R-:W-:-:S04]  /*9ef0*/  IMAD R0, R54, 0x165, RZ ;  /* 0x0000016536007824 */ /* 0x000fc800078e02ff */
[----:B------:R-:W1:Y:S01]  /*9f00*/  LDC R92, c[0x0][0x248] ;  /* 0x00009200ff5c7b82 */ /* 0x000e620000000800 */
[----:B------:R-:W-:Y:S01]  /*9f10*/  LEA.HI.X.SX32 R37, R33, R121, 0x1, P0 ;  /* 0x0000007921257211 */ /* 0x000fe200000f0eff */
[----:B------:R3:W5:Y:S01]  /*9f20*/  LDG.E.U16 R95, desc[UR4][R34.64] ;  /* 0x00000004225f7981 */ /* 0x000762000c1e1500 */
[----:B------:R-:W-:-:S03]  /*9f30*/  IADD3 R52, P0, R52, R120, RZ ;  /* 0x0000007834347210 */ /* 0x000fc60007f1e0ff */
[----:B------:R3:W5:Y:S02]  /*9f40*/  LDG.E.U16 R114, desc[UR4][R36.64] ;  /* 0x0000000424727981 */ /* 0x000764000c1e1500 */
[----:B------:R-:W2:Y:S01]  /*9f50*/  LDC R110, c[0x0][0x248] ;  /* 0x00009200ff6e7b82 */ /* 0x000ea20000000800 */
[----:B------:R-:W-:Y:S01]  /*9f60*/  LEA.HI.X.SX32 R53, R0, R121, 0x1, P0 ;  /* 0x0000007900357211 */ /* 0x000fe200000f0eff */
[----:B------:R0:W5:Y:S01]  /*9f70*/  LDG.E.U16 R38, desc[UR4][R50.64] ;  /* 0x0000000432267981 */ /* 0x000162000c1e1500 */
[----:B---3--:R-:W-:-:S05]  /*9f80*/  IMAD R34, R108, 0x2d6, RZ ;  /* 0x000002d66c227824 */ /* 0x008fca00078e02ff */
[----:B------:R-:W3:Y:S01]  /*9f90*/  LDC R93, c[0x0][0x248] ;  /* 0x00009200ff5d7b82 */ /* 0x000ee20000000800 */
[----:B------:R-:W-:Y:S01]  /*9fa0*/  IMAD R0, R69, 0x16b, RZ ;  /* 0x0000016b45007824 */ /* 0x000fe200078e02ff */
[-C--:B------:R-:W-:Y:S01]  /*9fb0*/  IADD3 R34, P0, R34, R120.reuse, RZ ;  /* 0x0000007822227210 */ /* 0x080fe20007f1e0ff */
[----:B------:R-:W-:Y:S01]  /*9fc0*/  IMAD R36, R68, 0x2ce, RZ ;  /* 0x000002ce44247824 */ /* 0x000fe200078e02ff */
[----:B------:R-:W5:Y:S01]  /*9fd0*/  LDG.E.U16 R74, desc[UR4][R52.64] ;  /* 0x00000004344a7981 */ /* 0x000f62000c1e1500 */
[----:B0-----:R-:W-:Y:S01]  /*9fe0*/  IMAD R50, R55, 0x2cc, RZ ;  /* 0x000002cc37327824 */ /* 0x001fe200078e02ff */
[----:B------:R-:W-:Y:S01]  /*9ff0*/  LEA.HI.X.SX32 R35, R0, R121, 0x1, P0 ;  /* 0x0000007900237211 */ /* 0x000fe200000f0eff */
[----:B------:R-:W-:Y:S01]  /*a000*/  IMAD R68, R89, 0x2d8, RZ ;  /* 0x000002d859447824 */ /* 0x000fe200078e02ff */
[----:B------:R-:W0:Y:S01]  /*a010*/  LDC R70, c[0x0][0x248] ;  /* 0x00009200ff467b82 */ /* 0x000e220000000800 */
[----:B------:R-:W-:Y:S01]  /*a020*/  IMAD R33, R94, 0x167, RZ ;  /* 0x000001675e217824 */ /* 0x000fe200078e02ff */
[-C--:B------:R-:W-:Y:S01]  /*a030*/  IADD3 R36, P2, R36, R120.reuse, RZ ;  /* 0x0000007824247210 */ /* 0x080fe20007f5e0ff */
[----:B------:R1:W5:Y:S05]  /*a040*/  LDG.E.U16 R113, desc[UR4][R34.64] ;  /* 0x0000000422717981 */ /* 0x00036a000c1e1500 */
[----:B------:R-:W0:Y:S01]  /*a050*/  LDC R49, c[0x0][0x248] ;  /* 0x00009200ff317b82 */ /* 0x000e220000000800 */
[----:B------:R-:W-:-:S02]  /*a060*/  IADD3 R50, P1, R50, R120, RZ ;  /* 0x0000007832327210 */ /* 0x000fc40007f3e0ff */
[----:B------:R-:W-:-:S05]  /*a070*/  IADD3 R68, P0, R68, R120, RZ ;  /* 0x0000007844447210 */ /* 0x000fca0007f1e0ff */
[----:B------:R-:W0:Y:S01]  /*a080*/  LDC R108, c[0x0][0x248] ;  /* 0x00009200ff6c7b82 */ /* 0x000e220000000800 */
[----:B-1----:R-:W-:Y:S01]  /*a090*/  IMAD R34, R122, 0x2de, RZ ;  /* 0x000002de7a227824 */ /* 0x002fe200078e02ff */
[----:B------:R-:W-:Y:S01]  /*a0a0*/  LEA.HI.X.SX32 R37, R33, R121, 0x1, P2 ;  /* 0x0000007921257211 */ /* 0x000fe200010f0eff */
[----:B------:R-:W-:-:S05]  /*a0b0*/  IMAD R52, R92, 0x2da, RZ ;  /* 0x000002da5c347824 */ /* 0x000fca00078e02ff */
[----:B------:R-:W1:Y:S01]  /*a0c0*/  LDC R127, c[0x0][0x248] ;  /* 0x00009200ff7f7b82 */ /* 0x000e620000000800 */
[-C--:B------:R-:W-:Y:S01]  /*a0d0*/  LEA.HI.X.SX32 R51, R71, R121.reuse, 0x1, P1 ;  /* 0x0000007947337211 */ /* 0x080fe200008f0eff */
[----:B------:R-:W-:Y:S01]  /*a0e0*/  IMAD R33, R126, 0x16f, RZ ;  /* 0x0000016f7e217824 */ /* 0x000fe200078e02ff */
[-C--:B------:R-:W-:Y:S01]  /*a0f0*/  LEA.HI.X.SX32 R69, R73, R121.reuse, 0x1, P0 ;  /* 0x0000007949457211 */ /* 0x080fe200000f0eff */
[----:B--2---:R-:W-:Y:S01]  /*a100*/  IMAD R0, R110, 0x16d, RZ ;  /* 0x0000016d6e007824 */ /* 0x004fe200078e02ff */
[-C--:B------:R-:W-:Y:S01]  /*a110*/  IADD3 R34, P0, R34, R120.reuse, RZ ;  /* 0x0000007822227210 */ /* 0x080fe20007f1e0ff */
[----:B------:R3:W2:Y:S01]  /*a120*/  LDG.E.U16 R55, desc[UR4][R50.64] ;  /* 0x0000000432377981 */ /* 0x0006a2000c1e1500 */
[----:B------:R-:W-:Y:S01]  /*a130*/  IADD3 R52, P1, R52, R120, RZ ;  /* 0x0000007834347210 */ /* 0x000fe20007f3e0ff */
[----:B------:R-:W4:Y:S01]  /*a140*/  LDC R71, c[0x0][0x248] ;  /* 0x00009200ff477b82 */ /* 0x000f220000000800 */
[-C--:B------:R-:W-:Y:S01]  /*a150*/  LEA.HI.X.SX32 R35, R33, R121.reuse, 0x1, P0 ;  /* 0x0000007921237211 */ /* 0x080fe200000f0eff */
[----:B------:R-:W2:Y:S01]  /*a160*/  LDG.E.U16 R37, desc[UR4][R36.64] ;  /* 0x0000000424257981 */ /* 0x000ea2000c1e1500 */
[----:B------:R-:W-:-:S03]  /*a170*/  LEA.HI.X.SX32 R53, R0, R121, 0x1, P1 ;  /* 0x0000007900357211 */ /* 0x000fc600008f0eff */
[----:B------:R0:W2:Y:S01]  /*a180*/  LDG.E.U16 R94, desc[UR4][R68.64] ;  /* 0x00000004445e7981 */ /* 0x0000a2000c1e1500 */
[----:B---3--:R-:W-:Y:S01]  /*a190*/  IMAD R50, R93, 0x2dc, RZ ;  /* 0x000002dc5d327824 */ /* 0x008fe200078e02ff */
[----:B------:R-:W3:Y:S02]  /*a1a0*/  LDC R33, c[0x0][0x248] ;  /* 0x00009200ff217b82 */ /* 0x000ee40000000800 */
[----:B------:R0:W2:Y:S02]  /*a1b0*/  LDG.E.U16 R73, desc[UR4][R52.64] ;  /* 0x0000000434497981 */ /* 0x0000a4000c1e1500 */
[----:B------:R-:W-:Y:S02]  /*a1c0*/  IADD3 R50, P2, R50, R120, RZ ;  /* 0x0000007832327210 */ /* 0x000fe40007f5e0ff */
[----:B------:R0:W2:Y:S02]  /*a1d0*/  LDG.E.U16 R36, desc[UR4][R34.64] ;  /* 0x0000000422247981 */ /* 0x0000a4000c1e1500 */
[----:B------:R-:W3:Y:S01]  /*a1e0*/  LDC R122, c[0x0][0x248] ;  /* 0x00009200ff7a7b82 */ /* 0x000ee20000000800 */
[----:B------:R-:W-:Y:S01]  /*a1f0*/  LEA.HI.X.SX32 R51, R72, R121, 0x1, P2 ;  /* 0x0000007948337211 */ /* 0x000fe200010f0eff */
[----:B0-----:R-:W-:-:S02]  /*a200*/  IMAD R68, R49, 0x2e6, RZ ;  /* 0x000002e631447824 */ /* 0x001fc400078e02ff */
[----:B------:R-:W-:Y:S02]  /*a210*/  IMAD R52, R70, 0x2e8, RZ ;  /* 0x000002e846347824 */ /* 0x000fe400078e02ff */
[----:B------:R-:W-:Y:S01]  /*a220*/  IMAD R0, R108, 0x173, RZ ;  /* 0x000001736c007824 */ /* 0x000fe200078e02ff */
[----:B------:R0:W2:Y:S01]  /*a230*/  LDG.E.U16 R54, desc[UR4][R50.64] ;  /* 0x0000000432367981 */ /* 0x0000a2000c1e1500 */
[----:B------:R-:W-:Y:S01]  /*a240*/  IMAD R34, R111, 0x2ec, RZ ;  /* 0x000002ec6f227824 */ /* 0x000fe200078e02ff */
[----:B------:R-:W3:Y:S01]  /*a250*/  LDC R49, c[0x0][0x248] ;  /* 0x00009200ff317b82 */ /* 0x000ee20000000800 */
[----:B-1----:R-:W-:Y:S01]  /*a260*/  IMAD R127, R127, 0x174, RZ ;  /* 0x000001747f7f7824 */ /* 0x002fe200078e02ff */
[-C--:B------:R-:W-:Y:S02]  /*a270*/  IADD3 R52, P1, R52, R120.reuse, RZ ;  /* 0x0000007834347210 */ /* 0x080fe40007f3e0ff */
[----:B------:R-:W-:-:S04]  /*a280*/  IADD3 R68, P0, R68, R120, RZ ;  /* 0x0000007844447210 */ /* 0x000fc80007f1e0ff */
[----:B------:R-:W1:Y:S01]  /*a290*/  LDC R92, c[0x0][0x248] ;  /* 0x00009200ff5c7b82 */ /* 0x000e620000000800 */
[----:B------:R-:W-:Y:S01]  /*a2a0*/  IADD3 R34, P2, R34, R120, RZ ;  /* 0x0000007822227210 */ /* 0x000fe20007f5e0ff */
[----:B0-----:R-:W-:-:S06]  /*a2b0*/  IMAD R50, R112, 0x2ea, RZ ;  /* 0x000002ea70327824 */ /* 0x001fcc00078e02ff */
[----:B------:R-:W0:Y:S01]  /*a2c0*/  LDC R108, c[0x0][0x248] ;  /* 0x00009200ff6c7b82 */ /* 0x000e220000000800 */
[-C--:B------:R-:W-:Y:S02]  /*a2d0*/  LEA.HI.X.SX32 R53, R127, R121.reuse, 0x1, P1 ;  /* 0x000000797f357211 */ /* 0x080fe400008f0eff */
[-C--:B------:R-:W-:Y:S01]  /*a2e0*/  LEA.HI.X.SX32 R69, R0, R121.reuse, 0x1, P0 ;  /* 0x0000007900457211 */ /* 0x080fe200000f0eff */
[----:B------:R-:W-:Y:S01]  /*a2f0*/  IMAD R0, R123, 0x175, RZ ;  /* 0x000001757b007824 */ /* 0x000fe200078e02ff */
[-C--:B------:R-:W-:Y:S01]  /*a300*/  LEA.HI.X.SX32 R35, R90, R121.reuse, 0x1, P2 ;  /* 0x000000795a237211 */ /* 0x080fe200010f0eff */
[----:B------:R4:W2:Y:S02]  /*a310*/  LDG.E.U16 R93, desc[UR4][R52.64] ;  /* 0x00000004345d7981 */ /* 0x0008a4000c1e1500 */
[----:B------:R-:W0:Y:S01]  /*a320*/  LDC R110, c[0x0][0x248] ;  /* 0x00009200ff6e7b82 */ /* 0x000e220000000800 */
[----:B------:R-:W-:Y:S01]  /*a330*/  IADD3 R50, P0, R50, R120, RZ ;  /* 0x0000007832327210 */ /* 0x000fe20007f1e0ff */
[----:B------:R-:W2:Y:S06]  /*a340*/  LDG.E.U16 R112, desc[UR4][R68.64] ;  /* 0x0000000444707981 */ /* 0x000eac000c1e1500 */
[----:B------:R-:W0:Y:S01]  /*a350*/  LDC R89, c[0x0][0x248] ;  /* 0x00009200ff597b82 */ /* 0x000e220000000800 */
[----:B------:R3:W2:Y:S01]  /*a360*/  LDG.E.U16 R53, desc[UR4][R34.64] ;  /* 0x0000000422357981 */ /* 0x0006a2000c1e1500 */
[----:B------:R-:W-:Y:S01]  /*a370*/  LEA.HI.X.SX32 R51, R0, R121, 0x1, P0 ;  /* 0x0000007900337211 */ /* 0x000fe200000f0eff */
[----:B----4-:R-:W-:-:S04]  /*a380*/  IMAD R0, R71, 0x177, RZ ;  /* 0x0000017747007824 */ /* 0x010fc800078e02ff */
[----:B------:R4:W2:Y:S01]  /*a390*/  LDG.E.U16 R72, desc[UR4][R50.64] ;  /* 0x0000000432487981 */ /* 0x0008a2000c1e1500 */
[----:B------:R-:W0:Y:S01]  /*a3a0*/  LDC R52, c[0x0][0x248] ;  /* 0x00009200ff347b82 */ /* 0x000e220000000800 */
[----:B---3--:R-:W-:-:S07]  /*a3b0*/  IMAD R34, R33, 0x2ee, RZ ;  /* 0x000002ee21227824 */ /* 0x008fce00078e02ff */
[----:B------:R-:W3:Y:S01]  /*a3c0*/  LDC R90, c[0x0][0x248] ;  /* 0x00009200ff5a7b82 */ /* 0x000ee20000000800 */
[----:B------:R-:W-:Y:S01]  /*a3d0*/  IADD3 R34, P0, R34, R120, RZ ;  /* 0x0000007822227210 */ /* 0x000fe20007f1e0ff */
[----:B----4-:R-:W-:-:S03]  /*a3e0*/  IMAD R50, R122, 0x2fa, RZ ;  /* 0x000002fa7a327824 */ /* 0x010fc600078e02ff */
[----:B------:R-:W-:-:S03]  /*a3f0*/  LEA.HI.X.SX32 R35, R0, R121, 0x1, P0 ;  /* 0x0000007900237211 */ /* 0x000fc600000f0eff */
[----:B------:R-:W4:Y:S01]  /*a400*/  LDC R127, c[0x0][0x248] ;  /* 0x00009200ff7f7b82 */ /* 0x000f220000000800 */
[----:B------:R-:W-:Y:S01]  /*a410*/  IMAD R0, R49, 0x17d, RZ ;  /* 0x0000017d31007824 */ /* 0x000fe200078e02ff */
[----:B------:R-:W-:Y:S01]  /*a420*/  IADD3 R50, P0, R50, R120, RZ ;  /* 0x0000007832327210 */ /* 0x000fe20007f1e0ff */
[----:B-1----:R-:W-:Y:S01]  /*a430*/  IMAD R70, R92, 0x2f6, RZ ;  /* 0x000002f65c467824 */ /* 0x002fe200078e02ff */
[----:B------:R-:W2:Y:S01]  /*a440*/  LDG.E.U16 R35, desc[UR4][R34.64] ;  /* 0x0000000422237981 */ /* 0x000ea2000c1e1500 */
[----:B0-----:R-:W-:-:S03]  /*a450*/  IMAD R108, R108, 0x2fc, RZ ;  /* 0x000002fc6c6c7824 */ /* 0x001fc600078e02ff */
[----:B------:R-:W0:Y:S01]  /*a460*/  LDC R126, c[0x0][0x248] ;  /* 0x00009200ff7e7b82 */ /* 0x000e220000000800 */
[----:B------:R-:W-:Y:S01]  /*a470*/  IMAD R33, R110, 0x17b, RZ ;  /* 0x0000017b6e217824 */ /* 0x000fe200078e02ff */
[-C--:B------:R-:W-:Y:S01]  /*a480*/  LEA.HI.X.SX32 R51, R0, R121.reuse, 0x1, P0 ;  /* 0x0000007900337211 */ /* 0x080fe200000f0eff */
[----:B------:R-:W-:Y:S01]  /*a490*/  IMAD R68, R89, 0x2f8, RZ ;  /* 0x000002f859447824 */ /* 0x000fe200078e02ff */
[-C--:B------:R-:W-:Y:S02]  /*a4a0*/  IADD3 R70, P1, R70, R120.reuse, RZ ;  /* 0x0000007846467210 */ /* 0x080fe40007f3e0ff */
[----:B------:R-:W-:Y:S02]  /*a4b0*/  IADD3 R108, P0, R108, R120, RZ ;  /* 0x000000786c6c7210 */ /* 0x000fe40007f1e0ff */
[----:B------:R-:W1:Y:S01]  /*a4c0*/  LDC R122, c[0x0][0x248] ;  /* 0x00009200ff7a7b82 */ /* 0x000e620000000800 */
[-C--:B------:R-:W-:Y:S02]  /*a4d0*/  LEA.HI.X.SX32 R71, R33, R121.reuse, 0x1, P1 ;  /* 0x0000007921477211 */ /* 0x080fe400008f0eff */
[----:B------:R-:W-:-:S05]  /*a4e0*/  LEA.HI.X.SX32 R109, R109, R121, 0x1, P0 ;  /* 0x000000796d6d7211 */ /* 0x000fca00000f0eff */
[----:B------:R-:W1:Y:S01]  /*a4f0*/  LDC R89, c[0x0][0x248] ;  /* 0x00009200ff597b82 */ /* 0x000e620000000800 */
[----:B------:R-:W-:Y:S01]  /*a500*/  IADD3 R68, P2, R68, R120, RZ ;  /* 0x0000007844447210 */ /* 0x000fe20007f5e0ff */
[----:B------:R-:W-:Y:S01]  /*a510*/  IMAD R33, R52, 0x17f, RZ ;  /* 0x0000017f34217824 */ /* 0x000fe200078e02ff */
[----:B------:R4:W2:Y:S01]  /*a520*/  LDG.E.U16 R111, desc[UR4][R70.64] ;  /* 0x00000004466f7981 */ /* 0x0008a2000c1e1500 */
[----:B---3--:R-:W-:-:S03]  /*a530*/  IMAD R90, R90, 0x2fe, RZ ;  /* 0x000002fe5a5a7824 */ /* 0x008fc600078e02ff */
[----:B------:R-:W3:Y:S01]  /*a540*/  LDG.E.U16 R52, desc[UR4][R108.64] ;  /* 0x000000046c347981 */ /* 0x000ee2000c1e1500 */
[----:B------:R-:W1:Y:S01]  /*a550*/  LDC R49, c[0x0][0x248] ;  /* 0x00009200ff317b82 */ /* 0x000e620000000800 */
[----:B------:R-:W-:-:S07]  /*a560*/  LEA.HI.X.SX32 R69, R91, R121, 0x1, P2 ;  /* 0x000000795b457211 */ /* 0x000fce00010f0eff */
[----:B------:R-:W1:Y:S01]  /*a570*/  LDC R123, c[0x0][0x248] ;  /* 0x00009200ff7b7b82 */ /* 0x000e620000000800 */
[----:B------:R0:W3:Y:S01]  /*a580*/  LDG.E.U16 R71, desc[UR4][R50.64] ;  /* 0x0000000432477981 */ /* 0x0000e2000c1e1500 */
[----:B------:R-:W-:-:S03]  /*a590*/  IADD3 R90, P1, R90, R120, RZ ;  /* 0x000000785a5a7210 */ /* 0x000fc60007f3e0ff */
[----:B------:R0:W3:Y:S03]  /*a5a0*/  LDG.E.U16 R92, desc[UR4][R68.64] ;  /* 0x00000004445c7981 */ /* 0x0000e6000c1e1500 */
[----:B----4-:R-:W4:Y:S01]  /*a5b0*/  LDC R70, c[0x0][0x248] ;  /* 0x00009200ff467b82 */ /* 0x010f220000000800 */
[----:B0-----:R-:W-:-:S07]  /*a5c0*/  IMAD R50, R127, 0x308, RZ ;  /* 0x000003087f327824 */ /* 0x001fce00078e02ff */
[----:B------:R-:W0:Y:S01]  /*a5d0*/  LDC R109, c[0x0][0x248] ;  /* 0x00009200ff6d7b82 */ /* 0x000e220000000800 */
[----:B------:R-:W-:Y:S01]  /*a5e0*/  IMAD R68, R126, 0x306, RZ ;  /* 0x000003067e447824 */ /* 0x000fe200078e02ff */
[----:B------:R-:W-:Y:S02]  /*a5f0*/  LEA.HI.X.SX32 R91, R33, R121, 0x1, P1 ;  /* 0x00000079215b7211 */ /* 0x000fe400008f0eff */
[----:B------:R-:W-:Y:S01]  /*a600*/  IADD3 R50, P2, R50, R120, RZ ;  /* 0x0000007832327210 */ /* 0x000fe20007f5e0ff */
[----:B------:R-:W-:-:S03]  /*a610*/  IMAD R0, R131, 0x183, RZ ;  /* 0x0000018383007824 */ /* 0x000fc600078e02ff */
[----:B------:R-:W4:Y:S01]  /*a620*/  LDC R126, c[0x0][0x248] ;  /* 0x00009200ff7e7b82 */ /* 0x000f220000000800 */
[----:B------:R-:W-:Y:S01]  /*a630*/  IADD3 R68, P0, R68, R120, RZ ;  /* 0x0000007844447210 */ /* 0x000fe20007f1e0ff */
[----:B------:R1:W3:Y:S01]  /*a640*/  LDG.E.U16 R34, desc[UR4][R90.64] ;  /* 0x000000045a227981 */ /* 0x0002e2000c1e1500 */
[----:B------:R-:W-:Y:S01]  /*a650*/  LEA.HI.X.SX32 R51, R132, R121, 0x1, P2 ;  /* 0x0000007984337211 */ /* 0x000fe200010f0eff */
[----:B-1----:R-:W-:-:S04]  /*a660*/  IMAD R122, R122, 0x30a, RZ ;  /* 0x0000030a7a7a7824 */ /* 0x002fc800078e02ff */
[----:B------:R-:W1:Y:S01]  /*a670*/  LDC R127, c[0x0][0x248] ;  /* 0x00009200ff7f7b82 */ /* 0x000e620000000800 */
[----:B------:R-:W-:Y:S01]  /*a680*/  IMAD R108, R89, 0x30e, RZ ;  /* 0x0000030e596c7824 */ /* 0x000fe200078e02ff */
[----:B------:R-:W-:Y:S01]  /*a690*/  LEA.HI.X.SX32 R69, R0, R121, 0x1, P0 ;  /* 0x0000007900457211 */ /* 0x000fe200000f0eff */
[----:B------:R-:W-:-:S05]  /*a6a0*/  IMAD R0, R49, 0x185, RZ ;  /* 0x0000018531007824 */ /* 0x000fca00078e02ff */
[----:B------:R-:W1:Y:S01]  /*a6b0*/  LDC R90, c[0x0][0x248] ;  /* 0x00009200ff5a7b82 */ /* 0x000e620000000800 */
[----:B------:R-:W-:Y:S01]  /*a6c0*/  IADD3 R122, P0, R122, R120, RZ ;  /* 0x000000787a7a7210 */ /* 0x000fe20007f1e0ff */
[----:B------:R-:W-:-:S06]  /*a6d0*/  IMAD R33, R123, 0x187, RZ ;  /* 0x000001877b217824 */ /* 0x000fcc00078e02ff */
[----:B------:R-:W1:Y:S01]  /*a6e0*/  LDC R132, c[0x0][0x248] ;  /* 0x00009200ff847b82 */ /* 0x000e620000000800 */
[----:B------:R-:W-:Y:S01]  /*a6f0*/  IADD3 R108, P2, R108, R120, RZ ;  /* 0x000000786c6c7210 */ /* 0x000fe20007f5e0ff */
[----:B------:R0:W3:Y:S01]  /*a700*/  LDG.E.U16 R110, desc[UR4][R68.64] ;  /* 0x00000004446e7981 */ /* 0x0000e2000c1e1500 */
[----:B------:R-:W-:-:S05]  /*a710*/  LEA.HI.X.SX32 R123, R0, R121, 0x1, P0 ;  /* 0x00000079007b7211 */ /* 0x000fca00000f0eff */
[----:B------:R-:W5:Y:S01]  /*a720*/  LDC R131, c[0x0][0x248] ;  /* 0x00009200ff837b82 */ /* 0x000f620000000800 */
[----:B------:R4:W3:Y:S01]  /*a730*/  LDG.E.U16 R91, desc[UR4][R50.64] ;  /* 0x00000004325b7981 */ /* 0x0008e2000c1e1500 */
[----:B0-----:R-:W-:Y:S02]  /*a740*/  IMAD R0, R109, 0x18b, RZ ;  /* 0x0000018b6d007824 */ /* 0x001fe400078e02ff */
[----:B------:R-:W-:-:S04]  /*a750*/  IMAD R68, R129, 0x316, RZ ;  /* 0x0000031681447824 */ /* 0x000fc800078e02ff */
[----:B------:R-:W0:Y:S01]  /*a760*/  LDC R89, c[0x0][0x248] ;  /* 0x00009200ff597b82 */ /* 0x000e220000000800 */
[-C--:B------:R-:W-:Y:S01]  /*a770*/  LEA.HI.X.SX32 R109, R33, R121.reuse, 0x1, P2 ;  /* 0x00000079216d7211 */ /* 0x080fe200010f0eff */
[----:B----4-:R-:W-:Y:S01]  /*a780*/  IMAD R50, R70, 0x30c, RZ ;  /* 0x0000030c46327824 */ /* 0x010fe200078e02ff */
[-C--:B------:R-:W-:Y:S01]  /*a790*/  IADD3 R68, P0, R68, R120.reuse, RZ ;  /* 0x0000007844447210 */ /* 0x080fe20007f1e0ff */
[----:B------:R-:W-:Y:S02]  /*a7a0*/  IMAD R126, R126, 0x318, RZ ;  /* 0x000003187e7e7824 */ /* 0x000fe400078e02ff */
[----:B------:R4:W3:Y:S02]  /*a7b0*/  LDG.E.U16 R33, desc[UR4][R108.64] ;  /* 0x000000046c217981 */ /* 0x0008e4000c1e1500 */
[----:B------:R-:W0:Y:S01]  /*a7c0*/  LDC R129, c[0x0][0x248] ;  /* 0x00009200ff817b82 */ /* 0x000e220000000800 */
[----:B------:R-:W-:Y:S01]  /*a7d0*/  IADD3 R50, P1, R50, R120, RZ ;  /* 0x0000007832327210 */ /* 0x000fe20007f3e0ff */
[----:B------:R1:W3:Y:S01]  /*a7e0*/  LDG.E.U16 R70, desc[UR4][R122.64] ;  /* 0x000000047a467981 */ /* 0x0002e2000c1e1500 */
[----:B------:R-:W-:-:S02]  /*a7f0*/  LEA.HI.X.SX32 R69, R0, R121, 0x1, P0 ;  /* 0x0000007900457211 */ /* 0x000fc400000f0eff */
[----:B------:R-:W-:-:S03]  /*a800*/  LEA.HI.X.SX32 R51, R124, R121, 0x1, P1 ;  /* 0x000000797c337211 */ /* 0x000fc600008f0eff */
[----:B----4-:R-:W4:Y:S01]  /*a810*/  LDC R108, c[0x0][0x248] ;  /* 0x00009200ff6c7b82 */ /* 0x010f220000000800 */
[----:B-1----:R-:W-:Y:S01]  /*a820*/  IMAD R124, R127, 0x31c, RZ ;  /* 0x0000031c7f7c7824 */ /* 0x002fe200078e02ff */
[----:B------:R1:W3:Y:S01]  /*a830*/  LDG.E.U16 R109, desc[UR4][R68.64] ;  /* 0x00000004446d7981 */ /* 0x0002e2000c1e1500 */
[-C--:B------:R-:W-:Y:S01]  /*a840*/  IADD3 R126, P0, R126, R120.reuse, RZ ;  /* 0x000000787e7e7210 */ /* 0x080fe20007f1e0ff */
[----:B------:R-:W-:Y:S02]  /*a850*/  IMAD R122, R132, 0x31e, RZ ;  /* 0x0000031e847a7824 */ /* 0x000fe400078e02ff */
[-C--:B------:R-:W-:Y:S01]  /*a860*/  IADD3 R124, P2, R124, R120.reuse, RZ ;  /* 0x000000787c7c7210 */ /* 0x080fe20007f5e0ff */
[----:B-----5:R-:W-:Y:S01]  /*a870*/  IMAD R49, R131, 0x18d, RZ ;  /* 0x0000018d83317824 */ /* 0x020fe200078e02ff */
[-C--:B------:R-:W-:Y:S01]  /*a880*/  LEA.HI.X.SX32 R127, R125, R121.reuse, 0x1, P0 ;  /* 0x000000797d7f7211 */ /* 0x080fe200000f0eff */
[----:B------:R-:W-:Y:S01]  /*a890*/  IMAD R0, R137, 0x18f, RZ ;  /* 0x0000018f89007824 */ /* 0x000fe200078e02ff */
[----:B------:R-:W5:Y:S01]  /*a8a0*/  LDG.E.U16 R51, desc[UR4][R50.64] ;  /* 0x0000000432337981 */ /* 0x000f62000c1e1500 */
[----:B------:R-:W2:Y:S01]  /*a8b0*/  LDC R175, c[0x0][0x248] ;  /* 0x00009200ffaf7b82 */ /* 0x000ea20000000800 */
[----:B-1----:R-:W-:Y:S01]  /*a8c0*/  IMAD R68, R90, 0x31a, RZ ;  /* 0x0000031a5a447824 */ /* 0x002fe200078e02ff */
[----:B------:R-:W-:Y:S01]  /*a8d0*/  LEA.HI.X.SX32 R125, R128, R121, 0x1, P2 ;  /* 0x00000079807d7211 */ /* 0x000fe200010f0eff */
[----:B0-----:R-:W-:Y:S01]  /*a8e0*/  IMAD R128, R89, 0x326, RZ ;  /* 0x0000032659807824 */ /* 0x001fe200078e02ff */
[-C--:B------:R-:W-:Y:S01]  /*a8f0*/  IADD3 R122, P0, R122, R120.reuse, RZ ;  /* 0x000000787a7a7210 */ /* 0x080fe20007f1e0ff */
[----:B------:R4:W5:Y:S01]  /*a900*/  LDG.E.U16 R90, desc[UR4][R126.64] ;  /* 0x000000047e5a7981 */ /* 0x000962000c1e1500 */
[----:B------:R-:W-:-:S02]  /*a910*/  IADD3 R68, P1, R68, R120, RZ ;  /* 0x0000007844447210 */ /* 0x000fc40007f3e0ff */
[-C--:B------:R-:W-:Y:S01]  /*a920*/  LEA.HI.X.SX32 R123, R0, R121.reuse, 0x1, P0 ;  /* 0x00000079007b7211 */ /* 0x080fe200000f0eff */
[----:B------:R-:W0:Y:S01]  /*a930*/  LDC R131, c[0x0][0x248] ;  /* 0x00009200ff837b82 */ /* 0x000e220000000800 */
[-C--:B------:R-:W-:Y:S01]  /*a940*/  LEA.HI.X.SX32 R69, R49, R121.reuse, 0x1, P1 ;  /* 0x0000007931457211 */ /* 0x080fe200008f0eff */
[----:B------:R-:W-:Y:S01]  /*a950*/  IMAD R49, R129, 0x193, RZ ;  /* 0x0000019381317824 */ /* 0x000fe200078e02ff */
[-C--:B------:R-:W-:Y:S01]  /*a960*/  IADD3 R128, P0, R128, R120.reuse, RZ ;  /* 0x0000007880807210 */ /* 0x080fe20007f1e0ff */
[----:B------:R1:W5:Y:S03]  /*a970*/  LDG.E.U16 R0, desc[UR4][R122.64] ;  /* 0x000000047a007981 */ /* 0x000366000c1e1500 */
[-C--:B------:R-:W-:Y:S01]  /*a980*/  LEA.HI.X.SX32 R129, R49, R121.reuse, 0x1, P0 ;  /* 0x0000007931817211 */ /* 0x080fe200000f0eff */
[----:B------:R-:W0:Y:S01]  /*a990*/  LDC R132, c[0x0][0x248] ;  /* 0x00009200ff847b82 */ /* 0x000e220000000800 */
[----:B----4-:R-:W-:Y:S01]  /*a9a0*/  IMAD R126, R108, 0x328, RZ ;  /* 0x000003286c7e7824 */ /* 0x010fe200078e02ff */
[----:B------:R-:W4:Y:S04]  /*a9b0*/  LDG.E.U16 R50, desc[UR4][R124.64] ;  /* 0x000000047c327981 */ /* 0x000f28000c1e1500 */
[----:B------:R1:W5:Y:S02]  /*a9c0*/  LDG.E.U16 R108, desc[UR4][R128.64] ;  /* 0x00000004806c7981 */ /* 0x000364000c1e1500 */
[----:B------:R-:W0:Y:S01]  /*a9d0*/  LDC R137, c[0x0][0x248] ;  /* 0x00009200ff897b82 */ /* 0x000e220000000800 */
[-C--:B------:R-:W-:Y:S01]  /*a9e0*/  IADD3 R126, P1, R126, R120.reuse, RZ ;  /* 0x000000787e7e7210 */ /* 0x080fe20007f3e0ff */
[----:B-1----:R-:W-:Y:S01]  /*a9f0*/  IMAD R122, R141, 0x32c, RZ ;  /* 0x0000032c8d7a7824 */ /* 0x002fe200078e02ff */
[----:B------:R-:W4:Y:S05]  /*aa00*/  LDG.E.U16 R69, desc[UR4][R68.64] ;  /* 0x0000000444457981 */ /* 0x000f2a000c1e1500 */
[----:B------:R-:W1:Y:S01]  /*aa10*/  LDC R128, c[0x0][0x248] ;  /* 0x00009200ff807b82 */ /* 0x000e620000000800 */
[----:B------:R-:W-:Y:S01]  /*aa20*/  LEA.HI.X.SX32 R127, R249, R121, 0x1, P1 ;  /* 0x00000079f97f7211 */ /* 0x000fe200008f0eff */
[----:B------:R-:W-:Y:S01]  /*aa30*/  IMAD R124, R145, 0x32a, RZ ;  /* 0x0000032a917c7824 */ /* 0x000fe200078e02ff */
[----:B------:R-:W-:Y:S01]  /*aa40*/  IADD3 R122, P2, R122, R120, RZ ;  /* 0x000000787a7a7210 */ /* 0x000fe20007f5e0ff */
[----:B------:R-:W-:-:S02]  /*aa50*/  IMAD R49, R155, 0x195, RZ ;  /* 0x000001959b317824 */ /* 0x000fc400078e02ff */
[----:B------:R0:W4:Y:S01]  /*aa60*/  LDG.E.U16 R89, desc[UR4][R126.64] ;  /* 0x000000047e597981 */ /* 0x000122000c1e1500 */
[----:B------:R-:W-:Y:S01]  /*aa70*/  IADD3 R124, P0, R124, R120, RZ ;  /* 0x000000787c7c7210 */ /* 0x000fe20007f1e0ff */
[----:B------:R-:W1:Y:S01]  /*aa80*/  LDC R141, c[0x0][0x248] ;  /* 0x00009200ff8d7b82 */ /* 0x000e620000000800 */
[-C--:B------:R-:W-:Y:S01]  /*aa90*/  LEA.HI.X.SX32 R123, R130, R121.reuse, 0x1, P2 ;  /* 0x00000079827b7211 */ /* 0x080fe200010f0eff */
[----:B0-----:R-:W-:Y:S01]  /*aaa0*/  IMAD R130, R131, 0x32e, RZ ;  /* 0x0000032e83827824 */ /* 0x001fe200078e02ff */
[----:B------:R-:W-:-:S03]  /*aab0*/  LEA.HI.X.SX32 R125, R49, R121, 0x1, P0 ;  /* 0x00000079317d7211 */ /* 0x000fc600000f0eff */
[----:B------:R0:W4:Y:S02]  /*aac0*/  LDG.E.U16 R49, desc[UR4][R122.64] ;  /* 0x000000047a317981 */ /* 0x000124000c1e1500 */
[----:B------:R-:W1:Y:S01]  /*aad0*/  LDC R126, c[0x0][0x248] ;  /* 0x00009200ff7e7b82 */ /* 0x000e620000000800 */
[----:B------:R-:W-:Y:S01]  /*aae0*/  IADD3 R130, P0, R130, R120, RZ ;  /* 0x0000007882827210 */ /* 0x000fe20007f1e0ff */
[----:B------:R1:W4:Y:S06]  /*aaf0*/  LDG.E.U16 R68, desc[UR4][R124.64] ;  /* 0x000000047c447981 */ /* 0x00032c000c1e1500 */
[----:B------:R-:W1:Y:S01]  /*ab00*/  LDC R127, c[0x0][0x248] ;  /* 0x00009200ff7f7b82 */ /* 0x000e620000000800 */
[----:B0-----:R-:W-:-:S02]  /*ab10*/  IMAD R123, R132, 0x197, RZ ;  /* 0x00000197847b7824 */ /* 0x001fc400078e02ff */
[----:B------:R-:W-:Y:S02]  /*ab20*/  IMAD R132, R137, 0x338, RZ ;  /* 0x0000033889847824 */ /* 0x000fe400078e02ff */
[----:B------:R-:W-:-:S03]  /*ab30*/  IMAD R122, R149, 0x33a, RZ ;  /* 0x0000033a957a7824 */ /* 0x000fc600078e02ff */
[----:B------:R-:W0:Y:S01]  /*ab40*/  LDC R129, c[0x0][0x248] ;  /* 0x00009200ff817b82 */ /* 0x000e220000000800 */
[----:B------:R-:W-:Y:S01]  /*ab50*/  LEA.HI.X.SX32 R131, R123, R121, 0x1, P0 ;  /* 0x000000797b837211 */ /* 0x000fe200000f0eff */
[----:B-1----:R-:W-:Y:S01]  /*ab60*/  IMAD R123, R128, 0x19d, RZ ;  /* 0x0000019d807b7824 */ /* 0x002fe200078e02ff */
[----:B------:R-:W-:Y:S01]  /*ab70*/  IADD3 R132, P2, R132, R120, RZ ;  /* 0x0000007884847210 */ /* 0x000fe20007f5e0ff */
[----:B------:R-:W-:-:S04]  /*ab80*/  IMAD R124, R139, 0x336, RZ ;  /* 0x000003368b7c7824 */ /* 0x000fc800078e02ff */
[----:B------:R-:W1:Y:S01]  /*ab90*/  LDC R249, c[0x0][0x248] ;  /* 0x00009200fff97b82 */ /* 0x000e620000000800 */
[----:B------:R-:W-:Y:S01]  /*aba0*/  IADD3 R122, P0, R122, R120, RZ ;  /* 0x000000787a7a7210 */ /* 0x000fe20007f1e0ff */
[----:B------:R-:W-:Y:S01]  /*abb0*/  IMAD R125, R147, 0x19b, RZ ;  /* 0x0000019b937d7824 */ /* 0x000fe200078e02ff */
[-C--:B------:R-:W-:Y:S01]  /*abc0*/  LEA.HI.X.SX32 R133, R133, R121.reuse, 0x1, P2 ;  /* 0x0000007985857211 */ /* 0x080fe200010f0eff */
[----:B------:R-:W4:Y:S01]  /*abd0*/  LDG.E.U16 R130, desc[UR4][R130.64] ;  /* 0x0000000482827981 */ /* 0x000f22000c1e1500 */
[----:B------:R-:W-:-:S03]  /*abe0*/  LEA.HI.X.SX32 R123, R123, R121, 0x1, P0 ;  /* 0x000000797b7b7211 */ /* 0x000fc600000f0eff */
[----:B------:R-:W1:Y:S01]  /*abf0*/  LDC R145, c[0x0][0x248] ;  /* 0x00009200ff917b82 */ /* 0x000e620000000800 */
[----:B------:R-:W-:Y:S01]  /*ac00*/  IADD3 R124, P1, R124, R120, RZ ;  /* 0x000000787c7c7210 */ /* 0x000fe20007f3e0ff */
[----:B------:R-:W4:Y:S01]  /*ac10*/  LDG.E.U16 R132, desc[UR4][R132.64] ;  /* 0x0000000484847981 */ /* 0x000f22000c1e1500 */
[----:B------:R-:W-:Y:S02]  /*ac20*/  IMAD R128, R157, 0x348, RZ ;  /* 0x000003489d807824 */ /* 0x000fe400078e02ff */
[----:B------:R-:W-:-:S03]  /*ac30*/  LEA.HI.X.SX32 R125, R125, R121, 0x1, P1 ;  /* 0x000000797d7d7211 */ /* 0x000fc600008f0eff */
[----:B------:R-:W1:Y:S02]  /*ac40*/  LDC R147, c[0x0][0x248] ;  /* 0x00009200ff937b82 */ /* 0x000e640000000800 */
[----:B------:R-:W4:Y:S04]  /*ac50*/  LDG.E.U16 R131, desc[UR4][R124.64] ;  /* 0x000000047c837981 */ /* 0x000f28000c1e1500 */
[----:B------:R0:W4:Y:S02]  /*ac60*/  LDG.E.U16 R133, desc[UR4][R122.64] ;  /* 0x000000047a857981 */ /* 0x000124000c1e1500 */
[----:B------:R-:W2:Y:S08]  /*ac70*/  LDC R149, c[0x0][0x248] ;  /* 0x00009200ff957b82 */ /* 0x000eb00000000800 */
[----:B------:R-:W2:Y:S01]  /*ac80*/  LDC R155, c[0x0][0x248] ;  /* 0x00009200ff9b7b82 */ /* 0x000ea20000000800 */
[----:B0-----:R-:W-:-:S02]  /*ac90*/  IMAD R122, R126, 0x33c, RZ ;  /* 0x0000033c7e7a7824 */ /* 0x001fc400078e02ff */
[----:B------:R-:W-:-:S05]  /*aca0*/  IMAD R124, R127, 0x33e, RZ ;  /* 0x0000033e7f7c7824 */ /* 0x000fca00078e02ff */
[----:B------:R-:W0:Y:S01]  /*acb0*/  LDC R157, c[0x0][0x248] ;  /* 0x00009200ff9d7b82 */ /* 0x000e220000000800 */
[-C--:B------:R-:W-:Y:S01]  /*acc0*/  IADD3 R122, P0, R122, R120.reuse, RZ ;  /* 0x000000787a7a7210 */ /* 0x080fe20007f1e0ff */
[----:B------:R-:W-:Y:S01]  /*acd0*/  IMAD R126, R141, 0x346, RZ ;  /* 0x000003468d7e7824 */ /* 0x000fe200078e02ff */
[-C--:B------:R-:W-:Y:S01]  /*ace0*/  IADD3 R124, P1, R124, R120.reuse, RZ ;  /* 0x000000787c7c7210 */ /* 0x080fe20007f3e0ff */
[----:B------:R-:W-:Y:S01]  /*acf0*/  IMAD R125, R129, 0x19f, RZ ;  /* 0x0000019f817d7824 */ /* 0x000fe200078e02ff */
[-C--:B------:R-:W-:Y:S01]  /*ad00*/  LEA.HI.X.SX32 R123, R135, R121.reuse, 0x1, P0 ;  /* 0x00000079877b7211 */ /* 0x080fe200000f0eff */
[----:B------:R-:W-:Y:S01]  /*ad10*/  IMAD R127, R165, 0x1a3, RZ ;  /* 0x000001a3a57f7824 */ /* 0x000fe200078e02ff */
[-C--:B------:R-:W-:Y:S01]  /*ad20*/  IADD3 R126, P0, R126, R120.reuse, RZ ;  /* 0x000000787e7e7210 */ /* 0x080fe20007f1e0ff */
[----:B-1----:R-:W-:Y:S01]  /*ad30*/  IMAD R249, R249, 0x1a4, RZ ;  /* 0x000001a4f9f97824 */ /* 0x002fe200078e02ff */
[----:B------:R-:W-:Y:S01]  /*ad40*/  IADD3 R128, P2, R128, R120, RZ ;  /* 0x0000007880807210 */ /* 0x000fe20007f5e0ff */
[----:B------:R1:W4:Y:S01]  /*ad50*/  LDG.E.U16 R135, desc[UR4][R122.64] ;  /* 0x000000047a877981 */ /* 0x000322000c1e1500 */
[-C--:B------:R-:W-:Y:S01]  /*ad60*/  LEA.HI.X.SX32 R125, R125, R121.reuse, 0x1, P1 ;  /* 0x000000797d7d7211 */ /* 0x080fe200008f0eff */
[----:B------:R-:W0:Y:S01]  /*ad70*/  LDC R185, c[0x0][0x248] ;  /* 0x00009200ffb97b82 */ /* 0x000e220000000800 */
[----:B------:R-:W-:-:S02]  /*ad80*/  LEA.HI.X.SX32 R127, R127, R121, 0x1, P0 ;  /* 0x000000797f7f7211 */ /* 0x000fc400000f0eff */
[----:B------:R-:W-:Y:S01]  /*ad90*/  LEA.HI.X.SX32 R129, R249, R121, 0x1, P2 ;  /* 0x00000079f9817211 */ /* 0x000fe200010f0eff */
[----:B------:R2:W4:Y:S01]  /*ada0*/  LDG.E.U16 R137, desc[UR4][R124.64] ;  /* 0x000000047c897981 */ /* 0x000522000c1e1500 */
[----:B-1----:R-:W-:-:S03]  /*adb0*/  IMAD R122, R145, 0x34a, RZ ;  /* 0x0000034a917a7824 */ /* 0x002fc600078e02ff */
[----:B------:R1:W4:Y:S01]  /*adc0*/  LDG.E.U16 R139, desc[UR4][R126.64] ;  /* 0x000000047e8b7981 */ /* 0x000322000c1e1500 */
[----:B------:R-:W0:Y:S01]  /*add0*/  LDC R181, c[0x0][0x248] ;  /* 0x00009200ffb57b82 */ /* 0x000e220000000800 */
[----:B------:R-:W-:Y:S02]  /*ade0*/  IMAD R123, R147, 0x1a5, RZ ;  /* 0x000001a5937b7824 */ /* 0x000fe400078e02ff */
[----:B------:R1:W4:Y:S01]  /*adf0*/  LDG.E.U16 R141, desc[UR4][R128.64] ;  /* 0x00000004808d7981 */ /* 0x000322000c1e1500 */
[----:B--2---:R-:W-:Y:S01]  /*ae00*/  IMAD R124, R149, 0x34c, RZ ;  /* 0x0000034c957c7824 */ /* 0x004fe200078e02ff */
[----:B------:R-:W-:-:S03]  /*ae10*/  IADD3 R122, P0, R122, R120, RZ ;  /* 0x000000787a7a7210 */ /* 0x000fc60007f1e0ff */
[----:B------:R-:W2:Y:S01]  /*ae20*/  LDC R177, c[0x0][0x248] ;  /* 0x00009200ffb17b82 */ /* 0x000ea20000000800 */
[----:B-1----:R-:W-:Y:S02]  /*ae30*/  IMAD R126, R155, 0x34e, RZ ;  /* 0x0000034e9b7e7824 */ /* 0x002fe400078e02ff */
[----:B------:R-:W-:Y:S02]  /*ae40*/  IMAD R127, R159, 0x1a7, RZ ;  /* 0x000001a79f7f7824 */ /* 0x000fe400078e02ff */
[----:B------:R-:W-:-:S03]  /*ae50*/  IMAD R128, R163, 0x356, RZ ;  /* 0x00000356a3807824 */ /* 0x000fc600078e02ff */
[----:B------:R-:W1:Y:S01]  /*ae60*/  LDC R159, c[0x0][0x248] ;  /* 0x00009200ff9f7b82 */ /* 0x000e620000000800 */
[-C--:B------:R-:W-:Y:S01]  /*ae70*/  IADD3 R124, P1, R124, R120.reuse, RZ ;  /* 0x000000787c7c7210 */ /* 0x080fe20007f3e0ff */
[----:B0-----:R-:W-:Y:S01]  /*ae80*/  IMAD R129, R157, 0x1ab, RZ ;  /* 0x000001ab9d817824 */ /* 0x001fe200078e02ff */
[-C--:B------:R-:W-:Y:S02]  /*ae90*/  IADD3 R126, P2, R126, R120.reuse, RZ ;  /* 0x000000787e7e7210 */ /* 0x080fe40007f5e0ff */
[-C--:B------:R-:W-:Y:S02]  /*aea0*/  LEA.HI.X.SX32 R123, R123, R121.reuse, 0x1, P0 ;  /* 0x000000797b7b7211 */ /* 0x080fe400000f0eff */
[----:B------:R-:W-:Y:S01]  /*aeb0*/  IADD3 R128, P0, R128, R120, RZ ;  /* 0x0000007880807210 */ /* 0x000fe20007f1e0ff */
[----:B------:R-:W0:Y:S01]  /*aec0*/  LDC R163, c[0x0][0x248] ;  /* 0x00009200ffa37b82 */ /* 0x000e220000000800 */
[-C--:B------:R-:W-:Y:S02]  /*aed0*/  LEA.HI.X.SX32 R125, R143, R121.reuse, 0x1, P1 ;  /* 0x000000798f7d7211 */ /* 0x080fe400008f0eff */
[-C--:B------:R-:W-:Y:S01]  /*aee0*/  LEA.HI.X.SX32 R127, R127, R121.reuse, 0x1, P2 ;  /* 0x000000797f7f7211 */ /* 0x080fe200010f0eff */
[----:B------:R2:W4:Y:S01]  /*aef0*/  LDG.E.U16 R143, desc[UR4][R122.64] ;  /* 0x000000047a8f7981 */ /* 0x000522000c1e1500 */
[----:B------:R-:W-:-:S03]  /*af00*/  LEA.HI.X.SX32 R129, R129, R121, 0x1, P0 ;  /* 0x0000007981817211 */ /* 0x000fc600000f0eff */
[----:B------:R-:W0:Y:S01]  /*af10*/  LDC R165, c[0x0][0x248] ;  /* 0x00009200ffa57b82 */ /* 0x000e220000000800 */
[----:B------:R2:W4:Y:S04]  /*af20*/  LDG.E.U16 R147, desc[UR4][R126.64] ;  /* 0x000000047e937981 */ /* 0x000528000c1e1500 */
[----:B------:R2:W4:Y:S02]  /*af30*/  LDG.E.U16 R149, desc[UR4][R128.64] ;  /* 0x0000000480957981 */ /* 0x000524000c1e1500 */
[----:B--2---:R-:W-:Y:S01]  /*af40*/  IMAD R122, R171, 0x358, RZ ;  /* 0x00000358ab7a7824 */ /* 0x004fe200078e02ff */
[----:B------:R-:W2:Y:S01]  /*af50*/  LDC R169, c[0x0][0x248] ;  /* 0x00009200ffa97b82 */ /* 0x000ea20000000800 */
[----:B------:R1:W4:Y:S01]  /*af60*/  LDG.E.U16 R145, desc[UR4][R124.64] ;  /* 0x000000047c917981 */ /* 0x000322000c1e1500 */
[----:B------:R-:W-:-:S02]  /*af70*/  IMAD R126, R179, 0x35c, RZ ;  /* 0x0000035cb37e7824 */ /* 0x000fc400078e02ff */
[----:B------:R-:W-:Y:S01]  /*af80*/  IADD3 R122, P0, R122, R120, RZ ;  /* 0x000000787a7a7210 */ /* 0x000fe20007f1e0ff */
[----:B------:R-:W-:-:S03]  /*af90*/  IMAD R128, R183, 0x35e, RZ ;  /* 0x0000035eb7807824 */ /* 0x000fc600078e02ff */
[----:B------:R-:W2:Y:S01]  /*afa0*/  LDC R249, c[0x0][0x248] ;  /* 0x00009200fff97b82 */ /* 0x000ea20000000800 */
[-C--:B------:R-:W-:Y:S01]  /*afb0*/  IADD3 R126, P2, R126, R120.reuse, RZ ;  /* 0x000000787e7e7210 */ /* 0x080fe20007f5e0ff */
[----:B------:R-:W-:Y:S01]  /*afc0*/  IMAD R129, R185, 0x1af, RZ ;  /* 0x000001afb9817824 */ /* 0x000fe200078e02ff */
[----:B------:R-:W-:Y:S01]  /*afd0*/  LEA.HI.X.SX32 R123, R153, R121, 0x1, P0 ;  /* 0x00000079997b7211 */ /* 0x000fe200000f0eff */
[----:B-1----:R-:W-:Y:S01]  /*afe0*/  IMAD R124, R175, 0x35a, RZ ;  /* 0x0000035aaf7c7824 */ /* 0x002fe200078e02ff */
[----:B------:R-:W-:-:S03]  /*aff0*/  IADD3 R128, P0, R128, R120, RZ ;  /* 0x0000007880807210 */ /* 0x000fc60007f1e0ff */
[----:B------:R-:W1:Y:S01]  /*b000*/  LDC R173, c[0x0][0x248] ;  /* 0x00009200ffad7b82 */ /* 0x000e620000000800 */
[----:B------:R-:W-:Y:S01]  /*b010*/  IMAD R125, R181, 0x1ad, RZ ;  /* 0x000001adb57d7824 */ /* 0x000fe200078e02ff */
[-C--:B------:R-:W-:Y:S02]  /*b020*/  LEA.HI.X.SX32 R127, R151, R121.reuse, 0x1, P2 ;  /* 0x00000079977f7211 */ /* 0x080fe400010f0eff */
[-C--:B------:R-:W-:Y:S01]  /*b030*/  IADD3 R124, P1, R124, R120.reuse, RZ ;  /* 0x000000787c7c7210 */ /* 0x080fe20007f3e0ff */
[----:B------:R0:W4:Y:S01]  /*b040*/  LDG.E.U16 R151, desc[UR4][R122.64] ;  /* 0x000000047a977981 */ /* 0x000122000c1e1500 */
[-C--:B------:R-:W-:Y:S02]  /*b050*/  LEA.HI.X.SX32 R129, R129, R121.reuse, 0x1, P0 ;  /* 0x0000007981817211 */ /* 0x080fe400000f0eff */
[----:B------:R-:W3:Y:S01]  /*b060*/  LDC R175, c[0x0][0x248] ;  /* 0x00009200ffaf7b82 */ /* 0x000ee20000000800 */
[----:B------:R-:W-:Y:S01]  /*b070*/  LEA.HI.X.SX32 R125, R125, R121, 0x1, P1 ;  /* 0x000000797d7d7211 */ /* 0x000fe200008f0eff */
[----:B------:R-:W4:Y:S04]  /*b080*/  LDG.E.U16 R155, desc[UR4][R126.64] ;  /* 0x000000047e9b7981 */ /* 0x000f28000c1e1500 */
[----:B------:R2:W4:Y:S01]  /*b090*/  LDG.E.U16 R157, desc[UR4][R128.64] ;  /* 0x00000004809d7981 */ /* 0x000522000c1e1500 */
[----:B0-----:R-:W-:Y:S01]  /*b0a0*/  IMAD R122, R159, 0x366, RZ ;  /* 0x000003669f7a7824 */ /* 0x001fe200078e02ff */
[----:B------:R-:W0:Y:S01]  /*b0b0*/  LDC R179, c[0x0][0x248] ;  /* 0x00009200ffb37b82 */ /* 0x000e220000000800 */
[----:B------:R-:W-:Y:S01]  /*b0c0*/  IMAD R123, R163, 0x1b3, RZ ;  /* 0x000001b3a37b7824 */ /* 0x000fe200078e02ff */
[----:B------:R2:W4:Y:S02]  /*b0d0*/  LDG.E.U16 R153, desc[UR4][R124.64] ;  /* 0x000000047c997981 */ /* 0x000524000c1e1500 */
[----:B------:R-:W-:-:S04]  /*b0e0*/  IADD3 R122, P0, R122, R120, RZ ;  /* 0x000000787a7a7210 */ /* 0x000fc80007f1e0ff */
[----:B------:R-:W0:Y:S01]  /*b0f0*/  LDC R171, c[0x0][0x248] ;  /* 0x00009200ffab7b82 */ /* 0x000e220000000800 */
[----:B--2---:R-:W-:Y:S01]  /*b100*/  IMAD R128, R177, 0x36c, RZ ;  /* 0x0000036cb1807824 */ /* 0x004fe200078e02ff */
[----:B------:R-:W-:Y:S01]  /*b110*/  LEA.HI.X.SX32 R123, R123, R121, 0x1, P0 ;  /* 0x000000797b7b7211 */ /* 0x000fe200000f0eff */
[----:B------:R-:W-:-:S03]  /*b120*/  IMAD R124, R165, 0x368, RZ ;  /* 0x00000368a57c7824 */ /* 0x000fc600078e02ff */
[-C--:B------:R-:W-:Y:S02]  /*b130*/  IADD3 R128, P0, R128, R120.reuse, RZ ;  /* 0x0000007880807210 */ /* 0x080fe40007f1e0ff */
[----:B------:R-:W2:Y:S01]  /*b140*/  LDC R185, c[0x0][0x248] ;  /* 0x00009200ffb97b82 */ /* 0x000ea20000000800 */
[----:B------:R-:W-:Y:S01]  /*b150*/  IMAD R126, R169, 0x36a, RZ ;  /* 0x0000036aa97e7824 */ /* 0x000fe200078e02ff */
[-C--:B------:R-:W-:Y:S01]  /*b160*/  IADD3 R124, P1, R124, R120.reuse, RZ ;  /* 0x000000787c7c7210 */ /* 0x080fe20007f3e0ff */
[----:B------:R-:W-:Y:S01]  /*b170*/  IMAD R249, R249, 0x1b4, RZ ;  /* 0x000001b4f9f97824 */ /* 0x000fe200078e02ff */
[-C--:B------:R-:W-:Y:S01]  /*b180*/  LEA.HI.X.SX32 R129, R161, R121.reuse, 0x1, P0 ;  /* 0x00000079a1817211 */ /* 0x080fe200000f0eff */
[----:B-1----:R-:W-:Y:S01]  /*b190*/  IMAD R127, R173, 0x1b5, RZ ;  /* 0x000001b5ad7f7824 */ /* 0x002fe200078e02ff */
[----:B------:R-:W-:Y:S01]  /*b1a0*/  IADD3 R126, P2, R126, R120, RZ ;  /* 0x000000787e7e7210 */ /* 0x000fe20007f5e0ff */
[----:B------:R-:W4:Y:S01]  /*b1b0*/  LDG.E.U16 R159, desc[UR4][R122.64] ;  /* 0x000000047a9f7981 */ /* 0x000f22000c1e1500 */
[-C--:B------:R-:W-:Y:S01]  /*b1c0*/  LEA.HI.X.SX32 R125, R249, R121.reuse, 0x1, P1 ;  /* 0x00000079f97d7211 */ /* 0x080fe200008f0eff */
[----:B------:R-:W1:Y:S02]  /*b1d0*/  LDC R181, c[0x0][0x248] ;  /* 0x00009200ffb57b82 */ /* 0x000e640000000800 */
[----:B------:R3:W4:Y:S01]  /*b1e0*/  LDG.E.U16 R165, desc[UR4][R128.64] ;  /* 0x0000000480a57981 */ /* 0x000722000c1e1500 */
[----:B------:R-:W-:-:S03]  /*b1f0*/  LEA.HI.X.SX32 R127, R127, R121, 0x1, P2 ;  /* 0x000000797f7f7211 */ /* 0x000fc600010f0eff */
[----:B------:R3:W4:Y:S02]  /*b200*/  LDG.E.U16 R161, desc[UR4][R124.64] ;  /* 0x000000047ca17981 */ /* 0x000724000c1e1500 */
[----:B------:R-:W5:Y:S02]  /*b210*/  LDC R169, c[0x0][0x248] ;  /* 0x00009200ffa97b82 */ /* 0x000f640000000800 */
[----:B------:R0:W4:Y:S06]  /*b220*/  LDG.E.U16 R163, desc[UR4][R126.64] ;  /* 0x000000047ea37981 */ /* 0x00012c000c1e1500 */
[----:B---3--:R-:W3:Y:S01]  /*b230*/  LDC R128, c[0x0][0x248] ;  /* 0x00009200ff807b82 */ /* 0x008ee20000000800 */
[----:B------:R-:W-:-:S02]  /*b240*/  IMAD R124, R175, 0x376, RZ ;  /* 0x00000376af7c7824 */ /* 0x000fc400078e02ff */
[----:B0-----:R-:W-:-:S05]  /*b250*/  IMAD R122, R171, 0x36e, RZ ;  /* 0x0000036eab7a7824 */ /* 0x001fca00078e02ff */
[----:B------:R-:W0:Y:S01]  /*b260*/  LDC R129, c[0x0][0x248] ;  /* 0x00009200ff817b82 */ /* 0x000e220000000800 */
[----:B------:R-:W-:-:S07]  /*b270*/  IMAD R126, R179, 0x378, RZ ;  /* 0x00000378b37e7824 */ /* 0x000fce00078e02ff */
[----:B------:R-:W0:Y:S01]  /*b280*/  LDC R175, c[0x0][0x248] ;  /* 0x00009200ffaf7b82 */ /* 0x000e220000000800 */
[----:B--2---:R-:W-:Y:S01]  /*b290*/  IMAD R123, R185, 0x1b7, RZ ;  /* 0x000001b7b97b7824 */ /* 0x004fe200078e02ff */
[----:B------:R-:W-:-:S06]  /*b2a0*/  IADD3 R126, P2, R126, R120, RZ ;  /* 0x000000787e7e7210 */ /* 0x000fcc0007f5e0ff */
[----:B------:R-:W2:Y:S01]  /*b2b0*/  LDC R179, c[0x0][0x248] ;  /* 0x00009200ffb37b82 */ /* 0x000ea20000000800 */
[----:B------:R-:W-:-:S07]  /*b2c0*/  IADD3 R122, P0, R122, R120, RZ ;  /* 0x000000787a7a7210 */ /* 0x000fce0007f1e0ff */
[----:B------:R-:W2:Y:S01]  /*b2d0*/  LDC R183, c[0x0][0x248] ;  /* 0x00009200ffb77b82 */ /* 0x000ea20000000800 */
[-C--:B------:R-:W-:Y:S02]  /*b2e0*/  LEA.HI.X.SX32 R127, R167, R121.reuse, 0x1, P2 ;  /* 0x00000079a77f7211 */ /* 0x080fe400010f0eff */
[----:B------:R-:W-:-:S03]  /*b2f0*/  LEA.HI.X.SX32 R123, R123, R121, 0x1, P0 ;  /* 0x000000797b7b7211 */ /* 0x000fc600000f0eff */
[----:B------:R1:W4:Y:S02]  /*b300*/  LDG.E.U16 R171, desc[UR4][R126.64] ;  /* 0x000000047eab7981 */ /* 0x000324000c1e1500 */
[----:B------:R-:W2:Y:S02]  /*b310*/  LDC R173, c[0x0][0x248] ;  /* 0x00009200ffad7b82 */ /* 0x000ea40000000800 */
[----:B------:R3:W4:Y:S06]  /*b320*/  LDG.E.U16 R167, desc[UR4][R122.64] ;  /* 0x000000047aa77981 */ /* 0x00072c000c1e1500 */
[----:B------:R-:W2:Y:S01]  /*b330*/  LDC R187, c[0x0][0x248] ;  /* 0x00009200ffbb7b82 */ /* 0x000ea20000000800 */
[----:B-1----:R-:W-:-:S07]  /*b340*/  IMAD R127, R181, 0x1d3, RZ ;  /* 0x000001d3b57f7824 */ /* 0x002fce00078e02ff */
[----:B------:R-:W1:Y:S01]  /*b350*/  LDC R185, c[0x0][0x248] ;  /* 0x00009200ffb97b82 */ /* 0x000e620000000800 */
[----:B---3--:R-:W-:-:S07]  /*b360*/  IMAD R122, R128, 0x386, RZ ;  /* 0x00000386807a7824 */ /* 0x008fce00078e02ff */
[----:B------:R-:W3:Y:S01]  /*b370*/  LDC R215, c[0x0][0x248] ;  /* 0x00009200ffd77b82 */ /* 0x000ee20000000800 */
[----:B-----5:R-:W-:Y:S01]  /*b380*/  IMAD R125, R169, 0x1bb, RZ ;  /* 0x000001bba97d7824 */ /* 0x020fe200078e02ff */
[----:B------:R-:W-:Y:S01]  /*b390*/  IADD3 R124, P1, R124, R120, RZ ;  /* 0x000000787c7c7210 */ /* 0x000fe20007f3e0ff */
[----:B0-----:R-:W-:-:S05]  /*b3a0*/  IMAD R123, R129, 0x1c3, RZ ;  /* 0x000001c3817b7824 */ /* 0x001fca00078e02ff */
[----:B------:R-:W0:Y:S01]  /*b3b0*/  LDC R181, c[0x0][0x248] ;  /* 0x00009200ffb57b82 */ /* 0x000e220000000800 */
[-C--:B------:R-:W-:Y:S01]  /*b3c0*/  IADD3 R122, P0, R122, R120.reuse, RZ ;  /* 0x000000787a7a7210 */ /* 0x080fe20007f1e0ff */
[----:B------:R-:W-:Y:S01]  /*b3d0*/  IMAD R128, R175, 0x3b6, RZ ;  /* 0x000003b6af807824 */ /* 0x000fe200078e02ff */
[-C--:B------:R-:W-:Y:S01]  /*b3e0*/  LEA.HI.X.SX32 R125, R125, R121.reuse, 0x1, P1 ;  /* 0x000000797d7d7211 */ /* 0x080fe200008f0eff */
[----:B--2---:R-:W-:Y:S01]  /*b3f0*/  IMAD R129, R179, 0x1db, RZ ;  /* 0x000001dbb3817824 */ /* 0x004fe200078e02ff */
[-C--:B------:R-:W-:Y:S01]  /*b400*/  LEA.HI.X.SX32 R123, R123, R121.reuse, 0x1, P0 ;  /* 0x000000797b7b7211 */ /* 0x080fe200000f0eff */
[----:B------:R-:W-:Y:S01]  /*b410*/  IMAD R126, R183, 0x3a6, RZ ;  /* 0x000003a6b77e7824 */ /* 0x000fe200078e02ff */
[----:B------:R-:W-:Y:S01]  /*b420*/  IADD3 R128, P2, R128, R120, RZ ;  /* 0x0000007880807210 */ /* 0x000fe20007f5e0ff */
[----:B------:R-:W2:Y:S01]  /*b430*/  LDC R177, c[0x0][0x248] ;  /* 0x00009200ffb17b82 */ /* 0x000ea20000000800 */
[----:B------:R5:W4:Y:S02]  /*b440*/  LDG.E.U16 R169, desc[UR4][R124.64] ;  /* 0x000000047ca97981 */ /* 0x000b24000c1e1500 */
[----:B------:R-:W-:-:S05]  /*b450*/  LEA.HI.X.SX32 R129, R129, R121, 0x1, P2 ;  /* 0x0000007981817211 */ /* 0x000fca00010f0eff */
[----:B------:R-:W2:Y:S01]  /*b460*/  LDC R195, c[0x0][0x248] ;  /* 0x00009200ffc37b82 */ /* 0x000ea20000000800 */
[----:B------:R-:W-:Y:S01]  /*b470*/  IADD3 R126, P0, R126, R120, RZ ;  /* 0x000000787e7e7210 */ /* 0x000fe20007f1e0ff */
[----:B------:R-:W4:Y:S01]  /*b480*/  LDG.E.U16 R179, desc[UR4][R128.64] ;  /* 0x0000000480b37981 */ /* 0x000f22000c1e1500 */
[----:B-----5:R-:W-:-:S03]  /*b490*/  IMAD R125, R173, 0x1cb, RZ ;  /* 0x000001cbad7d7824 */ /* 0x020fc600078e02ff */
[----:B------:R5:W4:Y:S02]  /*b4a0*/  LDG.E.U16 R173, desc[UR4][R122.64] ;  /* 0x000000047aad7981 */ /* 0x000b24000c1e1500 */
[----:B------:R-:W2:Y:S01]  /*b4b0*/  LDC R249, c[0x0][0x248] ;  /* 0x00009200fff97b82 */ /* 0x000ea20000000800 */
[----:B------:R-:W-:Y:S01]  /*b4c0*/  LEA.HI.X.SX32 R127, R127, R121, 0x1, P0 ;  /* 0x000000797f7f7211 */ /* 0x000fe200000f0eff */
[----:B-----5:R-:W-:-:S06]  /*b4d0*/  IMAD R122, R187, 0x3c6, RZ ;  /* 0x000003c6bb7a7824 */ /* 0x020fcc00078e02ff */
[----:B------:R-:W5:Y:S01]  /*b4e0*/  LDC R205, c[0x0][0x248] ;  /* 0x00009200ffcd7b82 */ /* 0x000f620000000800 */
[----:B-1----:R-:W-:Y:S02]  /*b4f0*/  IMAD R123, R185, 0x1e3, RZ ;  /* 0x000001e3b97b7824 */ /* 0x002fe400078e02ff */
[----:B---3--:R-:W-:Y:S01]  /*b500*/  IMAD R128, R215, 0x3f6, RZ ;  /* 0x000003f6d7807824 */ /* 0x008fe200078e02ff */
[----:B------:R-:W-:Y:S01]  /*b510*/  IADD3 R122, P0, R122, R120, RZ ;  /* 0x000000787a7a7210 */ /* 0x000fe20007f1e0ff */
[----:B0-----:R-:W-:-:S03]  /*b520*/  IMAD R129, R181, 0x1fb, RZ ;  /* 0x000001fbb5817824 */ /* 0x001fc600078e02ff */
[-C--:B------:R-:W-:Y:S01]  /*b530*/  LEA.HI.X.SX32 R123, R123, R121.reuse, 0x1, P0 ;  /* 0x000000797b7b7211 */ /* 0x080fe200000f0eff */
[----:B------:R-:W0:Y:S01]  /*b540*/  LDC R203, c[0x0][0x248] ;  /* 0x00009200ffcb7b82 */ /* 0x000e220000000800 */
[----:B------:R-:W-:Y:S01]  /*b550*/  IADD3 R128, P0, R128, R120, RZ ;  /* 0x0000007880807210 */ /* 0x000fe20007f1e0ff */
[----:B--2---:R-:W-:Y:S02]  /*b560*/  IMAD R124, R177, 0x396, RZ ;  /* 0x00000396b17c7824 */ /* 0x004fe400078e02ff */
[----:B------:R-:W2:Y:S01]  /*b570*/  LDG.E.U16 R177, desc[UR4][R126.64] ;  /* 0x000000047eb17981 */ /* 0x000ea2000c1e1500 */
[----:B------:R-:W-:-:S03]  /*b580*/  LEA.HI.X.SX32 R129, R129, R121, 0x1, P0 ;  /* 0x0000007981817211 */ /* 0x000fc600000f0eff */
[----:B------:R-:W1:Y:S01]  /*b590*/  LDC R209, c[0x0][0x248] ;  /* 0x00009200ffd17b82 */ /* 0x000e620000000800 */
[----:B------:R-:W-:Y:S01]  /*b5a0*/  IMAD R249, R249, 0x1c4, RZ ;  /* 0x000001c4f9f97824 */ /* 0x000fe200078e02ff */
[----:B------:R3:W2:Y:S01]  /*b5b0*/  LDG.E.U16 R187, desc[UR4][R128.64] ;  /* 0x0000000480bb7981 */ /* 0x0006a2000c1e1500 */
[----:B------:R-:W-:-:S03]  /*b5c0*/  IADD3 R124, P1, R124, R120, RZ ;  /* 0x000000787c7c7210 */ /* 0x000fc60007f3e0ff */
[----:B------:R-:W2:Y:S02]  /*b5d0*/  LDG.E.U16 R181, desc[UR4][R122.64] ;  /* 0x000000047ab57981 */ /* 0x000ea4000c1e1500 */
[----:B------:R-:W1:Y:S01]  /*b5e0*/  LDC R213, c[0x0][0x248] ;  /* 0x00009200ffd57b82 */ /* 0x000e620000000800 */
[----:B---3--:R-:W-:Y:S01]  /*b5f0*/  IMAD R128, R195, 0x388, RZ ;  /* 0x00000388c3807824 */ /* 0x008fe200078e02ff */
[----:B------:R-:W-:-:S06]  /*b600*/  LEA.HI.X.SX32 R125, R125, R121, 0x1, P1 ;  /* 0x000000797d7d7211 */ /* 0x000fcc00008f0eff */
[----:B------:R-:W3:Y:S01]  /*b610*/  LDC R207, c[0x0][0x248] ;  /* 0x00009200ffcf7b82 */ /* 0x000ee20000000800 */
[----:B------:R-:W-:Y:S01]  /*b620*/  IADD3 R128, P0, R128, R120, RZ ;  /* 0x0000007880807210 */ /* 0x000fe20007f1e0ff */
[----:B------:R5:W2:Y:S03]  /*b630*/  LDG.E.U16 R175, desc[UR4][R124.64] ;  /* 0x000000047caf7981 */ /* 0x000aa6000c1e1500 */
[----:B------:R-:W-:-:S03]  /*b640*/  LEA.HI.X.SX32 R129, R249, R121, 0x1, P0 ;  /* 0x00000079f9817211 */ /* 0x000fc600000f0eff */
[----:B------:R-:W3:Y:S01]  /*b650*/  LDC R249, c[0x0][0x248] ;  /* 0x00009200fff97b82 */ /* 0x000ee20000000800 */
[----:B-----5:R-:W-:Y:S02]  /*b660*/  IMAD R124, R205, 0x3d6, RZ ;  /* 0x000003d6cd7c7824 */ /* 0x020fe400078e02ff */
[----:B0-----:R-:W-:-:S05]  /*b670*/  IMAD R125, R203, 0x1eb, RZ ;  /* 0x000001ebcb7d7824 */ /* 0x001fca00078e02ff */
[----:B------:R-:W0:Y:S01]  /*b680*/  LDC R197, c[0x0][0x248] ;  /* 0x00009200ffc57b82 */ /* 0x000e220000000800 */
[----:B------:R-:W-:Y:S01]  /*b690*/  IADD3 R124, P1, R124, R120, RZ ;  /* 0x000000787c7c7210 */ /* 0x000fe20007f3e0ff */
[----:B-1----:R-:W-:-:S03]  /*b6a0*/  IMAD R126, R209, 0x3e6, RZ ;  /* 0x000003e6d17e7824 */ /* 0x002fc600078e02ff */
[----:B------:R-:W-:-:S03]  /*b6b0*/  LEA.HI.X.SX32 R125, R125, R121, 0x1, P1 ;  /* 0x000000797d7d7211 */ /* 0x000fc600008f0eff */
[----:B------:R-:W1:Y:S01]  /*b6c0*/  LDC R211, c[0x0][0x248] ;  /* 0x00009200ffd37b82 */ /* 0x000e620000000800 */
[----:B------:R-:W-:Y:S01]  /*b6d0*/  IMAD R127, R213, 0x1f3, RZ ;  /* 0x000001f3d57f7824 */ /* 0x000fe200078e02ff */
[----:B------:R3:W5:Y:S06]  /*b6e0*/  LDG.E.U16 R183, desc[UR4][R124.64] ;  /* 0x000000047cb77981 */ /* 0x00076c000c1e1500 */
[----:B------:R-:W0:Y:S01]  /*b6f0*/  LDC R217, c[0x0][0x248] ;  /* 0x00009200ffd97b82 */ /* 0x000e220000000800 */
[----:B------:R-:W-:Y:S01]  /*b700*/  IADD3 R126, P2, R126, R120, RZ ;  /* 0x000000787e7e7210 */ /* 0x000fe20007f5e0ff */
[----:B---3--:R-:W-:-:S03]  /*b710*/  IMAD R124, R207, 0x3a8, RZ ;  /* 0x000003a8cf7c7824 */ /* 0x008fc600078e02ff */
[-C--:B------:R-:W-:Y:S01]  /*b720*/  LEA.HI.X.SX32 R127, R127, R121.reuse, 0x1, P2 ;  /* 0x000000797f7f7211 */ /* 0x080fe200010f0eff */
[----:B------:R-:W-:Y:S02]  /*b730*/  IMAD R249, R249, 0x1d4, RZ ;  /* 0x000001d4f9f97824 */ /* 0x000fe400078e02ff */
[----:B------:R-:W3:Y:S01]  /*b740*/  LDC R205, c[0x0][0x248] ;  /* 0x00009200ffcd7b82 */ /* 0x000ee20000000800 */
[----:B------:R-:W-:Y:S01]  /*b750*/  IADD3 R124, P2, R124, R120, RZ ;  /* 0x000000787c7c7210 */ /* 0x000fe20007f5e0ff */
[----:B------:R0:W5:Y:S03]  /*b760*/  LDG.E.U16 R185, desc[UR4][R126.64] ;  /* 0x000000047eb97981 */ /* 0x000166000c1e1500 */
[----:B------:R-:W-:-:S03]  /*b770*/  LEA.HI.X.SX32 R125, R249, R121, 0x1, P2 ;  /* 0x00000079f97d7211 */ /* 0x000fc600010f0eff */
[----:B------:R-:W3:Y:S01]  /*b780*/  LDC R249, c[0x0][0x248] ;  /* 0x00009200fff97b82 */ /* 0x000ee20000000800 */
[----:B-1----:R-:W-:Y:S02]  /*b790*/  IMAD R122, R211, 0x3b8, RZ ;  /* 0x000003b8d37a7824 */ /* 0x002fe400078e02ff */
[----:B0-----:R-:W-:-:S03]  /*b7a0*/  IMAD R126, R197, 0x398, RZ ;  /* 0x00000398c57e7824 */ /* 0x001fc600078e02ff */
[-C--:B------:R-:W-:Y:S01]  /*b7b0*/  IADD3 R122, P3, R122, R120.reuse, RZ ;  /* 0x000000787a7a7210 */ /* 0x080fe20007f7e0ff */
[----:B------:R-:W-:Y:S01]  /*b7c0*/  IMAD R123, R217, 0x218, RZ ;  /* 0x00000218d97b7824 */ /* 0x000fe200078e02ff */
[-C--:B------:R-:W-:Y:S01]  /*b7d0*/  IADD3 R126, P1, R126, R120.reuse, RZ ;  /* 0x000000787e7e7210 */ /* 0x080fe20007f3e0ff */
[----:B------:R-:W0:Y:S03]  /*b7e0*/  LDC R209, c[0x0][0x248] ;  /* 0x00009200ffd17b82 */ /* 0x000e260000000800 */
[-C--:B------:R-:W-:Y:S02]  /*b7f0*/  LEA.HI.X.SX32 R127, R189, R121.reuse, 0x1, P1 ;  /* 0x00000079bd7f7211 */ /* 0x080fe400008f0eff */
[----:B------:R1:W5:Y:S03]  /*b800*/  LDG.E.U16 R189, desc[UR4][R128.64] ;  /* 0x0000000480bd7981 */ /* 0x000366000c1e1500 */
[----:B------:R-:W0:Y:S01]  /*b810*/  LDC R213, c[0x0][0x248] ;  /* 0x00009200ffd57b82 */ /* 0x000e220000000800 */
[----:B-1----:R-:W-:Y:S01]  /*b820*/  IADD3 R128, P0, R123, R120, RZ ;  /* 0x000000787b807210 */ /* 0x002fe20007f1e0ff */
[----:B---3--:R-:W-:Y:S01]  /*b830*/  IMAD R249, R249, 0x1e4, RZ ;  /* 0x000001e4f9f97824 */ /* 0x008fe200078e02ff */
[----:B------:R-:W-:-:S05]  /*b840*/  LEA.HI.X.SX32 R123, R191, R121, 0x1, P3 ;  /* 0x00000079bf7b7211 */ /* 0x000fca00018f0eff */
[----:B------:R-:W1:Y:S01]  /*b850*/  LDC R203, c[0x0][0x248] ;  /* 0x00009200ffcb7b82 */ /* 0x000e620000000800 */
[----:B------:R-:W-:Y:S01]  /*b860*/  LEA.HI.X.SX32 R129, R193, R121, 0x1, P0 ;  /* 0x00000079c1817211 */ /* 0x000fe200000f0eff */
[----:B------:R-:W3:Y:S04]  /*b870*/  LDG.E.U16 R191, desc[UR4][R126.64] ;  /* 0x000000047ebf7981 */ /* 0x000ee8000c1e1500 */
[----:B------:R0:W3:Y:S02]  /*b880*/  LDG.E.U16 R195, desc[UR4][R122.64] ;  /* 0x000000047ac37981 */ /* 0x0000e4000c1e1500 */
[----:B------:R-:W1:Y:S02]  /*b890*/  LDC R217, c[0x0][0x248] ;  /* 0x00009200ffd97b82 */ /* 0x000e640000000800 */
[----:B------:R0:W3:Y:S04]  /*b8a0*/  LDG.E.U16 R197, desc[UR4][R128.64] ;  /* 0x0000000480c57981 */ /* 0x0000e8000c1e1500 */
[----:B------:R1:W3:Y:S01]  /*b8b0*/  LDG.E.U16 R193, desc[UR4][R124.64] ;  /* 0x000000047cc17981 */ /* 0x0002e2000c1e1500 */
[----:B0-----:R-:W-:Y:S01]  /*b8c0*/  IMAD R122, R205, 0x3c8, RZ ;  /* 0x000003c8cd7a7824 */ /* 0x001fe200078e02ff */
[----:B------:R-:W0:Y:S04]  /*b8d0*/  LDC R207, c[0x0][0x248] ;  /* 0x00009200ffcf7b82 */ /* 0x000e280000000800 */
[----:B------:R-:W-:-:S04]  /*b8e0*/  IADD3 R122, P0, R122, R120, RZ ;  /* 0x000000787a7a7210 */ /* 0x000fc80007f1e0ff */
[----:B------:R-:W-:Y:S01]  /*b8f0*/  LEA.HI.X.SX32 R123, R249, R121, 0x1, P0 ;  /* 0x00000079f97b7211 */ /* 0x000fe200000f0eff */
[----:B------:R-:W0:Y:S08]  /*b900*/  LDC R211, c[0x0][0x248] ;  /* 0x00009200ffd37b82 */ /* 0x000e300000000800 */
[----:B------:R-:W1:Y:S01]  /*b910*/  LDC R249, c[0x0][0x248] ;  /* 0x00009200fff97b82 */ /* 0x000e620000000800 */
[----:B------:R-:W-:-:S02]  /*b920*/  IMAD R126, R209, 0x3e8, RZ ;  /* 0x000003e8d17e7824 */ /* 0x000fc400078e02ff */
[----:B------:R-:W-:-:S05]  /*b930*/  IMAD R128, R213, 0x3f8, RZ ;  /* 0x000003f8d5807824 */ /* 0x000fca00078e02ff */
[----:B------:R-:W0:Y:S08]  /*b940*/  LDC R209, c[0x0][0x248] ;  /* 0x00009200ffd17b82 */ /* 0x000e300000000800 */
[----:B------:R-:W0:Y:S01]  /*b950*/  LDC R213, c[0x0][0x248] ;  /* 0x00009200ffd57b82 */ /* 0x000e220000000800 */
[-C--:B------:R-:W-:Y:S02]  /*b960*/  IADD3 R128, P0, R128, R120.reuse, RZ ;  /* 0x0000007880807210 */ /* 0x080fe40007f1e0ff */
[----:B------:R-:W-:-:S02]  /*b970*/  IADD3 R126, P2, R126, R120, RZ ;  /* 0x000000787e7e7210 */ /* 0x000fc40007f5e0ff */
[-C--:B------:R-:W-:Y:S01]  /*b980*/  LEA.HI.X.SX32 R129, R201, R121.reuse, 0x1, P0 ;  /* 0x00000079c9817211 */ /* 0x080fe200000f0eff */
[----:B-1----:R-:W-:Y:S02]  /*b990*/  IMAD R249, R249, 0x1f4, RZ ;  /* 0x000001f4f9f97824 */ /* 0x002fe400078e02ff */
[----:B------:R-:W1:Y:S01]  /*b9a0*/  LDC R223, c[0x0][0x248] ;  /* 0x00009200ffdf7b82 */ /* 0x000e620000000800 */
[----:B------:R-:W-:Y:S01]  /*b9b0*/  IMAD R124, R203, 0x3d8, RZ ;  /* 0x000003d8cb7c7824 */ /* 0x000fe200078e02ff */
[----:B------:R0:W3:Y:S01]  /*b9c0*/  LDG.E.U16 R205, desc[UR4][R128.64] ;  /* 0x0000000480cd7981 */ /* 0x0000e2000c1e1500 */
[----:B------:R-:W-:-:S03]  /*b9d0*/  LEA.HI.X.SX32 R127, R249, R121, 0x1, P2 ;  /* 0x00000079f97f7211 */ /* 0x000fc600010f0eff */
[----:B------:R-:W-:Y:S02]  /*b9e0*/  IADD3 R124, P1, R124, R120, RZ ;  /* 0x000000787c7c7210 */ /* 0x000fe40007f3e0ff */
[----:B------:R-:W4:Y:S01]  /*b9f0*/  LDC R225, c[0x0][0x248] ;  /* 0x00009200ffe17b82 */ /* 0x000f220000000800 */
[----:B------:R0:W3:Y:S01]  /*ba00*/  LDG.E.U16 R203, desc[UR4][R126.64] ;  /* 0x000000047ecb7981 */ /* 0x0000e2000c1e1500 */
[----:B------:R-:W-:-:S03]  /*ba10*/  LEA.HI.X.SX32 R125, R199, R121, 0x1, P1 ;  /* 0x00000079c77d7211 */ /* 0x000fc600008f0eff */
[----:B------:R0:W3:Y:S03]  /*ba20*/  LDG.E.U16 R199, desc[UR4][R122.64] ;  /* 0x000000047ac77981 */ /* 0x0000e6000c1e1500 */
[----:B0-----:R-:W0:Y:S01]  /*ba30*/  LDC R129, c[0x0][0x248] ;  /* 0x00009200ff817b82 */ /* 0x001e220000000800 */
[----:B------:R1:W3:Y:S01]  /*ba40*/  LDG.E.U16 R201, desc[UR4][R124.64] ;  /* 0x000000047cc97981 */ /* 0x0002e2000c1e1500 */
[----:B------:R-:W-:Y:S02]  /*ba50*/  IMAD R126, R209, 0x39a, RZ ;  /* 0x0000039ad17e7824 */ /* 0x000fe400078e02ff */
[----:B------:R-:W-:-:S04]  /*ba60*/  IMAD R127, R213, 0x1cd, RZ ;  /* 0x000001cdd57f7824 */ /* 0x000fc800078e02ff */
[----:B------:R-:W0:Y:S01]  /*ba70*/  LDC R227, c[0x0][0x248] ;  /* 0x00009200ffe37b82 */ /* 0x000e220000000800 */
[----:B------:R-:W-:Y:S01]  /*ba80*/  IMAD R123, R217, 0x1bd, RZ ;  /* 0x000001bdd97b7824 */ /* 0x000fe200078e02ff */
[----:B------:R-:W-:Y:S01]  /*ba90*/  IADD3 R126, P2, R126, R120, RZ ;  /* 0x000000787e7e7210 */ /* 0x000fe20007f5e0ff */
[----:B------:R-:W-:-:S05]  /*baa0*/  IMAD R122, R207, 0x37a, RZ ;  /* 0x0000037acf7a7824 */ /* 0x000fca00078e02ff */
[----:B------:R-:W0:Y:S08]  /*bab0*/  LDC R128, c[0x0][0x248] ;  /* 0x00009200ff807b82 */ /* 0x000e300000000800 */
[----:B------:R-:W2:Y:S01]  /*bac0*/  LDC R213, c[0x0][0x248] ;  /* 0x00009200ffd57b82 */ /* 0x000ea20000000800 */
[----:B------:R-:W-:Y:S02]  /*bad0*/  LEA.HI.X.SX32 R127, R127, R121, 0x1, P2 ;  /* 0x000000797f7f7211 */ /* 0x000fe400010f0eff */
[----:B------:R-:W-:-:S05]  /*bae0*/  IADD3 R122, P0, R122, R120, RZ ;  /* 0x000000787a7a7210 */ /* 0x000fca0007f1e0ff */
[----:B------:R-:W2:Y:S01]  /*baf0*/  LDC R217, c[0x0][0x248] ;  /* 0x00009200ffd97b82 */ /* 0x000ea20000000800 */
[----:B-1----:R-:W-:Y:S01]  /*bb00*/  IMAD R124, R211, 0x38a, RZ ;  /* 0x0000038ad37c7824 */ /* 0x002fe200078e02ff */
[----:B------:R-:W-:Y:S01]  /*bb10*/  LEA.HI.X.SX32 R123, R123, R121, 0x1, P0 ;  /* 0x000000797b7b7211 */ /* 0x000fe200000f0eff */
[----:B------:R1:W3:Y:S05]  /*bb20*/  LDG.E.U16 R211, desc[UR4][R126.64] ;  /* 0x000000047ed37981 */ /* 0x0002ea000c1e1500 */
[----:B------:R-:W2:Y:S01]  /*bb30*/  LDC R219, c[0x0][0x248] ;  /* 0x00009200ffdb7b82 */ /* 0x000ea20000000800 */
[----:B------:R0:W3:Y:S01]  /*bb40*/  LDG.E.U16 R207, desc[UR4][R122.64] ;  /* 0x000000047acf7981 */ /* 0x0000e2000c1e1500 */
[----:B-1----:R-:W-:-:S06]  /*bb50*/  IMAD R126, R223, 0x3ca, RZ ;  /* 0x000003cadf7e7824 */ /* 0x002fcc00078e02ff */
[----:B------:R-:W1:Y:S01]  /*bb60*/  LDC R215, c[0x0][0x248] ;  /* 0x00009200ffd77b82 */ /* 0x000e620000000800 */
[----:B----4-:R-:W-:Y:S02]  /*bb70*/  IMAD R125, R225, 0x1c5, RZ ;  /* 0x000001c5e17d7824 */ /* 0x010fe400078e02ff */
[----:B0-----:R-:W-:-:S05]  /*bb80*/  IMAD R122, R129, 0x3aa, RZ ;  /* 0x000003aa817a7824 */ /* 0x001fca00078e02ff */
[----:B------:R-:W0:Y:S01]  /*bb90*/  LDC R223, c[0x0][0x248] ;  /* 0x00009200ffdf7b82 */ /* 0x000e220000000800 */
[-C--:B------:R-:W-:Y:S01]  /*bba0*/  IADD3 R124, P1, R124, R120.reuse, RZ ;  /* 0x000000787c7c7210 */ /* 0x080fe20007f3e0ff */
[----:B------:R-:W-:Y:S01]  /*bbb0*/  IMAD R127, R227, 0x1e5, RZ ;  /* 0x000001e5e37f7824 */ /* 0x000fe200078e02ff */
[----:B------:R-:W-:Y:S01]  /*bbc0*/  IADD3 R122, P0, R122, R120, RZ ;  /* 0x000000787a7a7210 */ /* 0x000fe20007f1e0ff */
[----:B------:R-:W-:Y:S02]  /*bbd0*/  IMAD R123, R128, 0x1d5, RZ ;  /* 0x000001d5807b7824 */ /* 0x000fe400078e02ff */
[----:B--2---:R-:W-:Y:S02]  /*bbe0*/  IMAD R128, R213, 0x3da, RZ ;  /* 0x000003dad5807824 */ /* 0x004fe400078e02ff */
[----:B------:R-:W2:Y:S01]  /*bbf0*/  LDC R227, c[0x0][0x248] ;  /* 0x00009200ffe37b82 */ /* 0x000ea20000000800 */
[-C--:B------:R-:W-:Y:S01]  /*bc00*/  LEA.HI.X.SX32 R125, R125, R121.reuse, 0x1, P1 ;  /* 0x000000797d7d7211 */ /* 0x080fe200008f0eff */
[----:B------:R-:W-:Y:S01]  /*bc10*/  IMAD R129, R217, 0x1ed, RZ ;  /* 0x000001edd9817824 */ /* 0x000fe200078e02ff */
[----:B------:R-:W-:-:S02]  /*bc20*/  LEA.HI.X.SX32 R123, R123, R121, 0x1, P0 ;  /* 0x000000797b7b7211 */ /* 0x000fc400000f0eff */
[----:B------:R-:W-:Y:S01]  /*bc30*/  IADD3 R128, P0, R128, R120, RZ ;  /* 0x0000007880807210 */ /* 0x000fe20007f1e0ff */
[----:B------:R4:W3:Y:S02]  /*bc40*/  LDG.E.U16 R209, desc[UR4][R124.64] ;  /* 0x000000047cd17981 */ /* 0x0008e4000c1e1500 */
[----:B------:R-:W2:Y:S01]  /*bc50*/  LDC R225, c[0x0][0x248] ;  /* 0x00009200ffe17b82 */ /* 0x000ea20000000800 */
[----:B------:R-:W-:Y:S01]  /*bc60*/  LEA.HI.X.SX32 R129, R129, R121, 0x1, P0 ;  /* 0x0000007981817211 */ /* 0x000fe200000f0eff */
[----:B------:R1:W3:Y:S01]  /*bc70*/  LDG.E.U16 R213, desc[UR4][R122.64] ;  /* 0x000000047ad57981 */ /* 0x0002e2000c1e1500 */
[----:B----4-:R-:W-:-:S05]  /*bc80*/  IMAD R124, R219, 0x3ba, RZ ;  /* 0x000003badb7c7824 */ /* 0x010fca00078e02ff */
[----:B------:R-:W4:Y:S01]  /*bc90*/  LDC R245, c[0x0][0x248] ;  /* 0x00009200fff57b82 */ /* 0x000f220000000800 */
[----:B-1----:R-:W-:Y:S01]  /*bca0*/  IMAD R125, R215, 0x1dd, RZ ;  /* 0x000001ddd77d7824 */ /* 0x002fe200078e02ff */
[----:B------:R0:W3:Y:S01]  /*bcb0*/  LDG.E.U16 R219, desc[UR4][R128.64] ;  /* 0x0000000480db7981 */ /* 0x0000e2000c1e1500 */
[----:B------:R-:W-:-:S04]  /*bcc0*/  IADD3 R124, P1, R124, R120, RZ ;  /* 0x000000787c7c7210 */ /* 0x000fc80007f3e0ff */
[----:B------:R-:W-:Y:S01]  /*bcd0*/  LEA.HI.X.SX32 R125, R125, R121, 0x1, P1 ;  /* 0x000000797d7d7211 */ /* 0x000fe200008f0eff */
[----:B------:R-:W1:Y:S01]  /*bce0*/  LDC R123, c[0x0][0x248] ;  /* 0x00009200ff7b7b82 */ /* 0x000e620000000800 */
[----:B0-----:R-:W-:-:S03]  /*bcf0*/  IMAD R128, R223, 0x37e, RZ ;  /* 0x0000037edf807824 */ /* 0x001fc600078e02ff */
[----:B------:R2:W3:Y:S04]  /*bd00*/  LDG.E.U16 R215, desc[UR4][R124.64] ;  /* 0x000000047cd77981 */ /* 0x0004e8000c1e1500 */
[----:B------:R-:W0:Y:S01]  /*bd10*/  LDC R223, c[0x0][0x248] ;  /* 0x00009200ffdf7b82 */ /* 0x000e220000000800 */
[----:B--2---:R-:W-:-:S07]  /*bd20*/  IMAD R124, R227, 0x37c, RZ ;  /* 0x0000037ce37c7824 */ /* 0x004fce00078e02ff */
[----:B------:R-:W2:Y:S01]  /*bd30*/  LDC R227, c[0x0][0x248] ;  /* 0x00009200ffe37b82 */ /* 0x000ea20000000800 */
[----:B------:R-:W-:Y:S01]  /*bd40*/  IADD3 R126, P2, R126, R120, RZ ;  /* 0x000000787e7e7210 */ /* 0x000fe20007f5e0ff */
[----:B------:R-:W-:-:S03]  /*bd50*/  IMAD R122, R225, 0x3ea, RZ ;  /* 0x000003eae17a7824 */ /* 0x000fc600078e02ff */
[----:B------:R-:W-:Y:S02]  /*bd60*/  LEA.HI.X.SX32 R127, R127, R121, 0x1, P2 ;  /* 0x000000797f7f7211 */ /* 0x000fe400010f0eff */
[----:B------:R-:W-:Y:S01]  /*bd70*/  IADD3 R122, P1, R122, R120, RZ ;  /* 0x000000787a7a7210 */ /* 0x000fe20007f3e0ff */
[----:B------:R-:W4:Y:S02]  /*bd80*/  LDC R247, c[0x0][0x248] ;  /* 0x00009200fff77b82 */ /* 0x000f240000000800 */
[----:B------:R1:W3:Y:S01]  /*bd90*/  LDG.E.U16 R217, desc[UR4][R126.64] ;  /* 0x000000047ed97981 */ /* 0x0002e2000c1e1500 */
[----:B0-----:R-:W-:-:S05]  /*bda0*/  IMAD R125, R223, 0x1fd, RZ ;  /* 0x000001fddf7d7824 */ /* 0x001fca00078e02ff */
[----:B------:R-:W0:Y:S08]  /*bdb0*/  LDC R249, c[0x0][0x248] ;  /* 0x00009200fff97b82 */ /* 0x000e300000000800 */
[----:B------:R-:W5:Y:S01]  /*bdc0*/  LDC R223, c[0x0][0x248] ;  /* 0x00009200ffdf7b82 */ /* 0x000f620000000800 */
[----:B-1----:R-:W-:Y:S02]  /*bdd0*/  IMAD R126, R123, 0x3fa, RZ ;  /* 0x000003fa7b7e7824 */ /* 0x002fe400078e02ff */
[----:B--2---:R-:W-:Y:S01]  /*bde0*/  IMAD R123, R227, 0x1f5, RZ ;  /* 0x000001f5e37b7824 */ /* 0x004fe200078e02ff */
[----:B------:R-:W-:-:S02]  /*bdf0*/  IADD3 R124, P0, R124, R120, RZ ;  /* 0x000000787c7c7210 */ /* 0x000fc40007f1e0ff */
[-C--:B------:R-:W-:Y:S02]  /*be00*/  IADD3 R126, P2, R126, R120.reuse, RZ ;  /* 0x000000787e7e7210 */ /* 0x080fe40007f5e0ff */
[-C--:B------:R-:W-:Y:S02]  /*be10*/  LEA.HI.X.SX32 R123, R123, R121.reuse, 0x1, P1 ;  /* 0x000000797b7b7211 */ /* 0x080fe400008f0eff */
[-C--:B------:R-:W-:Y:S02]  /*be20*/  LEA.HI.X.SX32 R127, R125, R121.reuse, 0x1, P2 ;  /* 0x000000797d7f7211 */ /* 0x080fe400010f0eff */
[----:B------:R-:W-:Y:S02]  /*be30*/  LEA.HI.X.SX32 R125, R221, R121, 0x1, P0 ;  /* 0x00000079dd7d7211 */ /* 0x000fe400000f0eff */
[----:B------:R1:W2:Y:S01]  /*be40*/  LDG.E.U16 R221, desc[UR4][R122.64] ;  /* 0x000000047add7981 */ /* 0x0002a2000c1e1500 */
[----:B------:R-:W-:-:S03]  /*be50*/  IADD3 R128, P1, R128, R120, RZ ;  /* 0x0000007880807210 */ /* 0x000fc60007f3e0ff */
[----:B------:R-:W2:Y:S01]  /*be60*/  LDG.E.U16 R225, desc[UR4][R124.64] ;  /* 0x000000047ce17981 */ /* 0x000ea2000c1e1500 */
[----:B-1----:R-:W1:Y:S01]  /*be70*/  LDC R122, c[0x0][0x248] ;  /* 0x00009200ff7a7b82 */ /* 0x002e620000000800 */
[----:B-----5:R-:W-:Y:S02]  /*be80*/  IMAD R129, R223, 0x1bf, RZ ;  /* 0x000001bfdf817824 */ /* 0x020fe400078e02ff */
[----:B------:R4:W5:Y:S05]  /*be90*/  LDG.E.U16 R223, desc[UR4][R126.64] ;  /* 0x000000047edf7981 */ /* 0x00096a000c1e1500 */
[----:B------:R-:W1:Y:S01]  /*bea0*/  LDC R123, c[0x0][0x248] ;  /* 0x00009200ff7b7b82 */ /* 0x000e620000000800 */
[----:B------:R-:W-:-:S05]  /*beb0*/  LEA.HI.X.SX32 R129, R129, R121, 0x1, P1 ;  /* 0x0000007981817211 */ /* 0x000fca00008f0eff */
[----:B------:R1:W5:Y:S01]  /*bec0*/  LDG.E.U16 R227, desc[UR4][R128.64] ;  /* 0x0000000480e37981 */ /* 0x000362000c1e1500 */
[----:B----4-:R-:W-:Y:S02]  /*bed0*/  IMAD R126, R247, 0x39c, RZ ;  /* 0x0000039cf77e7824 */ /* 0x010fe400078e02ff */
[----:B0-----:R-:W-:Y:S01]  /*bee0*/  IMAD R124, R249, 0x3ac, RZ ;  /* 0x000003acf97c7824 */ /* 0x001fe200078e02ff */
[----:B------:R-:W0:Y:S01]  /*bef0*/  LDC R247, c[0x0][0x248] ;  /* 0x00009200fff77b82 */ /* 0x000e220000000800 */
[----:B-1----:R-:W-:Y:S01]  /*bf00*/  IMAD R128, R245, 0x38c, RZ ;  /* 0x0000038cf5807824 */ /* 0x002fe200078e02ff */
[----:B------:R-:W-:Y:S01]  /*bf10*/  IADD3 R126, P1, R126, R120, RZ ;  /* 0x000000787e7e7210 */ /* 0x000fe20007f3e0ff */
[----:B------:R-:W-:-:S05]  /*bf20*/  IMAD R122, R122, 0x3bc, RZ ;  /* 0x000003bc7a7a7824 */ /* 0x000fca00078e02ff */
[----:B------:R-:W1:Y:S01]  /*bf30*/  LDC R245, c[0x0][0x248] ;  /* 0x00009200fff57b82 */ /* 0x000e620000000800 */
[----:B------:R-:W-:Y:S01]  /*bf40*/  IADD3 R128, P0, R128, R120, RZ ;  /* 0x0000007880807210 */ /* 0x000fe20007f1e0ff */
[----:B------:R-:W-:-:S03]  /*bf50*/  IMAD R123, R123, 0x3cc, RZ ;  /* 0x000003cc7b7b7824 */ /* 0x000fc600078e02ff */
[-C--:B------:R-:W-:Y:S02]  /*bf60*/  LEA.HI.X.SX32 R129, R229, R121.reuse, 0x1, P0 ;  /* 0x00000079e5817211 */ /* 0x080fe400000f0eff */
[-C--:B------:R-:W-:Y:S01]  /*bf70*/  IADD3 R122, P2, R122, R120.reuse, RZ ;  /* 0x000000787a7a7210 */ /* 0x080fe20007f5e0ff */
[----:B------:R-:W4:Y:S01]  /*bf80*/  LDC R249, c[0x0][0x248] ;  /* 0x00009200fff97b82 */ /* 0x000f220000000800 */
[-C--:B------:R-:W-:Y:S01]  /*bf90*/  LEA.HI.X.SX32 R127, R235, R121.reuse, 0x1, P1 ;  /* 0x00000079eb7f7211 */ /* 0x080fe200008f0eff */
[----:B------:R0:W5:Y:S02]  /*bfa0*/  LDG.E.U16 R229, desc[UR4][R128.64] ;  /* 0x0000000480e57981 */ /* 0x000164000c1e1500 */
[-C--:B0-----:R-:W-:Y:S02]  /*bfb0*/  IADD3 R128, P1, R123, R120.reuse, RZ ;  /* 0x000000787b807210 */ /* 0x081fe40007f3e0ff */
[----:B------:R-:W-:Y:S02]  /*bfc0*/  LEA.HI.X.SX32 R123, R231, R121, 0x1, P2 ;  /* 0x00000079e77b7211 */ /* 0x000fe400010f0eff */
[----:B------:R0:W5:Y:S01]  /*bfd0*/  LDG.E.U16 R231, desc[UR4][R126.64] ;  /* 0x000000047ee77981 */ /* 0x000162000c1e1500 */
[----:B------:R-:W-:-:S02]  /*bfe0*/  IADD3 R124, P0, R124, R120, RZ ;  /* 0x000000787c7c7210 */ /* 0x000fc40007f1e0ff */
[-C--:B------:R-:W-:Y:S01]  /*bff0*/  LEA.HI.X.SX32 R129, R233, R121.reuse, 0x1, P1 ;  /* 0x00000079e9817211 */ /* 0x080fe200008f0eff */
[----:B------:R1:W5:Y:S01]  /*c000*/  LDG.E.U16 R235, desc[UR4][R122.64] ;  /* 0x000000047aeb7981 */ /* 0x000362000c1e1500 */
[----:B0-----:R-:W0:Y:S01]  /*c010*/  LDC R127, c[0x0][0x248] ;  /* 0x00009200ff7f7b82 */ /* 0x001e220000000800 */
[----:B------:R-:W-:Y:S02]  /*c020*/  LEA.HI.X.SX32 R125, R237, R121, 0x1, P0 ;  /* 0x00000079ed7d7211 */ /* 0x000fe400000f0eff */
[----:B------:R4:W5:Y:S01]  /*c030*/  LDG.E.U16 R237, desc[UR4][R128.64] ;  /* 0x0000000480ed7981 */ /* 0x000962000c1e1500 */
[----:B-1----:R-:W-:-:S03]  /*c040*/  IMAD R122, R245, 0x3dc, RZ ;  /* 0x000003dcf57a7824 */ /* 0x002fc600078e02ff */
[----:B------:R0:W5:Y:S01]  /*c050*/  LDG.E.U16 R233, desc[UR4][R124.64] ;  /* 0x000000047ce97981 */ /* 0x000162000c1e1500 */
[----:B----4-:R-:W-:Y:S01]  /*c060*/  IMAD R126, R249, 0x3fc, RZ ;  /* 0x000003fcf97e7824 */ /* 0x010fe200078e02ff */
[----:B------:R-:W1:Y:S08]  /*c070*/  LDC R245, c[0x0][0x248] ;  /* 0x00009200fff57b82 */ /* 0x000e700000000800 */
[----:B------:R-:W4:Y:S08]  /*c080*/  LDC R129, c[0x0][0x248] ;  /* 0x00009200ff817b82 */ /* 0x000f300000000800 */
[----:B------:R-:W1:Y:S01]  /*c090*/  LDC R128, c[0x0][0x248] ;  /* 0x00009200ff807b82 */ /* 0x000e620000000800 */
[----:B0-----:R-:W-:Y:S01]  /*c0a0*/  IMAD R124, R127, 0x3ec, RZ ;  /* 0x000003ec7f7c7824 */ /* 0x001fe200078e02ff */
[----:B------:R-:W-:-:S04]  /*c0b0*/  IADD3 R122, P0, R122, R120, RZ ;  /* 0x000000787a7a7210 */ /* 0x000fc80007f1e0ff */
[-C--:B------:R-:W-:Y:S02]  /*c0c0*/  IADD3 R124, P1, R124, R120.reuse, RZ ;  /* 0x000000787c7c7210 */ /* 0x080fe40007f3e0ff */
[----:B------:R-:W-:Y:S01]  /*c0d0*/  IADD3 R126, P2, R126, R120, RZ ;  /* 0x000000787e7e7210 */ /* 0x000fe20007f5e0ff */
[----:B------:R-:W0:Y:S01]  /*c0e0*/  LDC R249, c[0x0][0x248] ;  /* 0x00009200fff97b82 */ /* 0x000e220000000800 */
[-C--:B------:R-:W-:Y:S02]  /*c0f0*/  LEA.HI.X.SX32 R123, R243, R121.reuse, 0x1, P0 ;  /* 0x00000079f37b7211 */ /* 0x080fe400000f0eff */
[-C--:B------:R-:W-:Y:S02]  /*c100*/  LEA.HI.X.SX32 R125, R241, R121.reuse, 0x1, P1 ;  /* 0x00000079f17d7211 */ /* 0x080fe400008f0eff */
[----:B------:R-:W-:Y:S02]  /*c110*/  LEA.HI.X.SX32 R127, R239, R121, 0x1, P2 ;  /* 0x00000079ef7f7211 */ /* 0x000fe400010f0eff */
[----:B------:R4:W5:Y:S04]  /*c120*/  LDG.E.U16 R239, desc[UR4][R122.64] ;  /* 0x000000047aef7981 */ /* 0x000968000c1e1500 */
[----:B------:R1:W5:Y:S04]  /*c130*/  LDG.E.U16 R241, desc[UR4][R124.64] ;  /* 0x000000047cf17981 */ /* 0x000368000c1e1500 */
[----:B------:R1:W5:Y:S01]  /*c140*/  LDG.E.U16 R243, desc[UR4][R126.64] ;  /* 0x000000047ef37981 */ /* 0x000362000c1e1500 */
[----:B----4-:R-:W-:-:S02]  /*c150*/  IMAD R122, R129, 0x38e, RZ ;  /* 0x0000038e817a7824 */ /* 0x010fc400078e02ff */
[----:B-1----:R-:W-:Y:S01]  /*c160*/  IMAD R123, R128, 0x1c7, RZ ;  /* 0x000001c7807b7824 */ /* 0x002fe200078e02ff */
[----:B------:R-:W1:Y:S02]  /*c170*/  LDC R129, c[0x0][0x248] ;  /* 0x00009200ff817b82 */ /* 0x000e640000000800 */
[----:B------:R-:W-:-:S06]  /*c180*/  IADD3 R122, P0, R122, R120, RZ ;  /* 0x000000787a7a7210 */ /* 0x000fcc0007f1e0ff */
[----:B------:R-:W4:Y:S01]  /*c190*/  LDC R124, c[0x0][0x248] ;  /* 0x00009200ff7c7b82 */ /* 0x000f220000000800 */
[----:B------:R-:W-:Y:S01]  /*c1a0*/  LEA.HI.X.SX32 R123, R123, R121, 0x1, P0 ;  /* 0x000000797b7b7211 */ /* 0x000fe200000f0eff */
[----:B------:R-:W-:-:S04]  /*c1b0*/  IMAD R127, R245, 0x1d7, RZ ;  /* 0x000001d7f57f7824 */ /* 0x000fc800078e02ff */
[----:B------:R0:W5:Y:S02]  /*c1c0*/  LDG.E.U16 R245, desc[UR4][R122.64] ;  /* 0x000000047af57981 */ /* 0x000164000c1e1500 */
[----:B0-----:R-:W-:Y:S01]  /*c1d0*/  IMAD R126, R249, 0x3ae, RZ ;  /* 0x000003aef97e7824 */ /* 0x001fe200078e02ff */
[----:B------:R-:W0:Y:S08]  /*c1e0*/  LDC R128, c[0x0][0x248] ;  /* 0x00009200ff807b82 */ /* 0x000e300000000800 */
[----:B------:R-:W3:Y:S08]  /*c1f0*/  LDC R122, c[0x0][0x248] ;  /* 0x00009200ff7a7b82 */ /* 0x000ef00000000800 */
[----:B------:R-:W1:Y:S01]  /*c200*/  LDC R123, c[0x0][0x248] ;  /* 0x00009200ff7b7b82 */ /* 0x000e620000000800 */
[----:B----4-:R-:W-:-:S02]  /*c210*/  IMAD R124, R124, 0x39e, RZ ;  /* 0x0000039e7c7c7824 */ /* 0x010fc400078e02ff */
[----:B------:R-:W-:Y:S01]  /*c220*/  IMAD R125, R247, 0x1cf, RZ ;  /* 0x000001cff77d7824 */ /* 0x000fe200078e02ff */
[-C--:B------:R-:W-:Y:S02]  /*c230*/  IADD3 R126, P2, R126, R120.reuse, RZ ;  /* 0x000000787e7e7210 */ /* 0x080fe40007f5e0ff */
[----:B------:R-:W-:Y:S02]  /*c240*/  IADD3 R124, P1, R124, R120, RZ ;  /* 0x000000787c7c7210 */ /* 0x000fe40007f3e0ff */
[-C--:B------:R-:W-:Y:S02]  /*c250*/  LEA.HI.X.SX32 R127, R127, R121.reuse, 0x1, P2 ;  /* 0x000000797f7f7211 */ /* 0x080fe400010f0eff */
[----:B------:R-:W-:-:S03]  /*c260*/  LEA.HI.X.SX32 R125, R125, R121, 0x1, P1 ;  /* 0x000000797d7d7211 */ /* 0x000fc600008f0eff */
[----:B------:R1:W4:Y:S04]  /*c270*/  LDG.E.U16 R249, desc[UR4][R126.64] ;  /* 0x000000047ef97981 */ /* 0x000328000c1e1500 */
[----:B------:R3:W4:Y:S01]  /*c280*/  LDG.E.U16 R247, desc[UR4][R124.64] ;  /* 0x000000047cf77981 */ /* 0x000722000c1e1500 */
[----:B-1----:R-:W-:Y:S02]  /*c290*/  IMAD R126, R123, 0x3ce, RZ ;  /* 0x000003ce7b7e7824 */ /* 0x002fe400078e02ff */
[----:B------:R-:W1:Y:S01]  /*c2a0*/  LDC R123, c[0x0][0x248] ;  /* 0x00009200ff7b7b82 */ /* 0x000e620000000800 */
[----:B---3--:R-:W-:-:S07]  /*c2b0*/  IMAD R125, R122, 0x1e7, RZ ;  /* 0x000001e77a7d7824 */ /* 0x008fce00078e02ff */
[----:B------:R-:W3:Y:S08]  /*c2c0*/  LDC R124, c[0x0][0x248] ;  /* 0x00009200ff7c7b82 */ /* 0x000ef00000000800 */
[----:B------:R-:W2:Y:S01]  /*c2d0*/  LDC R122, c[0x0][0x248] ;  /* 0x00009200ff7a7b82 */ /* 0x000ea20000000800 */
[----:B0-----:R-:W-:Y:S02]  /*c2e0*/  IMAD R128, R128, 0x3be, RZ ;  /* 0x000003be80807824 */ /* 0x001fe400078e02ff */
[----:B------:R-:W-:-:S03]  /*c2f0*/  IMAD R129, R129, 0x1df, RZ ;  /* 0x000001df81817824 */ /* 0x000fc600078e02ff */
[----:B------:R-:W-:Y:S01]  /*c300*/  IADD3 R128, P0, R128, R120, RZ ;  /* 0x0000007880807210 */ /* 0x000fe20007f1e0ff */
[----:B-1----:R-:W-:-:S03]  /*c310*/  IMAD R123, R123, 0x3fe, RZ ;  /* 0x000003fe7b7b7824 */ /* 0x002fc600078e02ff */
[----:B------:R-:W-:Y:S02]  /*c320*/  LEA.HI.X.SX32 R129, R129, R121, 0x1, P0 ;  /* 0x0000007981817211 */ /* 0x000fe400000f0eff */
[----:B------:R-:W-:-:S03]  /*c330*/  IADD3 R126, P0, R126, R120, RZ ;  /* 0x000000787e7e7210 */ /* 0x000fc60007f1e0ff */
[----:B------:R0:W4:Y:S01]  /*c340*/  LDG.E.U16 R128, desc[UR4][R128.64] ;  /* 0x0000000480807981 */ /* 0x000122000c1e1500 */
[----:B---3--:R-:W-:Y:S01]  /*c350*/  IMAD R124, R124, 0x3de, RZ ;  /* 0x000003de7c7c7824 */ /* 0x008fe200078e02ff */
[----:B------:R-:W-:Y:S02]  /*c360*/  LEA.HI.X.SX32 R127, R125, R121, 0x1, P0 ;  /* 0x000000797d7f7211 */ /* 0x000fe400000f0eff */
[----:B------:R-:W1:Y:S01]  /*c370*/  LDC R125, c[0x0][0x248] ;  /* 0x00009200ff7d7b82 */ /* 0x000e620000000800 */
[----:B--2---:R-:W-:Y:S01]  /*c380*/  IMAD R122, R122, 0x3ee, RZ ;  /* 0x000003ee7a7a7824 */ /* 0x004fe200078e02ff */
[-C--:B------:R-:W-:Y:S01]  /*c390*/  IADD3 R124, P1, R124, R120.reuse, RZ ;  /* 0x000000787c7c7210 */ /* 0x080fe20007f3e0ff */
[----:B------:R-:W2:Y:S05]  /*c3a0*/  LDG.E.U16 R126, desc[UR4][R126.64] ;  /* 0x000000047e7e7981 */ /* 0x000eaa000c1e1500 */
[----:B0-----:R-:W0:Y:S01]  /*c3b0*/  LDC R129, c[0x0][0x248] ;  /* 0x00009200ff817b82 */ /* 0x001e220000000800 */
[----:B------:R-:W-:-:S02]  /*c3c0*/  IADD3 R122, P2, R122, R120, RZ ;  /* 0x000000787a7a7210 */ /* 0x000fc40007f5e0ff */
[----:B------:R-:W-:-:S05]  /*c3d0*/  IADD3 R120, P0, R123, R120, RZ ;  /* 0x000000787b787210 */ /* 0x000fca0007f1e0ff */
[----:B------:R-:W3:Y:S01]  /*c3e0*/  LDC R123, c[0x0][0x248] ;  /* 0x00009200ff7b7b82 */ /* 0x000ee20000000800 */
[----:B------:R-:W5:Y:S01]  /*c3f0*/  LDL.LU R127, [R1+0x4] ;  /* 0x00000400017f7983 */ /* 0x000f620000300800 */
[----:B-1----:R-:W-:-:S05]  /*c400*/  IMAD R125, R125, 0x1ef, RZ ;  /* 0x000001ef7d7d7824 */ /* 0x002fca00078e02ff */
[----:B------:R-:W-:Y:S02]  /*c410*/  LEA.HI.X.SX32 R125, R125, R121, 0x1, P1 ;  /* 0x000000797d7d7211 */ /* 0x000fe400008f0eff */
[----:B0-----:R-:W-:-:S03]  /*c420*/  LEA R129, R129, -R129, 0x9 ;  /* 0x8000008181817211 */ /* 0x001fc600078e48ff */
[----:B------:R-:W2:Y:S01]  /*c430*/  LDG.E.U16 R124, desc[UR4][R124.64] ;  /* 0x000000047c7c7981 */ /* 0x000ea2000c1e1500 */
[----:B---3--:R-:W-:-:S05]  /*c440*/  IMAD R123, R123, 0x1f7, RZ ;  /* 0x000001f77b7b7824 */ /* 0x008fca00078e02ff */
[-C--:B------:R-:W-:Y:S02]  /*c450*/  LEA.HI.X.SX32 R123, R123, R121.reuse, 0x1, P2 ;  /* 0x000000797b7b7211 */ /* 0x080fe400010f0eff */
[----:B------:R-:W-:Y:S02]  /*c460*/  LEA.HI.X.SX32 R121, R129, R121, 0x1, P0 ;  /* 0x0000007981797211 */ /* 0x000fe400000f0eff */
[----:B------:R-:W3:Y:S04]  /*c470*/  LDL.LU R129, [R1+0x8] ;  /* 0x0000080001817983 */ /* 0x000ee80000300800 */
[----:B------:R-:W4:Y:S04]  /*c480*/  LDL.LU R125, [R1+0xc] ;  /* 0x00000c00017d7983 */ /* 0x000f280000300800 */
[----:B------:R-:W2:Y:S04]  /*c490*/  LDG.E.U16 R122, desc[UR4][R122.64] ;  /* 0x000000047a7a7981 */ /* 0x000ea8000c1e1500 */
[----:B------:R-:W2:Y:S04]  /*c4a0*/  LDG.E.U16 R120, desc[UR4][R120.64] ;  /* 0x0000000478787981 */ /* 0x000ea8000c1e1500 */
[----:B------:R0:W-:Y:S04]  /*c4b0*/  STS.U16 [R2+0x2180], R220 ;  /* 0x002180dc02007388 */ /* 0x0001e80000000400 */
[----:B------:R-:W5:Y:S04]  /*c4c0*/  LDL.LU R123, [R1+0x10] ;  /* 0x00001000017b7983 */ /* 0x000f680000300800 */
[----:B------:R-:W3:Y:S04]  /*c4d0*/  LDL.LU R121, [R1+0x14] ;  /* 0x0000140001797983 */ /* 0x000ee80000300800 */
[----:B0-----:R-:W4:Y:S04]  /*c4e0*/  LDL.LU R220, [R1+0x18] ;  /* 0x0000180001dc7983 */ /* 0x001f280000300800 */
[----:B------:R0:W-:Y:S04]  /*c4f0*/  STS.U16 [R2+0x2580], R216 ;  /* 0x002580d802007388 */ /* 0x0001e80000000400 */
[----:B------:R1:W-:Y:S04]  /*c500*/  STS.U16 [R2+0x2980], R212 ;  /* 0x002980d402007388 */ /* 0x0003e80000000400 */
[----:B------:R1:W-:Y:S04]  /*c510*/  STS.U16 [R2+0x2d80], R208 ;  /* 0x002d80d002007388 */ /* 0x0003e80000000400 */
[----:B0-----:R-:W2:Y:S04]  /*c520*/  LDL.LU R216, [R1+0x1c] ;  /* 0x00001c0001d87983 */ /* 0x001ea80000300800 */
[----:B-1----:R-:W5:Y:S04]  /*c530*/  LDL.LU R212, [R1+0x20] ;  /* 0x0000200001d47983 */ /* 0x002f680000300800 */
[----:B------:R-:W3:Y:S04]  /*c540*/  LDL.LU R208, [R1+0x24] ;  /* 0x0000240001d07983 */ /* 0x000ee80000300800 */
[----:B------:R0:W-:Y:S04]  /*c550*/  STS.U16 [R2+0x3180], R204 ;  /* 0x003180cc02007388 */ /* 0x0001e80000000400 */
[----:B------:R1:W-:Y:S04]  /*c560*/  STS.U16 [R2+0x3580], R200 ;  /* 0x003580c802007388 */ /* 0x0003e80000000400 */
[----:B------:R1:W-:Y:S04]  /*c570*/  STS.U16 [R2+0x3980], R196 ;  /* 0x003980c402007388 */ /* 0x0003e80000000400 */
[----:B0-----:R-:W4:Y:S04]  /*c580*/  LDL.LU R204, [R1+0x28] ;  /* 0x0000280001cc7983 */ /* 0x001f280000300800 */
[----:B-1----:R-:W4:Y:S04]  /*c590*/  LDL.LU R200, [R1+0x2c] ;  /* 0x00002c0001c87983 */ /* 0x002f280000300800 */
[----:B------:R-:W4:Y:S04]  /*c5a0*/  LDL.LU R196, [R1+0x30] ;  /* 0x0000300001c47983 */ /* 0x000f280000300800 */
        /* <DEDUP_REMOVED lines=23> */
[----:B------:R0:W-:Y:S04]  /*c720*/  STS.U16 [R2+0x7d80], R3 ;  /* 0x007d800302007388 */ /* 0x0001e80000000400 */
[----:B------:R-:W4:Y:S04]  /*c730*/  LDL.LU R31, [R1+0xb0] ;  /* 0x0000b000011f7983 */ /* 0x000f280000300800 */
[----:B------:R1:W-:Y:S01]  /*c740*/  STS.U16 [R2+0x6d80], R30 ;  /* 0x006d801e02007388 */ /* 0x0003e20000000400 */
[----:B0-----:R-:W-:-:S03]  /*c750*/  LOP3.LUT R3, R12, 0x40, RZ, 0x3c, !PT ;  /* 0x000000400c037812 */ /* 0x001fc600078e3cff */
[----:B------:R0:W-:Y:S01]  /*c760*/  STS.U16 [R2+0x7180], R14 ;  /* 0x0071800e02007388 */ /* 0x0001e20000000400 */
[----:B------:R-:W-:-:S03]  /*c770*/  IADD3 R3, R252, R3, RZ ;  /* 0x00000003fc037210 */ /* 0x000fc60007ffe0ff */
[----:B------:R0:W-:Y:S04]  /*c780*/  STS.U16 [R2+0x7580], R32 ;  /* 0x0075802002007388 */ /* 0x0001e80000000400 */
[----:B-1----:R-:W4:Y:S04]  /*c790*/  LDL.LU R30, [R1+0xc0] ;  /* 0x0000c000011e7983 */ /* 0x002f280000300800 */
[----:B0-----:R-:W4:Y:S04]  /*c7a0*/  LDL.LU R14, [R1+0xd0] ;  /* 0x0000d000010e7983 */ /* 0x001f280000300800 */
[----:B------:R-:W4:Y:S04]  /*c7b0*/  LDL.LU R32, [R1+0xe0] ;  /* 0x0000e00001207983 */ /* 0x000f280000300800 */
[----:B------:R0:W-:Y:S04]  /*c7c0*/  STS.U16 [R2+0x7980], R15 ;  /* 0x0079800f02007388 */ /* 0x0001e80000000400 */
[----:B------:R1:W-:Y:S04]  /*c7d0*/  STS.U16 [R2+0x20180], R24 ;  /* 0x0201801802007388 */ /* 0x0003e80000000400 */
[----:B0-----:R-:W4:Y:S04]  /*c7e0*/  LDL.LU R15, [R1+0xf0] ;  /* 0x0000f000010f7983 */ /* 0x001f280000300800 */
        /* <DEDUP_REMOVED lines=31> */
[----:B-1----:R-:W4:Y:S04]  /*c9e0*/  LDL.LU R24, [R1+0x100] ;  /* 0x0001000001187983 */ /* 0x002f280000300800 */
[----:B--2---:R-:W-:Y:S04]  /*c9f0*/  STS.U16 [R3+0x5e00], R216 ;  /* 0x005e00d803007388 */ /* 0x004fe80000000400 */
[----:B-----5:R-:W-:Y:S04]  /*ca00*/  STS.U16 [R3+0x5a00], R212 ;  /* 0x005a00d403007388 */ /* 0x020fe80000000400 */
[----:B---3--:R-:W-:Y:S04]  /*ca10*/  STS.U16 [R3+0x5600], R208 ;  /* 0x005600d003007388 */ /* 0x008fe80000000400 */
[----:B----4-:R-:W-:Y:S04]  /*ca20*/  STS.U16 [R3+0x6200], R220 ;  /* 0x006200dc03007388 */ /* 0x010fe80000000400 */
        /* <DEDUP_REMOVED lines=11> */
[----:B0-----:R-:W2:Y:S04]  /*cae0*/  LDL.LU R160, [R1+0x10c] ;  /* 0x00010c0001a07983 */ /* 0x001ea80000300800 */
[----:B------:R-:W3:Y:S04]  /*caf0*/  LDL.LU R166, [R1+0xfc] ;  /* 0x0000fc0001a67983 */ /* 0x000ee80000300800 */
[----:B------:R-:W4:Y:S04]  /*cb00*/  LDL.LU R172, [R1+0xec] ;  /* 0x0000ec0001ac7983 */ /* 0x000f280000300800 */
[----:B------:R-:W5:Y:S04]  /*cb10*/  LDL.LU R178, [R1+0xdc] ;  /* 0x0000dc0001b27983 */ /* 0x000f680000300800 */
[----:B------:R-:W2:Y:S04]  /*cb20*/  LDL.LU R184, [R1+0xcc] ;  /* 0x0000cc0001b87983 */ /* 0x000ea80000300800 */
[----:B------:R-:W3:Y:S04]  /*cb30*/  LDL.LU R190, [R1+0xbc] ;  /* 0x0000bc0001be7983 */ /* 0x000ee80000300800 */
[----:B------:R-:W4:Y:S04]  /*cb40*/  LDL.LU R196, [R1+0xac] ;  /* 0x0000ac0001c47983 */ /* 0x000f280000300800 */
[----:B------:R-:W5:Y:S04]  /*cb50*/  LDL.LU R200, [R1+0x9c] ;  /* 0x00009c0001c87983 */ /* 0x000f680000300800 */
[----:B------:R-:W5:Y:S04]  /*cb60*/  LDL.LU R204, [R1+0x90] ;  /* 0x0000900001cc7983 */ /* 0x000f680000300800 */
[----:B------:R-:W5:Y:S04]  /*cb70*/  LDL.LU R208, [R1+0x84] ;  /* 0x0000840001d07983 */ /* 0x000f680000300800 */
[----:B------:R-:W5:Y:S04]  /*cb80*/  LDL.LU R212, [R1+0x78] ;  /* 0x0000780001d47983 */ /* 0x000f680000300800 */
[----:B------:R-:W5:Y:S04]  /*cb90*/  LDL.LU R216, [R1+0x6c] ;  /* 0x00006c0001d87983 */ /* 0x000f680000300800 */
[----:B------:R-:W5:Y:S04]  /*cba0*/  LDL.LU R220, [R1+0x60] ;  /* 0x0000600001dc7983 */ /* 0x000f680000300800 */
[----:B------:R-:W5:Y:S04]  /*cbb0*/  LDL.LU R121, [R1+0x54] ;  /* 0x0000540001797983 */ /* 0x000f680000300800 */
[----:B------:R0:W-:Y:S04]  /*cbc0*/  STS.U16 [R3+0x6e00], R125 ;  /* 0x006e007d03007388 */ /* 0x0001e80000000400 */
[----:B------:R-:W5:Y:S04]  /*cbd0*/  LDL.LU R123, [R1+0x48] ;  /* 0x00004800017b7983 */ /* 0x000f680000300800 */
[----:B------:R1:W-:Y:S04]  /*cbe0*/  STS.U16 [R3+0x7200], R129 ;  /* 0x0072008103007388 */ /* 0x0003e80000000400 */
[----:B0-----:R-:W5:Y:S04]  /*cbf0*/  LDL.LU R125, [R1+0x40] ;  /* 0x00004000017d7983 */ /* 0x001f680000300800 */
[----:B------:R0:W-:Y:S04]  /*cc00*/  STS.U16 [R3+0x7a00], R127 ;  /* 0x007a007f03007388 */ /* 0x0001e80000000400 */
[----:B-1----:R-:W5:Y:S04]  /*cc10*/  LDL.LU R129, [R1+0x38] ;  /* 0x0000380001817983 */ /* 0x002f680000300800 */
[----:B0-----:R-:W5:Y:S04]  /*cc20*/  LDL.LU R127, [R1] ;  /* 0x00000000017f7983 */ /* 0x001f680000300800 */
[----:B------:R0:W-:Y:S02]  /*cc30*/  STS.U16 [R3+0xa00], R15 ;  /* 0x000a000f03007388 */ /* 0x0001e40000000400 */
[----:B0-----:R-:W-:-:S04]  /*cc40*/  LOP3.LUT R15, R12, 0x50, RZ, 0x3c, !PT ;  /* 0x000000500c0f7812 */ /* 0x001fc800078e3cff */
[----:B------:R-:W-:Y:S01]  /*cc50*/  IADD3 R2, R252, R15, RZ ;  /* 0x0000000ffc027210 */ /* 0x000fe20007ffe0ff */
        /* <DEDUP_REMOVED lines=45> */
[----:B--2---:R0:W-:Y:S04]  /*cf30*/  STS.U16 [R2+0x1280], R184 ;  /* 0x001280b802007388 */ /* 0x0041e80000000400 */
[----:B---3--:R1:W-:Y:S04]  /*cf40*/  STS.U16 [R2+0x1680], R190 ;  /* 0x001680be02007388 */ /* 0x0083e80000000400 */
[----:B----4-:R2:W-:Y:S04]  /*cf50*/  STS.U16 [R2+0x1a80], R196 ;  /* 0x001a80c402007388 */ /* 0x0105e80000000400 */
[----:B0-----:R-:W3:Y:S04]  /*cf60*/  LDL.LU R184, [R1+0x108] ;  /* 0x0001080001b87983 */ /* 0x001ee80000300800 */
[----:B-1----:R-:W4:Y:S04]  /*cf70*/  LDL.LU R190, [R1+0xf8] ;  /* 0x0000f80001be7983 */ /* 0x002f280000300800 */
[----:B-----5:R0:W-:Y:S04]  /*cf80*/  STS.U16 [R2+0x1e80], R200 ;  /* 0x001e80c802007388 */ /* 0x0201e80000000400 */
[----:B--2---:R-:W2:Y:S04]  /*cf90*/  LDL.LU R196, [R1+0xe8] ;  /* 0x0000e80001c47983 */ /* 0x004ea80000300800 */
[----:B------:R1:W-:Y:S04]  /*cfa0*/  STS.U16 [R2+0x2280], R204 ;  /* 0x002280cc02007388 */ /* 0x0003e80000000400 */
[----:B0-----:R-:W5:Y:S04]  /*cfb0*/  LDL.LU R200, [R1+0xd8] ;  /* 0x0000d80001c87983 */ /* 0x001f680000300800 */
[----:B------:R0:W-:Y:S04]  /*cfc0*/  STS.U16 [R2+0x2680], R208 ;  /* 0x002680d002007388 */ /* 0x0001e80000000400 */
[----:B-1----:R-:W5:Y:S04]  /*cfd0*/  LDL.LU R204, [R1+0xc8] ;  /* 0x0000c80001cc7983 */ /* 0x002f680000300800 */
[----:B------:R1:W-:Y:S04]  /*cfe0*/  STS.U16 [R2+0x2a80], R212 ;  /* 0x002a80d402007388 */ /* 0x0003e80000000400 */
[----:B0-----:R-:W5:Y:S04]  /*cff0*/  LDL.LU R208, [R1+0xb8] ;  /* 0x0000b80001d07983 */ /* 0x001f680000300800 */
[----:B------:R0:W-:Y:S04]  /*d000*/  STS.U16 [R2+0x2e80], R216 ;  /* 0x002e80d802007388 */ /* 0x0001e80000000400 */
[----:B-1----:R-:W5:Y:S04]  /*d010*/  LDL.LU R212, [R1+0xa8] ;  /* 0x0000a80001d47983 */ /* 0x002f680000300800 */
[----:B------:R1:W-:Y:S04]  /*d020*/  STS.U16 [R2+0x3280], R220 ;  /* 0x003280dc02007388 */ /* 0x0003e80000000400 */
[----:B0-----:R-:W3:Y:S04]  /*d030*/  LDL.LU R216, [R1+0x98] ;  /* 0x0000980001d87983 */ /* 0x001ee80000300800 */
[----:B------:R0:W-:Y:S04]  /*d040*/  STS.U16 [R2+0x3680], R121 ;  /* 0x0036807902007388 */ /* 0x0001e80000000400 */
[----:B-1----:R-:W4:Y:S04]  /*d050*/  LDL.LU R220, [R1+0x8c] ;  /* 0x00008c0001dc7983 */ /* 0x002f280000300800 */
[----:B------:R1:W-:Y:S04]  /*d060*/  STS.U16 [R2+0x3a80], R123 ;  /* 0x003a807b02007388 */ /* 0x0003e80000000400 */
[----:B0-----:R-:W2:Y:S04]  /*d070*/  LDL.LU R121, [R1+0x80] ;  /* 0x0000800001797983 */ /* 0x001ea80000300800 */
[----:B------:R0:W-:Y:S04]  /*d080*/  STS.U16 [R2+0x3e80], R125 ;  /* 0x003e807d02007388 */ /* 0x0001e80000000400 */
[----:B-1----:R-:W5:Y:S04]  /*d090*/  LDL.LU R123, [R1+0x74] ;  /* 0x00007400017b7983 */ /* 0x002f680000300800 */
[----:B------:R1:W-:Y:S04]  /*d0a0*/  STS.U16 [R2+0x4280], R129 ;  /* 0x0042808102007388 */ /* 0x0003e80000000400 */
[----:B0-----:R-:W5:Y:S04]  /*d0b0*/  LDL.LU R125, [R1+0x68] ;  /* 0x00006800017d7983 */ /* 0x001f680000300800 */
[----:B------:R0:W-:Y:S04]  /*d0c0*/  STS.U16 [R2+0x4680], R127 ;  /* 0x0046807f02007388 */ /* 0x0001e80000000400 */
[----:B-1----:R-:W5:Y:S04]  /*d0d0*/  LDL.LU R129, [R1+0x5c] ;  /* 0x00005c0001817983 */ /* 0x002f680000300800 */
[----:B0-----:R-:W5:Y:S01]  /*d0e0*/  LDL.LU R127, [R1+0x50] ;  /* 0x00005000017f7983 */ /* 0x001f620000300800 */
[----:B------:R-:W-:-:S04]  /*d0f0*/  LOP3.LUT R3, R12, 0x60, RZ, 0x3c, !PT ;  /* 0x000000600c037812 */ /* 0x000fc800078e3cff */
        /* <DEDUP_REMOVED lines=50> */
[----:B------:R0:W-:Y:S01]  /*d420*/  STS.U16 [R2+0x27e80], R223 ;  /* 0x027e80df02007388 */ /* 0x0001e20000000400 */
[----:B------:R-:W-:Y:S01]  /*d430*/  LOP3.LUT R3, R12, 0x70, RZ, 0x3c, !PT ;  /* 0x000000700c037812 */ /* 0x000fe200078e3cff */
[----:B0-----:R-:W0:Y:S02]  /*d440*/  LDC R2, c[0x0][0x280] ;  /* 0x0000a000ff027b82 */ /* 0x001e240000000800 */
[----:B---3--:R1:W-:Y:S04]  /*d450*/  STS.U16 [R14+0x1f00], R216 ;  /* 0x001f00d80e007388 */ /* 0x0083e80000000400 */
[----:B----4-:R3:W-:Y:S04]  /*d460*/  STS.U16 [R14+0x2300], R220 ;  /* 0x002300dc0e007388 */ /* 0x0107e80000000400 */
[----:B-1----:R-:W4:Y:S04]  /*d470*/  LDL.LU R216, [R1+0x104] ;  /* 0x0001040001d87983 */ /* 0x002f280000300800 */
[----:B--2---:R1:W-:Y:S04]  /*d480*/  STS.U16 [R14+0x2700], R121 ;  /* 0x002700790e007388 */ /* 0x0043e80000000400 */
[----:B---3--:R-:W2:Y:S04]  /*d490*/  LDL.LU R220, [R1+0xf4] ;  /* 0x0000f40001dc7983 */ /* 0x008ea80000300800 */
[----:B-----5:R3:W-:Y:S04]  /*d4a0*/  STS.U16 [R14+0x2b00], R123 ;  /* 0x002b007b0e007388 */ /* 0x0207e80000000400 */
[----:B-1----:R-:W5:Y:S04]  /*d4b0*/  LDL.LU R121, [R1+0xe4] ;  /* 0x0000e40001797983 */ /* 0x002f680000300800 */
[----:B------:R1:W-:Y:S04]  /*d4c0*/  STS.U16 [R14+0x2f00], R125 ;  /* 0x002f007d0e007388 */ /* 0x0003e80000000400 */
[----:B---3--:R-:W3:Y:S04]  /*d4d0*/  LDL.LU R123, [R1+0xd4] ;  /* 0x0000d400017b7983 */ /* 0x008ee80000300800 */
[----:B------:R0:W-:Y:S04]  /*d4e0*/  STS.U16 [R14+0x3300], R129 ;  /* 0x003300810e007388 */ /* 0x0001e80000000400 */
[----:B-1----:R-:W3:Y:S04]  /*d4f0*/  LDL.LU R125, [R1+0xc4] ;  /* 0x0000c400017d7983 */ /* 0x002ee80000300800 */
[----:B------:R1:W-:Y:S04]  /*d500*/  STS.U16 [R14+0x3700], R127 ;  /* 0x0037007f0e007388 */ /* 0x0003e80000000400 */
[----:B0-----:R-:W3:Y:S04]  /*d510*/  LDL.LU R129, [R1+0xb4] ;  /* 0x0000b40001817983 */ /* 0x001ee80000300800 */
[----:B-1----:R-:W3:Y:S01]  /*d520*/  LDL.LU R127, [R1+0xa4] ;  /* 0x0000a400017f7983 */ /* 0x002ee20000300800 */
[----:B------:R-:W-:-:S03]  /*d530*/  IADD3 R3, R252, R3, RZ ;  /* 0x00000003fc037210 */ /* 0x000fc60007ffe0ff */
        /* <DEDUP_REMOVED lines=60> */
[----:B0-----:R-:W-:-:S03]  /*d900*/  MOV R4, 0x3f800000 ;  /* 0x3f80000000047802 */ /* 0x001fc60000000f00 */
[----:B------:R-:W-:Y:S04]  /*d910*/  STS.U16 [R3+0x2780], R214 ;  /* 0x002780d603007388 */ /* 0x000fe80000000400 */
[----:B------:R-:W-:Y:S04]  /*d920*/  STS.U16 [R3+0x2b80], R210 ;  /* 0x002b80d203007388 */ /* 0x000fe80000000400 */
[----:B------:R-:W-:Y:S04]  /*d930*/  STS.U16 [R3+0x2f80], R206 ;  /* 0x002f80ce03007388 */ /* 0x000fe80000000400 */
[----:B----4-:R-:W-:Y:S04]  /*d940*/  STS.U16 [R3+0x380], R216 ;  /* 0x000380d803007388 */ /* 0x010fe80000000400 */
[----:B------:R-:W-:Y:S04]  /*d950*/  STS.U16 [R3+0x3380], R202 ;  /* 0x003380ca03007388 */ /* 0x000fe80000000400 */
[----:B--2---:R-:W-:Y:S04]  /*d960*/  STS.U16 [R3+0x780], R220 ;  /* 0x000780dc03007388 */ /* 0x004fe80000000400 */
[----:B------:R-:W-:Y:S04]  /*d970*/  STS.U16 [R3+0x3780], R198 ;  /* 0x003780c603007388 */ /* 0x000fe80000000400 */
[----:B-----5:R-:W-:Y:S04]  /*d980*/  STS.U16 [R3+0xb80], R121 ;  /* 0x000b807903007388 */ /* 0x020fe80000000400 */
[----:B------:R-:W-:Y:S04]  /*d990*/  STS.U16 [R3+0x3b80], R192 ;  /* 0x003b80c003007388 */ /* 0x000fe80000000400 */
[----:B---3--:R-:W-:Y:S04]  /*d9a0*/  STS.U16 [R3+0xf80], R123 ;  /* 0x000f807b03007388 */ /* 0x008fe80000000400 */
        /* <DEDUP_REMOVED lines=52> */
[----:B------:R1:W-:Y:S01]  /*dcf0*/  STL [R1+0x604], R4 ;  /* 0x0006040401007387 */ /* 0x0003e20000100800 */
[----:B0-----:R-:W-:-:S02]  /*dd00*/  MOV R3, 0xff800000 ;  /* 0xff80000000037802 */ /* 0x001fc40000000f00 */
[----:B-1----:R-:W-:-:S03]  /*dd10*/  MOV R4, 0xff800000 ;  /* 0xff80000000047802 */ /* 0x002fc60000000f00 */
[----:B------:R-:W-:Y:S04]  /*dd20*/  STL [R1+0xa18], R3 ;  /* 0x000a180301007387 */ /* 0x000fe80000100800 */
[----:B------:R0:W-:Y:S04]  /*dd30*/  STL [R1+0xa14], R0 ;  /* 0x000a140001007387 */ /* 0x0001e80000100800 */
[----:B------:R1:W-:Y:S01]  /*dd40*/  STL [R1+0xa10], R4 ;  /* 0x000a100401007387 */ /* 0x0003e20000100800 */
[----:B0-----:R-:W-:-:S03]  /*dd50*/  MOV R0, 0x3f800000 ;  /* 0x3f80000000007802 */ /* 0x001fc60000000f00 */
[----:B------:R1:W-:Y:S04]  /*dd60*/  STL [R1+0xa08], R3 ;  /* 0x000a080301007387 */ /* 0x0003e80000100800 */
[----:B------:R1:W-:Y:S04]  /*dd70*/  STL [R1+0x600], R0 ;  /* 0x0006000001007387 */ /* 0x0003e80000100800 */
[----:B------:R1:W-:Y:S04]  /*dd80*/  STL [R1+0x400], RZ ;  /* 0x000400ff01007387 */ /* 0x0003e80000100800 */
        /* <DEDUP_REMOVED lines=255> */
[----:B------:R1:W-:Y:S04]  /*ed80*/  STL [R1], RZ ;  /* 0x000000ff01007387 */ /* 0x0003e80000100800 */
        /* <DEDUP_REMOVED lines=126> */
[----:B------:R1:W-:Y:S01]  /*f570*/  STL [R1+0x1fc], RZ ;  /* 0x0001fcff01007387 */ /* 0x0003e20000100800 */
[----:B------:R-:W-:-:S02]  /*f580*/  ISETP.GE.AND P0, PT, R2, 0x1, PT ;  /* 0x000000010200780c */ /* 0x000fc40003f06270 */
[----:B------:R-:W-:Y:S02]  /*f590*/  CS2R R24, SRZ ;  /* 0x0000000000187805 */ /* 0x000fe4000001ff00 */
[----:B------:R-:W-:Y:S02]  /*f5a0*/  MOV R251, 0x3f800000 ;  /* 0x3f80000000fb7802 */ /* 0x000fe40000000f00 */
[----:B------:R-:W-:Y:S02]  /*f5b0*/  CS2R R26, SRZ ;  /* 0x00000000001a7805 */ /* 0x000fe4000001ff00 */
[----:B------:R-:W-:Y:S02]  /*f5c0*/  MOV R250, 0x3f800000 ;  /* 0x3f80000000fa7802 */ /* 0x000fe40000000f00 */
[----:B------:R-:W-:Y:S02]  /*f5d0*/  CS2R R28, SRZ ;  /* 0x00000000001c7805 */ /* 0x000fe4000001ff00 */
[----:B------:R-:W-:-:S02]  /*f5e0*/  CS2R R30, SRZ ;  /* 0x00000000001e7805 */ /* 0x000fc4000001ff00 */
[----:B------:R-:W-:Y:S02]  /*f5f0*/  CS2R R32, SRZ ;  /* 0x0000000000207805 */ /* 0x000fe4000001ff00 */
[----:B------:R-:W-:Y:S02]  /*f600*/  CS2R R34, SRZ ;  /* 0x0000000000227805 */ /* 0x000fe4000001ff00 */
[----:B------:R-:W-:Y:S02]  /*f610*/  CS2R R36, SRZ ;  /* 0x0000000000247805 */ /* 0x000fe4000001ff00 */
[----:B------:R-:W-:Y:S02]  /*f620*/  CS2R R38, SRZ ;  /* 0x0000000000267805 */ /* 0x000fe4000001ff00 */
        /* <DEDUP_REMOVED lines=55> */
[----:B------:R-:W-:Y:S01]  /*f9a0*/  CS2R R150, SRZ ;  /* 0x0000000000967805 */ /* 0x000fe2000001ff00 */
[----:B-1----:R-:W-:Y:S06]  /*f9b0*/  @!P0 BRA `(.L_x_0) ;  /* 0x000000f400388947 */ /* 0x002fec0003800000 */
[----:B------:R-:W0:Y:S01]  /*f9c0*/  S2R R220, SR_TID.X ;  /* 0x0000000000dc7919 */ /* 0x000e220000002100 */
[----:B------:R-:W1:Y:S01]  /*f9d0*/  LDC.64 R2, c[0x0][0x260] ;  /* 0x00009800ff027b82 */ /* 0x000e620000000a00 */
[----:B------:R-:W-:Y:S01]  /*f9e0*/  UMOV UR9, 0x80000020 ;  /* 0x8000002000097882 */ /* 0x000fe20000000000 */
[----:B------:R-:W-:Y:S01]  /*f9f0*/  MOV R228, RZ ;  /* 0x000000ff00e47202 */ /* 0x000fe20000000f00 */
[----:B------:R-:W2:Y:S01]  /*fa00*/  S2R R216, SR_TID.X ;  /* 0x0000000000d87919 */ /* 0x000ea20000002100 */
[----:B------:R-:W-:Y:S02]  /*fa10*/  MOV R177, UR9 ;  /* 0x0000000900b17c02 */ /* 0x000fe40008000f00 */
[----:B------:R-:W-:Y:S02]  /*fa20*/  CS2R R48, SRZ ;  /* 0x0000000000307805 */ /* 0x000fe4000001ff00 */
[----:B------:R-:W-:Y:S02]  /*fa30*/  MOV R251, 0x3f800000 ;  /* 0x3f80000000fb7802 */ /* 0x000fe40000000f00 */
[----:B------:R-:W-:Y:S01]  /*fa40*/  CS2R R50, SRZ ;  /* 0x0000000000327805 */ /* 0x000fe2000001ff00 */
[----:B------:R-:W3:Y:S01]  /*fa50*/  LDC R41, c[0x0][0x268] ;  /* 0x00009a00ff297b82 */ /* 0x000ee20000000800 */
[----:B------:R-:W-:-:S02]  /*fa60*/  MOV R250, 0x3f800000 ;  /* 0x3f80000000fa7802 */ /* 0x000fc40000000f00 */
[----:B------:R-:W-:Y:S02]  /*fa70*/  CS2R R52, SRZ ;  /* 0x0000000000347805 */ /* 0x000fe4000001ff00 */
[----:B------:R-:W-:Y:S02]  /*fa80*/  MOV R190, 0xff800000 ;  /* 0xff80000000be7802 */ /* 0x000fe40000000f00 */
[----:B------:R-:W-:Y:S02]  /*fa90*/  CS2R R54, SRZ ;  /* 0x0000000000367805 */ /* 0x000fe4000001ff00 */
[----:B------:R-:W-:Y:S02]  /*faa0*/  MOV R195, 0xff800000 ;  /* 0xff80000000c37802 */ /* 0x000fe40000000f00 */
[----:B------:R-:W-:Y:S02]  /*fab0*/  CS2R R56, SRZ ;  /* 0x0000000000387805 */ /* 0x000fe4000001ff00 */
[----:B------:R-:W-:Y:S01]  /*fac0*/  MOV R206, 0xff800000 ;  /* 0xff80000000ce7802 */ /* 0x000fe20000000f00 */
[----:B------:R-:W4:Y:S01]  /*fad0*/  LDC.64 R188, c[0x0][0x250] ;  /* 0x00009400ffbc7b82 */ /* 0x000f220000000a00 */
[----:B------:R-:W-:-:S02]  /*fae0*/  CS2R R58, SRZ ;  /* 0x00000000003a7805 */ /* 0x000fc4000001ff00 */
[----:B------:R-:W-:Y:S02]  /*faf0*/  CS2R R60, SRZ ;  /* 0x00000000003c7805 */ /* 0x000fe4000001ff00 */
[----:B------:R-:W-:Y:S02]  /*fb00*/  CS2R R62, SRZ ;  /* 0x00000000003e7805 */ /* 0x000fe4000001ff00 */
[----:B------:R-:W-:Y:S02]  /*fb10*/  CS2R R64, SRZ ;  /* 0x0000000000407805 */ /* 0x000fe4000001ff00 */
[----:B------:R-:W-:Y:S02]  /*fb20*/  CS2R R66, SRZ ;  /* 0x0000000000427805 */ /* 0x000fe4000001ff00 */
[----:B------:R-:W-:Y:S02]  /*fb30*/  CS2R R68, SRZ ;  /* 0x0000000000447805 */ /* 0x000fe4000001ff00 */
[----:B------:R-:W-:-:S02]  /*fb40*/  CS2R R70, SRZ ;  /* 0x0000000000467805 */ /* 0x000fc4000001ff00 */
[----:B-1----:R-:W-:Y:S01]  /*fb50*/  MOV R20, R2 ;  /* 0x0000000200147202 */ /* 0x002fe20000000f00 */
[----:B------:R-:W1:Y:S01]  /*fb60*/  LDC.64 R36, c[0x0][0x220] ;  /* 0x00008800ff247b82 */ /* 0x000e620000000a00 */
[----:B------:R5:W-:Y:S01]  /*fb70*/  STL [R1+0xa0c], R3 ;  /* 0x000a0c0301007387 */ /* 0x000be20000100800 */
[----:B------:R-:W-:Y:S02]  /*fb80*/  MOV R5, R3 ;  /* 0x0000000300057202 */ /* 0x000fe40000000f00 */
[----:B------:R-:W-:Y:S02]  /*fb90*/  CS2R R72, SRZ ;  /* 0x0000000000487805 */ /* 0x000fe4000001ff00 */
[----:B------:R-:W-:Y:S02]  /*fba0*/  CS2R R74, SRZ ;  /* 0x00000000004a7805 */ /* 0x000fe4000001ff00 */
[----:B------:R-:W-:Y:S02]  /*fbb0*/  CS2R R76, SRZ ;  /* 0x00000000004c7805 */ /* 0x000fe4000001ff00 */
[----:B0-----:R-:W-:-:S02]  /*fbc0*/  LOP3.LUT R212, R220, 0xc0, RZ, 0xc0, !PT ;  /* 0x000000c0dcd47812 */ /* 0x001fc400078ec0ff */
[----:B------:R-:W-:Y:S02]  /*fbd0*/  CS2R R78, SRZ ;  /* 0x00000000004e7805 */ /* 0x000fe4000001ff00 */
[----:B------:R-:W-:Y:S01]  /*fbe0*/  SHF.L.U32 R220, R220, 0x1, RZ ;  /* 0x00000001dcdc7819 */ /* 0x000fe200000006ff */
[----:B------:R-:W0:Y:S01]  /*fbf0*/  LDC R23, c[0x0][0x258] ;  /* 0x00009600ff177b82 */ /* 0x000e220000000800 */
[----:B------:R-:W-:Y:S02]  /*fc00*/  SHF.R.U32.HI R2, RZ, 0x2, R212 ;  /* 0x00000002ff027819 */ /* 0x000fe400000116d4 */
[----:B------:R-:W-:Y:S02]  /*fc10*/  CS2R R80, SRZ ;  /* 0x0000000000507805 */ /* 0x000fe4000001ff00 */
[----:B------:R-:W-:Y:S02]  /*fc20*/  LOP3.LUT R220, R220, 0x7e, RZ, 0xc0, !PT ;  /* 0x0000007edcdc7812 */ /* 0x000fe400078ec0ff */
[----:B------:R-:W-:-:S02]  /*fc30*/  CS2R R82, SRZ ;  /* 0x0000000000527805 */ /* 0x000fc4000001ff00 */
[----:B--2---:R-:W-:Y:S01]  /*fc40*/  SHF.R.U32.HI R0, RZ, 0x5, R216 ;  /* 0x00000005ff007819 */ /* 0x004fe200000116d8 */
[C---:B----4-:R-:W-:Y:S01]  /*fc50*/  IMAD R152, R189.reuse, 0xa, RZ ;  /* 0x0000000abd987824 */ /* 0x050fe200078e02ff */
[----:B------:R-:W-:Y:S01]  /*fc60*/  LEA R12, R212, R220, 0x6 ;  /* 0x000000dcd40c7211 */ /* 0x000fe200078e30ff */
[----:B------:R-:W2:Y:S01]  /*fc70*/  LDC.64 R38, c[0x0][0x218] ;  /* 0x00008600ff267b82 */ /* 0x000ea20000000a00 */
[----:B------:R-:W-:Y:S01]  /*fc80*/  LOP3.LUT R220, R216, 0xff, RZ, 0xc0, !PT ;  /* 0x000000ffd8dc7812 */ /* 0x000fe200078ec0ff */
[C---:B------:R-:W-:Y:S01]  /*fc90*/  IMAD R153, R189.reuse, 0xb, RZ ;  /* 0x0000000bbd997824 */ /* 0x040fe200078e02ff */
[----:B------:R-:W-:Y:S01]  /*fca0*/  SGXT.U32 R0, R0, 0x3 ;  /* 0x000000030000781a */ /* 0x000fe20000000000 */
[C---:B------:R-:W-:Y:S01]  /*fcb0*/  IMAD R154, R189.reuse, 0xc, RZ ;  /* 0x0000000cbd9a7824 */ /* 0x040fe200078e02ff */
[----:B------:R-:W-:Y:S01]  /*fcc0*/  SHF.L.U32 R7, R220, 0x1, RZ ;  /* 0x00000001dc077819 */ /* 0x000fe200000006ff */
[----:B------:R-:W-:Y:S01]  /*fcd0*/  IMAD R155, R189, 0xd, RZ ;  /* 0x0000000dbd9b7824 */ /* 0x000fe200078e02ff */
[----:B-----5:R-:W-:Y:S01]  /*fce0*/  MOV R3, RZ ;  /* 0x000000ff00037202 */ /* 0x020fe20000000f00 */
[----:B---3--:R-:W-:Y:S01]  /*fcf0*/  IMAD R6, R0, R41, RZ ;  /* 0x0000002900067224 */ /* 0x008fe200078e02ff */
[----:B------:R-:W-:Y:S01]  /*fd00*/  LOP3.LUT R7, R7, R2, RZ, 0x3c, !PT ;  /* 0x0000000207077212 */ /* 0x000fe200078e3cff */
[C---:B------:R-:W-:Y:S01]  /*fd10*/  IMAD R156, R189.reuse, 0xe, RZ ;  /* 0x0000000ebd9c7824 */ /* 0x040fe200078e02ff */
[----:B------:R-:W-:Y:S01]  /*fd20*/  LOP3.LUT R2, R216, 0x1f, RZ, 0xc0, !PT ;  /* 0x0000001fd8027812 */ /* 0x000fe200078ec0ff */
[----:B------:R-:W-:Y:S01]  /*fd30*/  IMAD R160, R189, 0x12, RZ ;  /* 0x00000012bda07824 */ /* 0x000fe200078e02ff */
[----:B------:R-:W3:Y:S01]  /*fd40*/  S2R R216, SR_CTAID.Y ;  /* 0x0000000000d87919 */ /* 0x000ee20000002600 */
[----:B------:R-:W-:Y:S01]  /*fd50*/  LEA R8, R41, R6, 0x3 ;  /* 0x0000000629087211 */ /* 0x000fe200078e18ff */
[----:B------:R-:W-:Y:S01]  /*fd60*/  IMAD R161, R189, 0x13, RZ ;  /* 0x00000013bda17824 */ /* 0x000fe200078e02ff */
[----:B------:R-:W-:Y:S01]  /*fd70*/  IADD3 R0, R252, 0x40000, RZ ;  /* 0x00040000fc007810 */ /* 0x000fe20007ffe0ff */
[----:B------:R-:W-:Y:S01]  /*fd80*/  IMAD R5, R2, R5, RZ ;  /* 0x0000000502057224 */ /* 0x000fe200078e02ff */
[----:B------:R-:W-:Y:S01]  /*fd90*/  LEA R9, R41, R8, 0x3 ;  /* 0x0000000829097211 */ /* 0x000fe200078e18ff */
[C---:B------:R-:W-:Y:S01]  /*fda0*/  IMAD R162, R189.reuse, 0x14, RZ ;  /* 0x00000014bda27824 */ /* 0x040fe200078e02ff */
[----:B------:R-:W-:Y:S01]  /*fdb0*/  SHF.R.U32.HI R0, RZ, 0x4, R0 ;  /* 0x00000004ff007819 */ /* 0x000fe20000011600 */
[----:B------:R-:W-:Y:S01]  /*fdc0*/  IMAD R163, R189, 0x15, RZ ;  /* 0x00000015bda37824 */ /* 0x000fe200078e02ff */
[----:B------:R-:W-:Y:S01]  /*fdd0*/  LEA R10, R41, R9, 0x3 ;  /* 0x00000009290a7211 */ /* 0x000fe200078e18ff */
[C---:B------:R-:W-:Y:S01]  /*fde0*/  IMAD R164, R189.reuse, 0x16, RZ ;  /* 0x00000016bda47824 */ /* 0x040fe200078e02ff */
[----:B------:R-:W-:Y:S01]  /*fdf0*/  SGXT.U32 R0, R0, 0xe ;  /* 0x0000000e0000781a */ /* 0x000fe20000000000 */
[----:B------:R-:W-:Y:S01]  /*fe00*/  IMAD R165, R189, 0x17, RZ ;  /* 0x00000017bda57824 */ /* 0x000fe200078e02ff */
[----:B------:R-:W-:Y:S01]  /*fe10*/  LEA R11, R41, R10, 0x3 ;  /* 0x0000000a290b7211 */ /* 0x000fe200078e18ff */
[C---:B------:R-:W-:Y:S01]  /*fe20*/  IMAD R166, R189.reuse, 0x18, RZ ;  /* 0x00000018bda67824 */ /* 0x040fe200078e02ff */
[C---:B------:R-:W-:Y:S01]  /*fe30*/  R2UR UR10, R0.reuse ;  /* 0x00000000000a72ca */ /* 0x040fe200000e0000 */
[C---:B------:R-:W-:Y:S01]  /*fe40*/  IMAD R167, R189.reuse, 0x19, RZ ;  /* 0x00000019bda77824 */ /* 0x040fe200078e02ff */
[----:B------:R-:W-:Y:S01]  /*fe50*/  IADD3 R0, P0, R0, 0x2, RZ ;  /* 0x0000000200007810 */ /* 0x000fe20007f1e0ff */
[----:B------:R-:W-:Y:S01]  /*fe60*/  IMAD R168, R189, 0x1a, RZ ;  /* 0x0000001abda87824 */ /* 0x000fe200078e02ff */
[----:B------:R-:W-:Y:S01]  /*fe70*/  LEA R13, R41, R11, 0x3 ;  /* 0x0000000b290d7211 */ /* 0x000fe200078e18ff */
[C---:B------:R-:W-:Y:S01]  /*fe80*/  IMAD R169, R189.reuse, 0x1b, RZ ;  /* 0x0000001bbda97824 */ /* 0x040fe200078e02ff */
[----:B------:R-:W-:Y:S01]  /*fe90*/  R2UR UR54, R0 ;  /* 0x00000000003672ca */ /* 0x000fe200000e0000 */
[----:B------:R-:W-:Y:S01]  /*fea0*/  IMAD R170, R189, 0x1c, RZ ;  /* 0x0000001cbdaa7824 */ /* 0x000fe200078e02ff */
[----:B------:R-:W-:Y:S01]  /*feb0*/  IADD3.X R4, R3, 0x40000040, RZ, P0, !PT ;  /* 0x4000004003047810 */ /* 0x000fe200007fe4ff */
[----:B------:R-:W-:Y:S01]  /*fec0*/  IMAD R171, R189, 0x1d, RZ ;  /* 0x0000001dbdab7824 */ /* 0x000fe200078e02ff */
[----:B------:R-:W-:Y:S01]  /*fed0*/  LEA R14, R41, R13, 0x3 ;  /* 0x0000000d290e7211 */ /* 0x000fe200078e18ff */
[----:B------:R-:W-:Y:S01]  /*fee0*/  IMAD R172, R189, 0x1e, RZ ;  /* 0x0000001ebdac7824 */ /* 0x000fe200078e02ff */
[----:B------:R-:W-:Y:S01]  /*fef0*/  R2UR UR55, R4 ;  /* 0x00000000043772ca */ /* 0x000fe200000e0000 */
[----:B------:R-:W-:Y:S01]  /*ff00*/  UMOV UR8, UR10 ;  /* 0x0000000a00087c82 */ /* 0x000fe20008000000 */
[----:B------:R-:W-:-:S02]  /*ff10*/  IADD3.X R4, R3, -0x7fffffe0, RZ, P0, !PT ;  /* 0x8000002003047810 */ /* 0x000fc400007fe4ff */
[----:B------:R-:W-:Y:S02]  /*ff20*/  CS2R R84, SRZ ;  /* 0x0000000000547805 */ /* 0x000fe4000001ff00 */
[----:B------:R-:W-:Y:S01]  /*ff30*/  SHF.L.U32 R2, R5, 0x1, RZ ;  /* 0x0000000105027819 */ /* 0x000fe200000006ff */
[C---:B---3--:R-:W-:Y:S01]  /*ff40*/  IMAD R0, R216.reuse, R20, RZ ;  /* 0x00000014d8007224 */ /* 0x048fe200078e02ff */
[----:B------:R-:W-:Y:S01]  /*ff50*/  LEA R15, R41, R14, 0x3 ;  /* 0x0000000e290f7211 */ /* 0x000fe200078e18ff */
[----:B------:R-:W-:Y:S01]  /*ff60*/  IMAD R188, R216, R188, RZ ;  /* 0x000000bcd8bc7224 */ /* 0x000fe200078e02ff */
[----:B------:R-:W-:Y:S01]  /*ff70*/  R2UR UR6, R4 ;  /* 0x00000000040672ca */ /* 0x000fe200000e0000 */
[C---:B------:R-:W-:Y:S01]  /*ff80*/  IMAD.HI R4, R0.reuse, 0x2, RZ ;  /* 0x0000000200047827 */ /* 0x040fe200078e02ff */
[----:B------:R-:W-:Y:S02]  /*ff90*/  SHF.L.U32 R3, R0, 0x1, RZ ;  /* 0x0000000100037819 */ /* 0x000fe400000006ff */
[----:B------:R-:W-:-:S02]  /*ffa0*/  CS2R R86, SRZ ;  /* 0x0000000000567805 */ /* 0x000fc4000001ff00 */
[----:B------:R-:W-:Y:S01]  /*ffb0*/  LEA R16, R41, R15, 0x3 ;  /* 0x0000000f29107211 */ /* 0x000fe200078e18ff */
[----:B------:R-:W-:Y:S01]  /*ffc0*/  IMAD.HI R5, R5, 0x2, RZ ;  /* 0x0000000205057827 */ /* 0x000fe200078e02ff */
[----:B-1----:R-:W-:Y:S01]  /*ffd0*/  IADD3 R35, P2, P3, R2, R36, R3 ;  /* 0x0000002402237210 */ /* 0x002fe20007b5e003 */
[----:B------:R-:W-:Y:S01]  /*ffe0*/  UIADD3.64 UR12, UR54, 0x2, URZ ;  /* 0x00000002360c7897 */ /* 0x000fe2000fffe03f */
[----:B--2---:R-:W-:Y:S01]  /*fff0*/  LEA R21, P0, R188, R38, 0x1 ;  /* 0x00000026bc157211 */ /* 0x004fe200078008ff */
[----:B0-----:R-:W-:Y:S01]  /*10000*/  IMAD R2, R220, R23, RZ ;  /* 0x00000017dc027224 */ /* 0x001fe200078e02ff */
[----:B------:R-:W-:Y:S01]  /*10010*/  LEA R17, R41, R16, 0x3 ;  /* 0x0000001029117211 */ /* 0x000fe200078e18ff */
[----:B------:R-:W-:Y:S01]  /*10020*/  UIADD3.64 UR12, UR54, 0xfe, URZ ;  /* 0x000000fe360c7897 */ /* 0x000fe2000fffe03f */
[----:B------:R-:W-:Y:S01]  /*10030*/  LEA.HI.X.SX32 R39, R188, R39, 0x1, P0 ;  /* 0x00000027bc277211 */ /* 0x000fe200000f0eff */
[----:B------:R-:W-:Y:S01]  /*10040*/  UMOV UR7, UR6 ;  /* 0x0000000600077c82 */ /* 0x000fe20008000000 */
[----:B------:R-:W-:Y:S01]  /*10050*/  LEA R0, R23, R2, 0x8 ;  /* 0x0000000217007211 */ /* 0x000fe200078e40ff */
[----:B------:R-:W-:Y:S01]  /*10060*/  UMOV UR6, UR54 ;  /* 0x0000003600067c82 */ /* 0x000fe20008000000 */
[C---:B------:R-:W-:Y:S01]  /*10070*/  LEA R18, R41.reuse, R17, 0x3 ;  /* 0x0000001129127211 */ /* 0x040fe200078e18ff */
[----:B------:R-:W-:Y:S01]  /*10080*/  UIADD3.64 UR12, UR54, 0x102, URZ ;  /* 0x00000102360c7897 */ /* 0x000fe2000fffe03f */
[-C--:B------:R-:W-:Y:S01]  /*10090*/  LEA R22, P0, R2, R21.reuse, 0x1 ;  /* 0x0000001502167211 */ /* 0x080fe200078008ff */
[----:B------:R-:W-:Y:S01]  /*100a0*/  UIADD3.64 UR12, UR54, 0x1fe, URZ ;  /* 0x000001fe360c7897 */ /* 0x000fe2000fffe03f */
[----:B------:R-:W-:Y:S01]  /*100b0*/  LEA R20, P1, R0, R21, 0x1 ;  /* 0x0000001500147211 */ /* 0x000fe200078208ff */
[----:B------:R-:W-:Y:S01]  /*100c0*/  UIADD3.64 UR12, UR54, 0x202, URZ ;  /* 0x00000202360c7897 */ /* 0x000fe2000fffe03f */
[----:B------:R-:W-:Y:S01]  /*100d0*/  LEA R19, R41, R18, 0x3 ;  /* 0x0000001229137211 */ /* 0x000fe200078e18ff */
[----:B------:R-:W-:Y:S01]  /*100e0*/  UIADD3.64 UR12, UR54, 0x2fe, URZ ;  /* 0x000002fe360c7897 */ /* 0x000fe2000fffe03f */
[----:B------:R-:W-:-:S02]  /*100f0*/  LEA.HI.X.SX32 R23, R2, R39, 0x1, P0 ;  /* 0x0000002702177211 */ /* 0x000fc400000f0eff */
[----:B------:R-:W-:Y:S02]  /*10100*/  CS2R R88, SRZ ;  /* 0x0000000000587805 */ /* 0x000fe4000001ff00 */
[----:B------:R-:W-:Y:S02]  /*10110*/  IADD3.X R37, R5, R37, R4, P2, P3 ;  /* 0x0000002505257210 */ /* 0x000fe400017e6404 */
[----:B------:R-:W-:Y:S02]  /*10120*/  CS2R R90, SRZ ;  /* 0x00000000005a7805 */ /* 0x000fe4000001ff00 */
[----:B------:R-:W-:Y:S02]  /*10130*/  LEA.HI.X.SX32 R21, R0, R39, 0x1, P1 ;  /* 0x0000002700157211 */ /* 0x000fe400008f0eff */
[----:B------:R-:W-:Y:S02]  /*10140*/  CS2R R92, SRZ ;  /* 0x00000000005c7805 */ /* 0x000fe4000001ff00 */
[----:B------:R-:W-:-:S02]  /*10150*/  LEA R46, P0, R6, R35, 0x1 ;  /* 0x00000023062e7211 */ /* 0x000fc400078008ff */
[----:B------:R-:W-:Y:S02]  /*10160*/  CS2R R94, SRZ ;  /* 0x00000000005e7805 */ /* 0x000fe4000001ff00 */
[-C--:B------:R-:W-:Y:S02]  /*10170*/  LEA R44, P1, R8, R35.reuse, 0x1 ;  /* 0x00000023082c7211 */ /* 0x080fe400078208ff */
[----:B------:R-:W-:Y:S02]  /*10180*/  CS2R R96, SRZ ;  /* 0x0000000000607805 */ /* 0x000fe4000001ff00 */
[----:B------:R-:W-:Y:S02]  /*10190*/  LEA R42, P2, R9, R35, 0x1 ;  /* 0x00000023092a7211 */ /* 0x000fe400078408ff */
[----:B------:R-:W-:Y:S02]  /*101a0*/  CS2R R98, SRZ ;  /* 0x0000000000627805 */ /* 0x000fe4000001ff00 */
[----:B------:R-:W-:-:S02]  /*101b0*/  LEA R24, R41, R19, 0x3 ;  /* 0x0000001329187211 */ /* 0x000fc400078e18ff */
[----:B------:R-:W-:Y:S02]  /*101c0*/  CS2R R100, SRZ ;  /* 0x0000000000647805 */ /* 0x000fe4000001ff00 */
[-C--:B------:R-:W-:Y:S02]  /*101d0*/  LEA.HI.X.SX32 R47, R6, R37.reuse, 0x1, P0 ;  /* 0x00000025062f7211 */ /* 0x080fe400000f0eff */
[----:B------:R-:W-:Y:S02]  /*101e0*/  CS2R R102, SRZ ;  /* 0x0000000000667805 */ /* 0x000fe4000001ff00 */
[-C--:B------:R-:W-:Y:S02]  /*101f0*/  LEA.HI.X.SX32 R45, R8, R37.reuse, 0x1, P1 ;  /* 0x00000025082d7211 */ /* 0x080fe400008f0eff */
[----:B------:R-:W-:Y:S02]  /*10200*/  CS2R R104, SRZ ;  /* 0x0000000000687805 */ /* 0x000fe4000001ff00 */
[----:B------:R-:W-:Y:S01]  /*10210*/  LEA.HI.X.SX32 R43, R9, R37, 0x1, P2 ;  /* 0x00000025092b7211 */ /* 0x000fe200010f0eff */
[----:B------:R-:W-:Y:S01]  /*10220*/  STL.64 [R1+0x800], R46 ;  /* 0x0008002e01007387 */ /* 0x000fe20000100a00 */
[----:B------:R-:W-:-:S02]  /*10230*/  LEA R25, R41, R24, 0x3 ;  /* 0x0000001829197211 */ /* 0x000fc400078e18ff */
[----:B------:R-:W-:Y:S02]  /*10240*/  CS2R R106, SRZ ;  /* 0x00000000006a7805 */ /* 0x000fe4000001ff00 */
[----:B------:R-:W-:Y:S01]  /*10250*/  LEA R38, P2, R13, R35, 0x1 ;  /* 0x000000230d267211 */ /* 0x000fe200078408ff */
[----:B------:R0:W-:Y:S01]  /*10260*/  STL.64 [R1+0x7f8], R44 ;  /* 0x0007f82c01007387 */ /* 0x0001e20000100a00 */
[----:B------:R-:W-:Y:S02]  /*10270*/  LEA R26, R41, R25, 0x3 ;  /* 0x00000019291a7211 */ /* 0x000fe400078e18ff */
[----:B------:R-:W-:Y:S02]  /*10280*/  CS2R R108, SRZ ;  /* 0x00000000006c7805 */ /* 0x000fe4000001ff00 */
[----:B------:R-:W-:Y:S01]  /*10290*/  LEA.HI.X.SX32 R39, R13, R37, 0x1, P2 ;  /* 0x000000250d277211 */ /* 0x000fe200010f0eff */
[----:B------:R1:W-:Y:S01]  /*102a0*/  STL.64 [R1+0x7f0], R42 ;  /* 0x0007f02a01007387 */ /* 0x0003e20000100a00 */
[----:B------:R-:W-:-:S02]  /*102b0*/  LEA R27, R41, R26, 0x3 ;  /* 0x0000001a291b7211 */ /* 0x000fc400078e18ff */
[----:B------:R-:W-:Y:S02]  /*102c0*/  CS2R R110, SRZ ;  /* 0x00000000006e7805 */ /* 0x000fe4000001ff00 */
[----:B------:R-:W-:Y:S01]  /*102d0*/  MOV R176, UR8 ;  /* 0x0000000800b07c02 */ /* 0x000fe20008000f00 */
[----:B------:R-:W-:Y:S01]  /*102e0*/  UIADD3.64 UR8, UR54, 0x4, URZ ;  /* 0x0000000436087897 */ /* 0x000fe2000fffe03f */
[----:B------:R-:W-:Y:S01]  /*102f0*/  LEA R28, R41, R27, 0x3 ;  /* 0x0000001b291c7211 */ /* 0x000fe200078e18ff */
[----:B------:R-:W-:Y:S01]  /*10300*/  UIADD3.64 UR8, UR54, 0x100, URZ ;  /* 0x0000010036087897 */ /* 0x000fe2000fffe03f */
[----:B------:R-:W-:Y:S01]  /*10310*/  LEA R157, R189, -R189, 0x4 ;  /* 0x800000bdbd9d7211 */ /* 0x000fe200078e20ff */
[----:B------:R-:W-:Y:S01]  /*10320*/  UIADD3.64 UR8, UR54, 0x104, URZ ;  /* 0x0000010436087897 */ /* 0x000fe2000fffe03f */
[CC--:B0-----:R-:W-:Y:S01]  /*10330*/  LEA R44, P0, R10.reuse, R35.reuse, 0x1 ;  /* 0x000000230a2c7211 */ /* 0x0c1fe200078008ff */
[----:B------:R-:W-:Y:S01]  /*10340*/  UIADD3.64 UR8, UR54, 0x200, URZ ;  /* 0x0000020036087897 */ /* 0x000fe2000fffe03f */
[----:B------:R-:W-:Y:S01]  /*10350*/  LEA R29, R41, R28, 0x3 ;  /* 0x0000001c291d7211 */ /* 0x000fe200078e18ff */
[----:B------:R-:W-:Y:S01]  /*10360*/  UIADD3.64 UR8, UR54, 0x204, URZ ;  /* 0x0000020436087897 */ /* 0x000fe2000fffe03f */
[C---:B-1----:R-:W-:Y:S01]  /*10370*/  LEA R42, P1, R11.reuse, R35, 0x1 ;  /* 0x000000230b2a7211 */ /* 0x042fe200078208ff */
[----:B------:R-:W-:Y:S01]  /*10380*/  UIADD3.64 UR8, UR54, 0x300, URZ ;  /* 0x0000030036087897 */ /* 0x000fe2000fffe03f */
[-C--:B------:R-:W-:Y:S01]  /*10390*/  LEA.HI.X.SX32 R45, R10, R37.reuse, 0x1, P0 ;  /* 0x000000250a2d7211 */ /* 0x080fe200000f0eff */
[----:B------:R-:W-:Y:S01]  /*103a0*/  UIADD3.64 UR8, UR54, 0x304, URZ ;  /* 0x0000030436087897 */ /* 0x000fe2000fffe03f */
[----:B------:R-:W-:Y:S01]  /*103b0*/  LEA.HI.X.SX32 R43, R11, R37, 0x1, P1 ;  /* 0x000000250b2b7211 */ /* 0x000fe200008f0eff */
[----:B------:R-:W-:Y:S01]  /*103c0*/  UIADD3.64 UR8, UR54, 0x400, URZ ;  /* 0x0000040036087897 */ /* 0x000fe2000fffe03f */
[C---:B------:R-:W-:Y:S01]  /*103d0*/  LEA R30, R41.reuse, R29, 0x3 ;  /* 0x0000001d291e7211 */ /* 0x040fe200078e18ff */
[----:B------:R0:W-:Y:S01]  /*103e0*/  STL.64 [R1+0x7e8], R44 ;  /* 0x0007e82c01007387 */ /* 0x0001e20000100a00 */
[C---:B------:R-:W-:Y:S01]  /*103f0*/  LEA R10, P2, R16.reuse, R35, 0x1 ;  /* 0x00000023100a7211 */ /* 0x040fe200078408ff */
[----:B------:R-:W-:Y:S01]  /*10400*/  UIADD3.64 UR8, UR54, 0x404, URZ ;  /* 0x0000040436087897 */ /* 0x000fe2000fffe03f */
[C---:B------:R-:W-:Y:S01]  /*10410*/  LEA R31, R41.reuse, R30, 0x3 ;  /* 0x0000001e291f7211 */ /* 0x040fe200078e18ff */
[----:B------:R1:W-:Y:S01]  /*10420*/  STL.64 [R1+0x7e0], R42 ;  /* 0x0007e02a01007387 */ /* 0x0003e20000100a00 */
[----:B------:R-:W-:Y:S01]  /*10430*/  LEA.HI.X.SX32 R11, R16, R37, 0x1, P2 ;  /* 0x00000025100b7211 */ /* 0x000fe200010f0eff */
[----:B------:R-:W-:Y:S01]  /*10440*/  UIADD3.64 UR8, UR54, 0x500, URZ ;  /* 0x0000050036087897 */ /* 0x000fe2000fffe03f */
[----:B------:R-:W-:Y:S01]  /*10450*/  LEA R3, R41, R31, 0x3 ;  /* 0x0000001f29037211 */ /* 0x000fe200078e18ff */
[----:B------:R2:W-:Y:S01]  /*10460*/  STL.64 [R1+0x7d8], R38 ;  /* 0x0007d82601007387 */ /* 0x0005e20000100a00 */
[----:B------:R-:W-:Y:S01]  /*10470*/  SHF.L.U32 R158, R189, 0x4, RZ ;  /* 0x00000004bd9e7819 */ /* 0x000fe200000006ff */
[----:B------:R-:W-:Y:S01]  /*10480*/  UIADD3.64 UR8, UR6, 0x3fe, URZ ;  /* 0x000003fe06087897 */ /* 0x000fe2000fffe03f */
[----:B------:R-:W-:-:S02]  /*10490*/  LEA R32, R41, R3, 0x3 ;  /* 0x0000000329207211 */ /* 0x000fc400078e18ff */
[----:B0-----:R-:W-:Y:S02]  /*104a0*/  CS2R R44, SRZ ;  /* 0x00000000002c7805 */ /* 0x001fe4000001ff00 */
[----:B------:R-:W-:Y:S02]  /*104b0*/  LEA R159, R189, R189, 0x4 ;  /* 0x000000bdbd9f7211 */ /* 0x000fe400078e20ff */
[----:B------:R-:W-:Y:S02]  /*104c0*/  CS2R R46, SRZ ;  /* 0x00000000002e7805 */ /* 0x000fe4000001ff00 */
[----:B------:R-:W-:Y:S02]  /*104d0*/  LEA R33, R41, R32, 0x3 ;  /* 0x0000002029217211 */ /* 0x000fe400078e18ff */
[----:B------:R-:W-:Y:S02]  /*104e0*/  CS2R R112, SRZ ;  /* 0x0000000000707805 */ /* 0x000fe4000001ff00 */
[----:B-1----:R-:W-:-:S02]  /*104f0*/  LEA R42, P0, R14, R35, 0x1 ;  /* 0x000000230e2a7211 */ /* 0x002fc400078008ff */
[----:B------:R-:W-:Y:S02]  /*10500*/  CS2R R114, SRZ ;  /* 0x0000000000727805 */ /* 0x000fe4000001ff00 */
[----:B------:R-:W-:Y:S02]  /*10510*/  LEA R0, R41, R33, 0x3 ;  /* 0x0000002129007211 */ /* 0x000fe400078e18ff */
[----:B------:R-:W-:Y:S02]  /*10520*/  CS2R R116, SRZ ;  /* 0x0000000000747805 */ /* 0x000fe4000001ff00 */
[----:B--2---:R-:W-:Y:S02]  /*10530*/  LEA R38, P1, R15, R35, 0x1 ;  /* 0x000000230f267211 */ /* 0x004fe400078208ff */
[----:B------:R-:W-:Y:S02]  /*10540*/  CS2R R118, SRZ ;  /* 0x0000000000767805 */ /* 0x000fe4000001ff00 */
[----:B------:R-:W-:-:S02]  /*10550*/  LEA.HI.X.SX32 R43, R14, R37, 0x1, P0 ;  /* 0x000000250e2b7211 */ /* 0x000fc400000f0eff */
[----:B------:R-:W-:Y:S02]  /*10560*/  CS2R R120, SRZ ;  /* 0x0000000000787805 */ /* 0x000fe4000001ff00 */
[----:B------:R-:W-:Y:S02]  /*10570*/  LEA.HI.X.SX32 R39, R15, R37, 0x1, P1 ;  /* 0x000000250f277211 */ /* 0x000fe400008f0eff */
[----:B------:R-:W-:Y:S02]  /*10580*/  CS2R R122, SRZ ;  /* 0x00000000007a7805 */ /* 0x000fe4000001ff00 */
[----:B------:R-:W-:Y:S01]  /*10590*/  LEA R14, P2, R19, R35, 0x1 ;  /* 0x00000023130e7211 */ /* 0x000fe200078408ff */
[----:B------:R0:W-:Y:S01]  /*105a0*/  STL.64 [R1+0x7d0], R42 ;  /* 0x0007d02a01007387 */ /* 0x0001e20000100a00 */
[----:B------:R-:W-:Y:S02]  /*105b0*/  LEA R2, R41, R0, 0x3 ;  /* 0x0000000029027211 */ /* 0x000fe400078e18ff */
[----:B------:R-:W-:-:S02]  /*105c0*/  CS2R R124, SRZ ;  /* 0x00000000007c7805 */ /* 0x000fc4000001ff00 */
[----:B------:R-:W-:Y:S01]  /*105d0*/  LEA.HI.X.SX32 R15, R19, R37, 0x1, P2 ;  /* 0x00000025130f7211 */ /* 0x000fe200010f0eff */
[----:B------:R1:W-:Y:S01]  /*105e0*/  STL.64 [R1+0x7c8], R38 ;  /* 0x0007c82601007387 */ /* 0x0003e20000100a00 */
[----:B------:R-:W-:Y:S02]  /*105f0*/  LEA R4, R41, R2, 0x3 ;  /* 0x0000000229047211 */ /* 0x000fe400078e18ff */
[----:B------:R-:W-:Y:S02]  /*10600*/  CS2R R126, SRZ ;  /* 0x00000000007e7805 */ /* 0x000fe4000001ff00 */
[----:B------:R-:W-:Y:S01]  /*10610*/  LEA R173, R189, -R189, 0x5 ;  /* 0x800000bdbdad7211 */ /* 0x000fe200078e28ff */
[----:B------:R2:W-:Y:S01]  /*10620*/  STL.64 [R1+0x7c0], R10 ;  /* 0x0007c00a01007387 */ /* 0x0005e20000100a00 */
[----:B------:R-:W-:Y:S02]  /*10630*/  LEA R5, R41, R4, 0x3 ;  /* 0x0000000429057211 */ /* 0x000fe400078e18ff */
[----:B------:R-:W-:-:S02]  /*10640*/  CS2R R128, SRZ ;  /* 0x0000000000807805 */ /* 0x000fc4000001ff00 */
[----:B------:R-:W-:Y:S02]  /*10650*/  MOV R188, 0xff800000 ;  /* 0xff80000000bc7802 */ /* 0x000fe40000000f00 */
[----:B------:R-:W-:Y:S02]  /*10660*/  CS2R R130, SRZ ;  /* 0x0000000000827805 */ /* 0x000fe4000001ff00 */
[----:B0-----:R-:W-:Y:S02]  /*10670*/  LEA R42, P0, R17, R35, 0x1 ;  /* 0x00000023112a7211 */ /* 0x001fe400078008ff */
[----:B------:R-:W-:Y:S02]  /*10680*/  CS2R R132, SRZ ;  /* 0x0000000000847805 */ /* 0x000fe4000001ff00 */
[----:B------:R-:W-:Y:S02]  /*10690*/  LEA R6, R41, R5, 0x3 ;  /* 0x0000000529067211 */ /* 0x000fe400078e18ff */
[----:B------:R-:W-:-:S02]  /*106a0*/  CS2R R134, SRZ ;  /* 0x0000000000867805 */ /* 0x000fc4000001ff00 */
[C---:B-1----:R-:W-:Y:S02]  /*106b0*/  LEA R38, P1, R18.reuse, R35, 0x1 ;  /* 0x0000002312267211 */ /* 0x042fe400078208ff */
[----:B------:R-:W-:Y:S02]  /*106c0*/  CS2R R136, SRZ ;  /* 0x0000000000887805 */ /* 0x000fe4000001ff00 */
[-C--:B------:R-:W-:Y:S02]  /*106d0*/  LEA.HI.X.SX32 R43, R17, R37.reuse, 0x1, P0 ;  /* 0x00000025112b7211 */ /* 0x080fe400000f0eff */
[----:B------:R-:W-:Y:S02]  /*106e0*/  CS2R R138, SRZ ;  /* 0x00000000008a7805 */ /* 0x000fe4000001ff00 */
[----:B------:R-:W-:Y:S02]  /*106f0*/  LEA.HI.X.SX32 R39, R18, R37, 0x1, P1 ;  /* 0x0000002512277211 */ /* 0x000fe400008f0eff */
[----:B------:R-:W-:-:S02]  /*10700*/  CS2R R140, SRZ ;  /* 0x00000000008c7805 */ /* 0x000fc4000001ff00 */
[----:B------:R-:W-:Y:S01]  /*10710*/  LEA R16, P1, R25, R35, 0x1 ;  /* 0x0000002319107211 */ /* 0x000fe200078208ff */
[----:B------:R0:W-:Y:S01]  /*10720*/  STL.64 [R1+0x7b8], R42 ;  /* 0x0007b82a01007387 */ /* 0x0001e20000100a00 */
[----:B------:R-:W-:Y:S02]  /*10730*/  LEA R8, R41, R6, 0x3 ;  /* 0x0000000629087211 */ /* 0x000fe400078e18ff */
[----:B------:R-:W-:Y:S02]  /*10740*/  CS2R R142, SRZ ;  /* 0x00000000008e7805 */ /* 0x000fe4000001ff00 */
[----:B------:R-:W-:Y:S01]  /*10750*/  LEA.HI.X.SX32 R17, R25, R37, 0x1, P1 ;  /* 0x0000002519117211 */ /* 0x000fe200008f0eff */
[----:B------:R1:W-:Y:S01]  /*10760*/  STL.64 [R1+0x7b0], R38 ;  /* 0x0007b02601007387 */ /* 0x0003e20000100a00 */
[----:B------:R-:W-:Y:S02]  /*10770*/  LEA R18, P1, R28, R35, 0x1 ;  /* 0x000000231c127211 */ /* 0x000fe400078208ff */
[----:B------:R-:W-:-:S02]  /*10780*/  CS2R R144, SRZ ;  /* 0x0000000000907805 */ /* 0x000fc4000001ff00 */
[C---:B------:R-:W-:Y:S01]  /*10790*/  LEA R9, R41.reuse, R8, 0x3 ;  /* 0x0000000829097211 */ /* 0x040fe200078e18ff */
[----:B------:R3:W-:Y:S01]  /*107a0*/  STL.64 [R1+0x7a8], R14 ;  /* 0x0007a80e01007387 */ /* 0x0007e20000100a00 */
[----:B------:R-:W-:Y:S02]  /*107b0*/  LEA.HI.X.SX32 R19, R28, R37, 0x1, P1 ;  /* 0x000000251c137211 */ /* 0x000fe400008f0eff */
[----:B------:R-:W-:Y:S02]  /*107c0*/  CS2R R146, SRZ ;  /* 0x0000000000927805 */ /* 0x000fe4000001ff00 */
[----:B--2---:R-:W-:Y:S02]  /*107d0*/  LEA R10, R41, R9, 0x3 ;  /* 0x00000009290a7211 */ /* 0x004fe400078e18ff */
[----:B0-----:R-:W-:Y:S02]  /*107e0*/  CS2R R42, SRZ ;  /* 0x00000000002a7805 */ /* 0x001fe4000001ff00 */
[----:B------:R-:W-:-:S02]  /*107f0*/  CS2R R148, SRZ ;  /* 0x0000000000947805 */ /* 0x000fc4000001ff00 */
[----:B------:R-:W-:Y:S02]  /*10800*/  CS2R R150, SRZ ;  /* 0x0000000000967805 */ /* 0x000fe4000001ff00 */
[C---:B------:R-:W-:Y:S01]  /*10810*/  LEA R11, R41.reuse, R10, 0x3 ;  /* 0x0000000a290b7211 */ /* 0x040fe200078e18ff */
[----:B------:R-:W-:Y:S01]  /*10820*/  UIADD3.64 UR12, UR54, 0x302, URZ ;  /* 0x00000302360c7897 */ /* 0x000fe2000fffe03f */
[----:B-1----:R-:W-:Y:S01]  /*10830*/  LEA R38, P0, R24, R35, 0x1 ;  /* 0x0000002318267211 */ /* 0x002fe200078008ff */
[----:B------:R-:W-:Y:S01]  /*10840*/  UIADD3.64 UR12, UR54, 0x3fe, URZ ;  /* 0x000003fe360c7897 */ /* 0x000fe2000fffe03f */
[----:B------:R-:W-:Y:S01]  /*10850*/  LEA R13, R41, R11, 0x3 ;  /* 0x0000000b290d7211 */ /* 0x000fe200078e18ff */
[----:B------:R-:W-:Y:S01]  /*10860*/  UIADD3.64 UR12, UR54, 0x402, URZ ;  /* 0x00000402360c7897 */ /* 0x000fe2000fffe03f */
[----:B---3--:R-:W-:Y:S01]  /*10870*/  LEA R14, P2, R26, R35, 0x1 ;  /* 0x000000231a0e7211 */ /* 0x008fe200078408ff */
[----:B------:R-:W-:Y:S01]  /*10880*/  UMOV UR11, 0x40000040 ;  /* 0x40000040000b7882 */ /* 0x000fe20000000000 */
[-C--:B------:R-:W-:Y:S01]  /*10890*/  LEA.HI.X.SX32 R39, R24, R37.reuse, 0x1, P0 ;  /* 0x0000002518277211 */ /* 0x080fe200000f0eff */
[----:B------:R-:W-:Y:S01]  /*108a0*/  UIADD3.64 UR12, UR54, 0x4fe, URZ ;  /* 0x000004fe360c7897 */ /* 0x000fe2000fffe03f */
[----:B------:R-:W-:Y:S01]  /*108b0*/  LEA.HI.X.SX32 R15, R26, R37, 0x1, P2 ;  /* 0x000000251a0f7211 */ /* 0x000fe200010f0eff */
[----:B------:R-:W-:Y:S01]  /*108c0*/  UIADD3.64 UR14, UR54, 0x502, URZ ;  /* 0x00000502360e7897 */ /* 0x000fe2000fffe03f */
[C---:B------:R-:W-:Y:S01]  /*108d0*/  LEA R24, P0, R27.reuse, R35, 0x1 ;  /* 0x000000231b187211 */ /* 0x040fe200078008ff */
[----:B------:R-:W-:Y:S01]  /*108e0*/  UIADD3.64 UR18, UR54, 0x504, URZ ;  /* 0x0000050436127897 */ /* 0x000fe2000fffe03f */
[----:B------:R-:W-:Y:S01]  /*108f0*/  IADD3 R7, R252, R7, RZ ;  /* 0x00000007fc077210 */ /* 0x000fe20007ffe0ff */
[----:B------:R0:W-:Y:S01]  /*10900*/  STL.64 [R1+0x790], R14 ;  /* 0x0007900e01007387 */ /* 0x0001e20000100a00 */
[----:B------:R-:W-:Y:S01]  /*10910*/  LEA.HI.X.SX32 R25, R27, R37, 0x1, P0 ;  /* 0x000000251b197211 */ /* 0x000fe200000f0eff */
[----:B------:R-:W-:Y:S01]  /*10920*/  UIADD3.64 UR22, UR54, 0x5fe, URZ ;  /* 0x000005fe36167897 */ /* 0x000fe2000fffe03f */
[----:B------:R-:W-:Y:S01]  /*10930*/  LEA R26, P0, R30, R35, 0x1 ;  /* 0x000000231e1a7211 */ /* 0x000fe200078008ff */
[----:B------:R1:W-:Y:S01]  /*10940*/  STL.64 [R1+0x7a0], R38 ;  /* 0x0007a02601007387 */ /* 0x0003e20000100a00 */
[----:B------:R-:W-:-:S02]  /*10950*/  UIADD3.64 UR26, UR54, 0x600, URZ ;  /* 0x00000600361a7897 */ /* 0x000fc4000fffe03f */
[----:B------:R-:W-:Y:S01]  /*10960*/  LEA.HI.X.SX32 R27, R30, R37, 0x1, P0 ;  /* 0x000000251e1b7211 */ /* 0x000fe200000f0eff */
[----:B------:R2:W-:Y:S01]  /*10970*/  STL.64 [R1+0x798], R16 ;  /* 0x0007981001007387 */ /* 0x0005e20000100a00 */
[----:B------:R-:W-:Y:S01]  /*10980*/  LEA R28, P0, R32, R35, 0x1 ;  /* 0x00000023201c7211 */ /* 0x000fe200078008ff */
[----:B------:R-:W-:Y:S01]  /*10990*/  UIADD3.64 UR30, UR54, 0x602, URZ ;  /* 0x00000602361e7897 */ /* 0x000fe2000fffe03f */
[C---:B0-----:R-:W-:Y:S01]  /*109a0*/  LEA R14, R41.reuse, R13, 0x3 ;  /* 0x0000000d290e7211 */ /* 0x041fe200078e18ff */
[----:B------:R-:W-:Y:S02]  /*109b0*/  UIADD3.64 UR34, UR54, 0x604, URZ ;  /* 0x0000060436227897 */ /* 0x000fe4000fffe03f */
[----:B------:R-:W-:Y:S01]  /*109c0*/  UIADD3.64 UR38, UR54, 0x6fe, URZ ;  /* 0x000006fe36267897 */ /* 0x000fe2000fffe03f */
[----:B------:R-:W-:Y:S02]  /*109d0*/  LEA R15, R41, R14, 0x3 ;  /* 0x0000000e290f7211 */ /* 0x000fe400078e18ff */
[----:B-1----:R-:W-:Y:S01]  /*109e0*/  CS2R R38, SRZ ;  /* 0x0000000000267805 */ /* 0x002fe2000001ff00 */
[----:B------:R-:W-:Y:S01]  /*109f0*/  UIADD3.64 UR42, UR54, 0x700, URZ ;  /* 0x00000700362a7897 */ /* 0x000fe2000fffe03f */
[----:B--2---:R-:W-:Y:S01]  /*10a00*/  LEA R16, P2, R29, R35, 0x1 ;  /* 0x000000231d107211 */ /* 0x004fe200078408ff */
[----:B------:R-:W-:-:S02]  /*10a10*/  UIADD3.64 UR46, UR54, 0x702, URZ ;  /* 0x00000702362e7897 */ /* 0x000fc4000fffe03f */
[----:B------:R-:W-:Y:S01]  /*10a20*/  UIADD3.64 UR50, UR54, 0x704, URZ ;  /* 0x0000070436327897 */ /* 0x000fe2000fffe03f */
[-C--:B------:R-:W-:Y:S02]  /*10a30*/  LEA.HI.X.SX32 R17, R29, R37.reuse, 0x1, P2 ;  /* 0x000000251d117211 */ /* 0x080fe400010f0eff */
[----:B------:R-:W-:-:S03]  /*10a40*/  LEA.HI.X.SX32 R29, R32, R37, 0x1, P0 ;  /* 0x00000025201d7211 */ /* 0x000fc600000f0eff */
[----:B------:R0:W-:Y:S04]  /*10a50*/  STL.64 [R1+0x778], R16 ;  /* 0x0007781001007387 */ /* 0x0001e80000100a00 */
[----:B------:R1:W-:Y:S04]  /*10a60*/  STL.64 [R1+0x788], R24 ;  /* 0x0007881801007387 */ /* 0x0003e80000100a00 */
[----:B------:R2:W-:Y:S04]  /*10a70*/  STL.64 [R1+0x780], R18 ;  /* 0x0007801201007387 */ /* 0x0005e80000100a00 */
[----:B------:R3:W-:Y:S01]  /*10a80*/  STL.64 [R1+0x770], R26 ;  /* 0x0007701a01007387 */ /* 0x0007e20000100a00 */
[----:B0-----:R-:W-:-:S02]  /*10a90*/  LEA R16, R41, R15, 0x3 ;  /* 0x0000000f29107211 */ /* 0x001fc400078e18ff */
[----:B-1----:R-:W-:Y:S02]  /*10aa0*/  LEA R24, P1, R31, R35, 0x1 ;  /* 0x000000231f187211 */ /* 0x002fe400078208ff */
[----:B------:R-:W-:Y:S02]  /*10ab0*/  LEA R17, R41, R16, 0x3 ;  /* 0x0000001029117211 */ /* 0x000fe400078e18ff */
[----:B------:R-:W-:Y:S02]  /*10ac0*/  LEA.HI.X.SX32 R25, R31, R37, 0x1, P1 ;  /* 0x000000251f197211 */ /* 0x000fe400008f0eff */
[----:B------:R-:W-:Y:S02]  /*10ad0*/  CS2R R30, SRZ ;  /* 0x00000000001e7805 */ /* 0x000fe4000001ff00 */
[-C--:B--2---:R-:W-:Y:S02]  /*10ae0*/  LEA R18, P2, R3, R35.reuse, 0x1 ;  /* 0x0000002303127211 */ /* 0x084fe400078408ff */
[----:B---3--:R-:W-:Y:S01]  /*10af0*/  LEA R26, P1, R33, R35, 0x1 ;  /* 0x00000023211a7211 */ /* 0x008fe200078208ff */
[----:B------:R0:W-:Y:S01]  /*10b00*/  STL.64 [R1+0x768], R24 ;  /* 0x0007681801007387 */ /* 0x0001e20000100a00 */
[----:B------:R-:W-:-:S02]  /*10b10*/  LEA.HI.X.SX32 R19, R3, R37, 0x1, P2 ;  /* 0x0000002503137211 */ /* 0x000fc400010f0eff */
[----:B------:R-:W-:Y:S02]  /*10b20*/  LEA.HI.X.SX32 R27, R33, R37, 0x1, P1 ;  /* 0x00000025211b7211 */ /* 0x000fe400008f0eff */
[----:B------:R-:W-:Y:S02]  /*10b30*/  CS2R R32, SRZ ;  /* 0x0000000000207805 */ /* 0x000fe4000001ff00 */
[----:B------:R-:W-:Y:S01]  /*10b40*/  LEA R3, R41, R17, 0x3 ;  /* 0x0000001129037211 */ /* 0x000fe200078e18ff */
[----:B------:R1:W-:Y:S04]  /*10b50*/  STL.64 [R1+0x760], R18 ;  /* 0x0007601201007387 */ /* 0x0003e80000100a00 */
[----:B------:R2:W-:Y:S01]  /*10b60*/  STL.64 [R1+0x758], R28 ;  /* 0x0007581c01007387 */ /* 0x0005e20000100a00 */
[----:B0-----:R-:W-:-:S03]  /*10b70*/  LEA R24, P2, R0, R35, 0x1 ;  /* 0x0000002300187211 */ /* 0x001fc600078408ff */
[----:B------:R0:W-:Y:S01]  /*10b80*/  STL.64 [R1+0x750], R26 ;  /* 0x0007501a01007387 */ /* 0x0001e20000100a00 */
[----:B------:R-:W-:Y:S02]  /*10b90*/  LEA.HI.X.SX32 R25, R0, R37, 0x1, P2 ;  /* 0x0000002500197211 */ /* 0x000fe400010f0eff */
[----:B-1----:R-:W-:-:S03]  /*10ba0*/  LEA R18, R41, R3, 0x3 ;  /* 0x0000000329127211 */ /* 0x002fc600078e18ff */
[----:B------:R1:W-:Y:S01]  /*10bb0*/  STL.64 [R1+0x748], R24 ;  /* 0x0007481801007387 */ /* 0x0003e20000100a00 */
[-C--:B--2---:R-:W-:Y:S02]  /*10bc0*/  LEA R28, P0, R2, R35.reuse, 0x1 ;  /* 0x00000023021c7211 */ /* 0x084fe400078008ff */
[C---:B------:R-:W-:Y:S02]  /*10bd0*/  LEA R0, R41.reuse, R18, 0x3 ;  /* 0x0000001229007211 */ /* 0x040fe400078e18ff */
[----:B0-----:R-:W-:Y:S02]  /*10be0*/  LEA R26, P1, R4, R35, 0x1 ;  /* 0x00000023041a7211 */ /* 0x001fe400078208ff */
[-C--:B------:R-:W-:Y:S02]  /*10bf0*/  LEA.HI.X.SX32 R29, R2, R37.reuse, 0x1, P0 ;  /* 0x00000025021d7211 */ /* 0x080fe400000f0eff */
[----:B------:R-:W-:Y:S02]  /*10c00*/  LEA.HI.X.SX32 R27, R4, R37, 0x1, P1 ;  /* 0x00000025041b7211 */ /* 0x000fe400008f0eff */
[----:B------:R-:W-:Y:S01]  /*10c10*/  LEA R19, R41, R0, 0x3 ;  /* 0x0000000029137211 */ /* 0x000fe200078e18ff */
[----:B------:R0:W-:Y:S01]  /*10c20*/  STL.64 [R1+0x740], R28 ;  /* 0x0007401c01007387 */ /* 0x0001e20000100a00 */
[----:B-1----:R-:W-:-:S02]  /*10c30*/  LEA R24, P2, R5, R35, 0x1 ;  /* 0x0000002305187211 */ /* 0x002fc400078408ff */
[----:B------:R-:W-:Y:S01]  /*10c40*/  LEA R2, R41, R19, 0x3 ;  /* 0x0000001329027211 */ /* 0x000fe200078e18ff */
[----:B------:R1:W-:Y:S01]  /*10c50*/  STL.64 [R1+0x738], R26 ;  /* 0x0007381a01007387 */ /* 0x0003e20000100a00 */
[----:B------:R-:W-:Y:S02]  /*10c60*/  LEA.HI.X.SX32 R25, R5, R37, 0x1, P2 ;  /* 0x0000002505197211 */ /* 0x000fe400010f0eff */
[----:B------:R-:W-:-:S03]  /*10c70*/  LEA R4, R41, R2, 0x3 ;  /* 0x0000000229047211 */ /* 0x000fc600078e18ff */
[----:B------:R2:W-:Y:S01]  /*10c80*/  STL.64 [R1+0x730], R24 ;  /* 0x0007301801007387 */ /* 0x0005e20000100a00 */
[----:B------:R-:W-:Y:S02]  /*10c90*/  LEA R5, R41, R4, 0x3 ;  /* 0x0000000429057211 */ /* 0x000fe400078e18ff */
[-C--:B0-----:R-:W-:Y:S02]  /*10ca0*/  LEA R28, P0, R6, R35.reuse, 0x1 ;  /* 0x00000023061c7211 */ /* 0x081fe400078008ff */
[----:B-1----:R-:W-:Y:S02]  /*10cb0*/  LEA R26, P1, R8, R35, 0x1 ;  /* 0x00000023081a7211 */ /* 0x002fe400078208ff */
[-C--:B------:R-:W-:Y:S02]  /*10cc0*/  LEA.HI.X.SX32 R29, R6, R37.reuse, 0x1, P0 ;  /* 0x00000025061d7211 */ /* 0x080fe400000f0eff */
[----:B------:R-:W-:Y:S02]  /*10cd0*/  LEA.HI.X.SX32 R27, R8, R37, 0x1, P1 ;  /* 0x00000025081b7211 */ /* 0x000fe400008f0eff */
[----:B--2---:R-:W-:Y:S01]  /*10ce0*/  LEA R24, P2, R9, R35, 0x1 ;  /* 0x0000002309187211 */ /* 0x004fe200078408ff */
[----:B------:R0:W-:Y:S01]  /*10cf0*/  STL.64 [R1+0x728], R28 ;  /* 0x0007281c01007387 */ /* 0x0001e20000100a00 */
[----:B------:R-:W-:-:S02]  /*10d00*/  LEA R6, R41, R5, 0x3 ;  /* 0x0000000529067211 */ /* 0x000fc400078e18ff */
[----:B------:R-:W-:Y:S01]  /*10d10*/  LEA.HI.X.SX32 R25, R9, R37, 0x1, P2 ;  /* 0x0000002509197211 */ /* 0x000fe200010f0eff */
[----:B------:R1:W-:Y:S01]  /*10d20*/  STL.64 [R1+0x720], R26 ;  /* 0x0007201a01007387 */ /* 0x0003e20000100a00 */
[----:B------:R-:W-:-:S03]  /*10d30*/  LEA R8, R41, R6, 0x3 ;  /* 0x0000000629087211 */ /* 0x000fc600078e18ff */
[----:B------:R2:W-:Y:S01]  /*10d40*/  STL.64 [R1+0x718], R24 ;  /* 0x0007181801007387 */ /* 0x0005e20000100a00 */
[----:B------:R-:W-:Y:S02]  /*10d50*/  LEA R9, R41, R8, 0x3 ;  /* 0x0000000829097211 */ /* 0x000fe400078e18ff */
[CC--:B0-----:R-:W-:Y:S02]  /*10d60*/  LEA R28, P0, R10.reuse, R35.reuse, 0x1 ;  /* 0x000000230a1c7211 */ /* 0x0c1fe400078008ff */
[----:B-1----:R-:W-:Y:S02]  /*10d70*/  LEA R26, P1, R11, R35, 0x1 ;  /* 0x000000230b1a7211 */ /* 0x002fe400078208ff */
[----:B------:R-:W-:Y:S02]  /*10d80*/  LEA.HI.X.SX32 R29, R10, R37, 0x1, P0 ;  /* 0x000000250a1d7211 */ /* 0x000fe400000f0eff */
[----:B--2---:R-:W-:Y:S02]  /*10d90*/  LEA R24, P2, R13, R35, 0x1 ;  /* 0x000000230d187211 */ /* 0x004fe400078408ff */
[-C--:B------:R-:W-:Y:S01]  /*10da0*/  LEA.HI.X.SX32 R27, R11, R37.reuse, 0x1, P1 ;  /* 0x000000250b1b7211 */ /* 0x080fe200008f0eff */
[----:B------:R0:W-:Y:S01]  /*10db0*/  STL.64 [R1+0x710], R28 ;  /* 0x0007101c01007387 */ /* 0x0001e20000100a00 */
[----:B------:R-:W-:-:S02]  /*10dc0*/  LEA.HI.X.SX32 R25, R13, R37, 0x1, P2 ;  /* 0x000000250d197211 */ /* 0x000fc400010f0eff */
[C---:B------:R-:W-:Y:S01]  /*10dd0*/  LEA R10, P2, R16.reuse, R35, 0x1 ;  /* 0x00000023100a7211 */ /* 0x040fe200078408ff */
[----:B------:R1:W-:Y:S03]  /*10de0*/  STL.64 [R1+0x708], R26 ;  /* 0x0007081a01007387 */ /* 0x0003e60000100a00 */
[----:B------:R-:W-:Y:S01]  /*10df0*/  LEA.HI.X.SX32 R11, R16, R37, 0x1, P2 ;  /* 0x00000025100b7211 */ /* 0x000fe200010f0eff */
[----:B------:R2:W-:Y:S04]  /*10e00*/  STL.64 [R1+0x700], R24 ;  /* 0x0007001801007387 */ /* 0x0005e80000100a00 */
[----:B------:R3:W-:Y:S01]  /*10e10*/  STL.64 [R1+0x6e8], R10 ;  /* 0x0006e80a01007387 */ /* 0x0007e20000100a00 */
[----:B0-----:R-:W-:-:S02]  /*10e20*/  CS2R R28, SRZ ;  /* 0x00000000001c7805 */ /* 0x001fc4000001ff00 */
[CC--:B-1----:R-:W-:Y:S02]  /*10e30*/  LEA R26, P0, R14.reuse, R35.reuse, 0x1 ;  /* 0x000000230e1a7211 */ /* 0x0c2fe400078008ff */
[C---:B--2---:R-:W-:Y:S02]  /*10e40*/  LEA R24, P1, R15.reuse, R35, 0x1 ;  /* 0x000000230f187211 */ /* 0x044fe400078208ff */
[-C--:B------:R-:W-:Y:S02]  /*10e50*/  LEA.HI.X.SX32 R27, R14, R37.reuse, 0x1, P0 ;  /* 0x000000250e1b7211 */ /* 0x080fe400000f0eff */
[----:B------:R-:W-:Y:S02]  /*10e60*/  LEA.HI.X.SX32 R25, R15, R37, 0x1, P1 ;  /* 0x000000250f197211 */ /* 0x000fe400008f0eff */
[----:B------:R-:W-:Y:S01]  /*10e70*/  LEA R14, P2, R18, R35, 0x1 ;  /* 0x00000023120e7211 */ /* 0x000fe200078408ff */
[----:B------:R0:W-:Y:S01]  /*10e80*/  STL.64 [R1+0x6f8], R26 ;  /* 0x0006f81a01007387 */ /* 0x0001e20000100a00 */
[----:B---3--:R-:W-:-:S02]  /*10e90*/  LEA R10, R41, R9, 0x3 ;  /* 0x00000009290a7211 */ /* 0x008fc400078e18ff */
[----:B------:R-:W-:Y:S01]  /*10ea0*/  LEA.HI.X.SX32 R15, R18, R37, 0x1, P2 ;  /* 0x00000025120f7211 */ /* 0x000fe200010f0eff */
[----:B------:R1:W-:Y:S01]  /*10eb0*/  STL.64 [R1+0x6f0], R24 ;  /* 0x0006f01801007387 */ /* 0x0003e20000100a00 */
[----:B------:R-:W-:Y:S02]  /*10ec0*/  LEA R11, R41, R10, 0x3 ;  /* 0x0000000a290b7211 */ /* 0x000fe400078e18ff */
[-C--:B0-----:R-:W-:Y:S02]  /*10ed0*/  LEA R26, P0, R17, R35.reuse, 0x1 ;  /* 0x00000023111a7211 */ /* 0x081fe400078008ff */
[----:B-1----:R-:W-:Y:S02]  /*10ee0*/  LEA R24, P1, R3, R35, 0x1 ;  /* 0x0000002303187211 */ /* 0x002fe400078208ff */
[-C--:B------:R-:W-:Y:S02]  /*10ef0*/  LEA.HI.X.SX32 R27, R17, R37.reuse, 0x1, P0 ;  /* 0x00000025111b7211 */ /* 0x080fe400000f0eff */
[----:B------:R-:W-:-:S02]  /*10f00*/  LEA.HI.X.SX32 R25, R3, R37, 0x1, P1 ;  /* 0x0000002503197211 */ /* 0x000fc400008f0eff */
[----:B------:R-:W-:Y:S01]  /*10f10*/  LEA R16, P1, R19, R35, 0x1 ;  /* 0x0000002313107211 */ /* 0x000fe200078208ff */
[----:B------:R0:W-:Y:S01]  /*10f20*/  STL.64 [R1+0x6e0], R26 ;  /* 0x0006e01a01007387 */ /* 0x0001e20000100a00 */
[----:B------:R-:W-:Y:S02]  /*10f30*/  LEA R3, R41, R11, 0x3 ;  /* 0x0000000b29037211 */ /* 0x000fe400078e18ff */
[----:B------:R-:W-:Y:S01]  /*10f40*/  LEA.HI.X.SX32 R17, R19, R37, 0x1, P1 ;  /* 0x0000002513117211 */ /* 0x000fe200008f0eff */
[----:B------:R1:W-:Y:S01]  /*10f50*/  STL.64 [R1+0x6d8], R24 ;  /* 0x0006d81801007387 */ /* 0x0003e20000100a00 */
[----:B------:R-:W-:-:S03]  /*10f60*/  LEA R13, R41, R3, 0x3 ;  /* 0x00000003290d7211 */ /* 0x000fc600078e18ff */
[----:B------:R2:W-:Y:S01]  /*10f70*/  STL.64 [R1+0x6d0], R14 ;  /* 0x0006d00e01007387 */ /* 0x0005e20000100a00 */
[----:B0-----:R-:W-:Y:S02]  /*10f80*/  CS2R R26, SRZ ;  /* 0x00000000001a7805 */ /* 0x001fe4000001ff00 */
[-C--:B-1----:R-:W-:Y:S02]  /*10f90*/  LEA R24, P0, R0, R35.reuse, 0x1 ;  /* 0x0000002300187211 */ /* 0x082fe400078008ff */
[----:B--2---:R-:W-:Y:S02]  /*10fa0*/  LEA R14, P2, R2, R35, 0x1 ;  /* 0x00000023020e7211 */ /* 0x004fe400078408ff */
[-C--:B------:R-:W-:Y:S02]  /*10fb0*/  LEA.HI.X.SX32 R25, R0, R37.reuse, 0x1, P0 ;  /* 0x0000002500197211 */ /* 0x080fe400000f0eff */
[----:B------:R-:W-:Y:S02]  /*10fc0*/  LEA.HI.X.SX32 R15, R2, R37, 0x1, P2 ;  /* 0x00000025020f7211 */ /* 0x000fe400010f0eff */
[----:B------:R-:W-:Y:S01]  /*10fd0*/  LEA R18, P0, R4, R35, 0x1 ;  /* 0x0000002304127211 */ /* 0x000fe200078008ff */
[----:B------:R0:W-:Y:S01]  /*10fe0*/  STL.64 [R1+0x6c8], R24 ;  /* 0x0006c81801007387 */ /* 0x0001e20000100a00 */
[----:B------:R-:W-:-:S02]  /*10ff0*/  LEA R0, R41, R13, 0x3 ;  /* 0x0000000d29007211 */ /* 0x000fc400078e18ff */
[----:B------:R-:W-:Y:S01]  /*11000*/  LEA.HI.X.SX32 R19, R4, R37, 0x1, P0 ;  /* 0x0000002504137211 */ /* 0x000fe200000f0eff */
[----:B------:R1:W-:Y:S01]  /*11010*/  STL.64 [R1+0x6c0], R16 ;  /* 0x0006c01001007387 */ /* 0x0003e20000100a00 */
[----:B------:R-:W-:-:S03]  /*11020*/  LEA R2, R41, R0, 0x3 ;  /* 0x0000000029027211 */ /* 0x000fc600078e18ff */
[----:B------:R2:W-:Y:S01]  /*11030*/  STL.64 [R1+0x6b8], R14 ;  /* 0x0006b80e01007387 */ /* 0x0005e20000100a00 */
[----:B------:R-:W-:-:S03]  /*11040*/  LEA R4, R41, R2, 0x3 ;  /* 0x0000000229047211 */ /* 0x000fc600078e18ff */
[----:B------:R3:W-:Y:S01]  /*11050*/  STL.64 [R1+0x6b0], R18 ;  /* 0x0006b01201007387 */ /* 0x0007e20000100a00 */
[----:B0-----:R-:W-:Y:S02]  /*11060*/  CS2R R24, SRZ ;  /* 0x0000000000187805 */ /* 0x001fe4000001ff00 */
[CC--:B-1----:R-:W-:Y:S02]  /*11070*/  LEA R16, P1, R5.reuse, R35.reuse, 0x1 ;  /* 0x0000002305107211 */ /* 0x0c2fe400078208ff */
[C---:B--2---:R-:W-:Y:S02]  /*11080*/  LEA R14, P2, R6.reuse, R35, 0x1 ;  /* 0x00000023060e7211 */ /* 0x044fe400078408ff */
[-C--:B------:R-:W-:Y:S02]  /*11090*/  LEA.HI.X.SX32 R17, R5, R37.reuse, 0x1, P1 ;  /* 0x0000002505117211 */ /* 0x080fe400008f0eff */
[----:B------:R-:W-:Y:S02]  /*110a0*/  LEA.HI.X.SX32 R15, R6, R37, 0x1, P2 ;  /* 0x00000025060f7211 */ /* 0x000fe400010f0eff */
[----:B---3--:R-:W-:Y:S01]  /*110b0*/  LEA R18, P0, R8, R35, 0x1 ;  /* 0x0000002308127211 */ /* 0x008fe200078008ff */
        /* <DEDUP_REMOVED lines=8> */
[C---:B-1----:R-:W-:Y:S02]  /*11140*/  LEA R14, P2, R10.reuse, R35, 0x1 ;  /* 0x000000230a0e7211 */ /* 0x042fe400078408ff */
[-C--:B------:R-:W-:Y:S02]  /*11150*/  LEA.HI.X.SX32 R17, R9, R37.reuse, 0x1, P1 ;  /* 0x0000002509117211 */ /* 0x080fe400008f0eff */
[----:B------:R-:W-:Y:S02]  /*11160*/  LEA.HI.X.SX32 R15, R10, R37, 0x1, P2 ;  /* 0x000000250a0f7211 */ /* 0x000fe400010f0eff */
[C---:B--2---:R-:W-:Y:S01]  /*11170*/  LEA R18, P0, R11.reuse, R35, 0x1 ;  /* 0x000000230b127211 */ /* 0x044fe200078008ff */
[----:B------:R0:W-:Y:S03]  /*11180*/  STL.64 [R1+0x690], R16 ;  /* 0x0006901001007387 */ /* 0x0001e60000100a00 */
[----:B------:R-:W-:Y:S01]  /*11190*/  LEA.HI.X.SX32 R19, R11, R37, 0x1, P0 ;  /* 0x000000250b137211 */ /* 0x000fe200000f0eff */
[----:B------:R1:W-:Y:S04]  /*111a0*/  STL.64 [R1+0x688], R14 ;  /* 0x0006880e01007387 */ /* 0x0003e80000100a00 */
[----:B------:R2:W-:Y:S01]  /*111b0*/  STL.64 [R1+0x680], R18 ;  /* 0x0006801201007387 */ /* 0x0005e20000100a00 */
[----:B0-----:R-:W-:-:S02]  /*111c0*/  LEA R16, P1, R3, R35, 0x1 ;  /* 0x0000002303107211 */ /* 0x001fc400078208ff */
[----:B-1----:R-:W-:Y:S02]  /*111d0*/  LEA R14, P2, R13, R35, 0x1 ;  /* 0x000000230d0e7211 */ /* 0x002fe400078408ff */
[-C--:B------:R-:W-:Y:S02]  /*111e0*/  LEA.HI.X.SX32 R17, R3, R37.reuse, 0x1, P1 ;  /* 0x0000002503117211 */ /* 0x080fe400008f0eff */
[----:B------:R-:W-:Y:S02]  /*111f0*/  LEA.HI.X.SX32 R15, R13, R37, 0x1, P2 ;  /* 0x000000250d0f7211 */ /* 0x000fe400010f0eff */
[C---:B------:R-:W-:Y:S01]  /*11200*/  LEA R10, P2, R4.reuse, R35, 0x1 ;  /* 0x00000023040a7211 */ /* 0x040fe200078408ff */
[----:B------:R0:W-:Y:S01]  /*11210*/  STL.64 [R1+0x678], R16 ;  /* 0x0006781001007387 */ /* 0x0001e20000100a00 */
[C---:B------:R-:W-:Y:S02]  /*11220*/  LEA R3, R41.reuse, R8, 0x3 ;  /* 0x0000000829037211 */ /* 0x040fe400078e18ff */
[----:B------:R-:W-:Y:S01]  /*11230*/  LEA.HI.X.SX32 R11, R4, R37, 0x1, P2 ;  /* 0x00000025040b7211 */ /* 0x000fe200010f0eff */
[----:B------:R1:W-:Y:S01]  /*11240*/  STL.64 [R1+0x670], R14 ;  /* 0x0006700e01007387 */ /* 0x0003e20000100a00 */
[----:B------:R-:W-:-:S02]  /*11250*/  LEA R9, R41, R3, 0x3 ;  /* 0x0000000329097211 */ /* 0x000fc400078e18ff */
[C---:B--2---:R-:W-:Y:S02]  /*11260*/  LOP3.LUT R18, R12.reuse, 0x10, RZ, 0x3c, !PT ;  /* 0x000000100c127812 */ /* 0x044fe400078e3cff */
[----:B------:R-:W-:Y:S02]  /*11270*/  LOP3.LUT R13, R12, 0x60, RZ, 0x3c, !PT ;  /* 0x000000600c0d7812 */ /* 0x000fe400078e3cff */
[----:B------:R-:W-:Y:S02]  /*11280*/  IADD3 R19, R252, R12, RZ ;  /* 0x0000000cfc137210 */ /* 0x000fe40007ffe0ff */
[-C--:B0-----:R-:W-:Y:S02]  /*11290*/  LEA R16, P0, R0, R35.reuse, 0x1 ;  /* 0x0000002300107211 */ /* 0x081fe400078008ff */
[----:B------:R-:W-:Y:S02]  /*112a0*/  IADD3 R18, R252, R18, RZ ;  /* 0x00000012fc127210 */ /* 0x000fe40007ffe0ff */
[----:B-1----:R-:W-:-:S02]  /*112b0*/  LEA R14, P1, R2, R35, 0x1 ;  /* 0x00000023020e7211 */ /* 0x002fc400078208ff */
[-C--:B------:R-:W-:Y:S02]  /*112c0*/  LEA.HI.X.SX32 R17, R0, R37.reuse, 0x1, P0 ;  /* 0x0000002500117211 */ /* 0x080fe400000f0eff */
[----:B------:R-:W-:Y:S02]  /*112d0*/  LEA.HI.X.SX32 R15, R2, R37, 0x1, P1 ;  /* 0x00000025020f7211 */ /* 0x000fe400008f0eff */
[C---:B------:R-:W-:Y:S01]  /*112e0*/  LEA R0, R41.reuse, R9, 0x3 ;  /* 0x0000000929007211 */ /* 0x040fe200078e18ff */
[----:B------:R0:W-:Y:S01]  /*112f0*/  STL.64 [R1+0x668], R16 ;  /* 0x0006681001007387 */ /* 0x0001e20000100a00 */
[----:B------:R-:W-:Y:S02]  /*11300*/  IADD3 R13, R252, R13, RZ ;  /* 0x0000000dfc0d7210 */ /* 0x000fe40007ffe0ff */
[C---:B------:R-:W-:Y:S01]  /*11310*/  LEA R2, R41.reuse, R0, 0x3 ;  /* 0x0000000029027211 */ /* 0x040fe200078e18ff */
[----:B------:R1:W-:Y:S03]  /*11320*/  STL.64 [R1+0x660], R14 ;  /* 0x0006600e01007387 */ /* 0x0003e60000100a00 */
[----:B------:R-:W-:Y:S01]  /*11330*/  LEA R4, R41, R2, 0x3 ;  /* 0x0000000229047211 */ /* 0x000fe200078e18ff */
[----:B------:R2:W-:Y:S01]  /*11340*/  STL.64 [R1+0x658], R10 ;  /* 0x0006580a01007387 */ /* 0x0005e20000100a00 */
[----:B0-----:R-:W-:-:S02]  /*11350*/  LEA R16, P0, R5, R35, 0x1 ;  /* 0x0000002305107211 */ /* 0x001fc400078008ff */
[----:B-1----:R-:W-:Y:S02]  /*11360*/  LEA R14, P1, R6, R35, 0x1 ;  /* 0x00000023060e7211 */ /* 0x002fe400078208ff */
[----:B------:R-:W-:Y:S02]  /*11370*/  LEA.HI.X.SX32 R17, R5, R37, 0x1, P0 ;  /* 0x0000002505117211 */ /* 0x000fe400000f0eff */
[----:B--2---:R-:W-:Y:S02]  /*11380*/  LEA R10, P2, R8, R35, 0x1 ;  /* 0x00000023080a7211 */ /* 0x004fe400078408ff */
[-C--:B------:R-:W-:Y:S01]  /*11390*/  LEA.HI.X.SX32 R15, R6, R37.reuse, 0x1, P1 ;  /* 0x00000025060f7211 */ /* 0x080fe200008f0eff */
[----:B------:R0:W-:Y:S01]  /*113a0*/  STL.64 [R1+0x650], R16 ;  /* 0x0006501001007387 */ /* 0x0001e20000100a00 */
[----:B------:R-:W-:Y:S02]  /*113b0*/  LEA.HI.X.SX32 R11, R8, R37, 0x1, P2 ;  /* 0x00000025080b7211 */ /* 0x000fe400010f0eff */
[----:B------:R-:W-:Y:S01]  /*113c0*/  LEA R5, R41, R4, 0x3 ;  /* 0x0000000429057211 */ /* 0x000fe200078e18ff */
[----:B------:R1:W-:Y:S01]  /*113d0*/  STL.64 [R1+0x648], R14 ;  /* 0x0006480e01007387 */ /* 0x0003e20000100a00 */
[----:B------:R-:W-:-:S03]  /*113e0*/  MOV R6, RZ ;  /* 0x000000ff00067202 */ /* 0x000fc60000000f00 */
[----:B------:R2:W-:Y:S01]  /*113f0*/  STL.64 [R1+0x640], R10 ;  /* 0x0006400a01007387 */ /* 0x0005e20000100a00 */
[-C--:B0-----:R-:W-:Y:S02]  /*11400*/  LEA R16, P0, R3, R35.reuse, 0x1 ;  /* 0x0000002303107211 */ /* 0x081fe400078008ff */
[----:B-1----:R-:W-:Y:S02]  /*11410*/  LEA R14, P1, R9, R35, 0x1 ;  /* 0x00000023090e7211 */ /* 0x002fe400078208ff */
[----:B------:R-:W-:Y:S02]  /*11420*/  LEA.HI.X.SX32 R17, R3, R37, 0x1, P0 ;  /* 0x0000002503117211 */ /* 0x000fe400000f0eff */
[C---:B--2---:R-:W-:Y:S02]  /*11430*/  LEA R10, P2, R0.reuse, R35, 0x1 ;  /* 0x00000023000a7211 */ /* 0x044fe400078408ff */
[-C--:B------:R-:W-:Y:S01]  /*11440*/  LEA.HI.X.SX32 R15, R9, R37.reuse, 0x1, P1 ;  /* 0x00000025090f7211 */ /* 0x080fe200008f0eff */
[----:B------:R0:W-:Y:S01]  /*11450*/  STL.64 [R1+0x638], R16 ;  /* 0x0006381001007387 */ /* 0x0001e20000100a00 */
[----:B------:R-:W-:-:S02]  /*11460*/  LEA.HI.X.SX32 R11, R0, R37, 0x1, P2 ;  /* 0x00000025000b7211 */ /* 0x000fc400010f0eff */
[----:B------:R-:W-:Y:S01]  /*11470*/  LEA R0, R41, R5, 0x3 ;  /* 0x0000000529007211 */ /* 0x000fe200078e18ff */
[----:B------:R1:W-:Y:S01]  /*11480*/  STL.64 [R1+0x630], R14 ;  /* 0x0006300e01007387 */ /* 0x0003e20000100a00 */
[----:B------:R-:W-:Y:S02]  /*11490*/  SHF.L.U32 R3, R189, 0x2, RZ ;  /* 0x00000002bd037819 */ /* 0x000fe400000006ff */
[----:B------:R-:W-:Y:S02]  /*114a0*/  CS2R R40, SRZ ;  /* 0x0000000000287805 */ /* 0x000fe4000001ff00 */
[C---:B------:R-:W-:Y:S01]  /*114b0*/  LEA R8, P3, R0.reuse, R35, 0x1 ;  /* 0x0000002300087211 */ /* 0x040fe200078608ff */
[----:B------:R2:W-:Y:S03]  /*114c0*/  STL.64 [R1+0x628], R10 ;  /* 0x0006280a01007387 */ /* 0x0005e60000100a00 */
[----:B------:R-:W-:-:S02]  /*114d0*/  LEA.HI.X.SX32 R9, R0, R37, 0x1, P3 ;  /* 0x0000002500097211 */ /* 0x000fc400018f0eff */
[-C--:B0-----:R-:W-:Y:S02]  /*114e0*/  LEA R16, P0, R2, R35.reuse, 0x1 ;  /* 0x0000002302107211 */ /* 0x081fe400078008ff */
[----:B------:R-:W-:Y:S02]  /*114f0*/  MOV R0, 0x3f800000 ;  /* 0x3f80000000007802 */ /* 0x000fe40000000f00 */
[----:B-1----:R-:W-:Y:S02]  /*11500*/  LEA R14, P1, R4, R35, 0x1 ;  /* 0x00000023040e7211 */ /* 0x002fe400078208ff */
[----:B------:R-:W-:Y:S02]  /*11510*/  LEA.HI.X.SX32 R17, R2, R37, 0x1, P0 ;  /* 0x0000002502117211 */ /* 0x000fe400000f0eff */
[----:B--2---:R-:W-:Y:S02]  /*11520*/  LEA R10, P2, R5, R35, 0x1 ;  /* 0x00000023050a7211 */ /* 0x004fe400078408ff */
[----:B------:R-:W-:-:S02]  /*11530*/  CS2R R34, SRZ ;  /* 0x0000000000227805 */ /* 0x000fc4000001ff00 */
[-C--:B------:R-:W-:Y:S01]  /*11540*/  LEA.HI.X.SX32 R15, R4, R37.reuse, 0x1, P1 ;  /* 0x00000025040f7211 */ /* 0x080fe200008f0eff */
[----:B------:R0:W-:Y:S01]  /*11550*/  STL.64 [R1+0x620], R16 ;  /* 0x0006201001007387 */ /* 0x0001e20000100a00 */
[----:B------:R-:W-:Y:S02]  /*11560*/  LEA.HI.X.SX32 R11, R5, R37, 0x1, P2 ;  /* 0x00000025050b7211 */ /* 0x000fe400010f0eff */
[----:B------:R-:W-:Y:S02]  /*11570*/  CS2R R36, SRZ ;  /* 0x0000000000247805 */ /* 0x000fe4000001ff00 */
[CC--:B------:R-:W-:Y:S01]  /*11580*/  LEA R2, R189.reuse, R189.reuse, 0x1 ;  /* 0x000000bdbd027211 */ /* 0x0c0fe200078e08ff */
[----:B------:R1:W-:Y:S01]  /*11590*/  STL.64 [R1+0x618], R14 ;  /* 0x0006180e01007387 */ /* 0x0003e20000100a00 */
[----:B------:R-:W-:Y:S02]  /*115a0*/  LEA R4, R189, R189, 0x2 ;  /* 0x000000bdbd047211 */ /* 0x000fe400078e10ff */
[----:B------:R-:W-:Y:S01]  /*115b0*/  MOV R5, RZ ;  /* 0x000000ff00057202 */ /* 0x000fe20000000f00 */
[----:B------:R2:W-:Y:S04]  /*115c0*/  STL.64 [R1+0x610], R10 ;  /* 0x0006100a01007387 */ /* 0x0005e80000100a00 */
[----:B------:R3:W-:Y:S01]  /*115d0*/  STL.64 [R1+0x608], R8 ;  /* 0x0006080801007387 */ /* 0x0007e20000100a00 */
[----:B0-----:R-:W-:-:S02]  /*115e0*/  LOP3.LUT R17, R12, 0x20, RZ, 0x3c, !PT ;  /* 0x000000200c117812 */ /* 0x001fc400078e3cff */
[C---:B------:R-:W-:Y:S01]  /*115f0*/  LOP3.LUT R16, R12.reuse, 0x30, RZ, 0x3c, !PT ;  /* 0x000000300c107812 */ /* 0x040fe200078e3cff */
[----:B------:R-:W-:Y:S01]  /*11600*/  STL [R1+0x604], R0 ;  /* 0x0006040001007387 */ /* 0x000fe20000100800 */
[C---:B-1----:R-:W-:Y:S02]  /*11610*/  LOP3.LUT R15, R12.reuse, 0x40, RZ, 0x3c, !PT ;  /* 0x000000400c0f7812 */ /* 0x042fe400078e3cff */
[----:B------:R-:W-:Y:S01]  /*11620*/  LOP3.LUT R14, R12, 0x50, RZ, 0x3c, !PT ;  /* 0x000000500c0e7812 */ /* 0x000fe200078e3cff */
[----:B------:R0:W-:Y:S01]  /*11630*/  STL [R1+0x600], R0 ;  /* 0x0006000001007387 */ /* 0x0001e20000100800 */
[C---:B--2---:R-:W-:Y:S02]  /*11640*/  SHF.L.U32 R10, R189.reuse, 0x3, RZ ;  /* 0x00000003bd0a7819 */ /* 0x044fe400000006ff */
[CC--:B------:R-:W-:Y:S01]  /*11650*/  LEA R11, R189.reuse, R189.reuse, 0x3 ;  /* 0x000000bdbd0b7211 */ /* 0x0c0fe200078e18ff */
[----:B------:R-:W-:Y:S01]  /*11660*/  STL [R1+0x400], RZ ;  /* 0x000400ff01007387 */ /* 0x000fe20000100800 */
[C---:B---3--:R-:W-:Y:S01]  /*11670*/  IMAD R8, R189.reuse, 0x6, RZ ;  /* 0x00000006bd087824 */ /* 0x048fe200078e02ff */
[----:B------:R-:W-:-:S02]  /*11680*/  LEA R9, R189, -R189, 0x3 ;  /* 0x800000bdbd097211 */ /* 0x000fc400078e18ff */
[----:B------:R-:W-:Y:S01]  /*11690*/  STL [R1+0x404], RZ ;  /* 0x000404ff01007387 */ /* 0x000fe20000100800 */
[----:B------:R-:W-:Y:S02]  /*116a0*/  LOP3.LUT R12, R12, 0x70, RZ, 0x3c, !PT ;  /* 0x000000700c0c7812 */ /* 0x000fe400078e3cff */
[----:B0-----:R-:W-:Y:S01]  /*116b0*/  SHF.L.U32 R0, R189, 0x1, RZ ;  /* 0x00000001bd007819 */ /* 0x001fe200000006ff */
[----:B------:R-:W-:Y:S01]  /*116c0*/  STL [R1+0x408], RZ ;  /* 0x000408ff01007387 */ /* 0x000fe20000100800 */
[C---:B------:R-:W-:Y:S02]  /*116d0*/  IADD3 R17, R252.reuse, R17, RZ ;  /* 0x00000011fc117210 */ /* 0x040fe40007ffe0ff */
[----:B------:R-:W-:Y:S01]  /*116e0*/  IADD3 R16, R252, R16, RZ ;  /* 0x00000010fc107210 */ /* 0x000fe20007ffe0ff */
[----:B------:R-:W-:Y:S01]  /*116f0*/  STL [R1+0x40c], RZ ;  /* 0x00040cff01007387 */ /* 0x000fe20000100800 */
[----:B------:R-:W-:Y:S01]  /*11700*/  IMAD.WIDE R174, R0, 0x2, R22 ;  /* 0x0000000200ae7825 */ /* 0x000fe200078e0216 */
[----:B------:R-:W-:-:S02]  /*11710*/  IADD3 R15, R252, R15, RZ ;  /* 0x0000000ffc0f7210 */ /* 0x000fc40007ffe0ff */
[----:B------:R-:W-:Y:S01]  /*11720*/  STL [R1+0x410], RZ ;  /* 0x000410ff01007387 */ /* 0x000fe20000100800 */
[----:B------:R-:W-:Y:S01]  /*11730*/  IMAD.WIDE R178, R0, 0x2, R20 ;  /* 0x0000000200b27825 */ /* 0x000fe200078e0214 */
[C---:B------:R-:W-:Y:S02]  /*11740*/  IADD3 R14, R252.reuse, R14, RZ ;  /* 0x0000000efc0e7210 */ /* 0x040fe40007ffe0ff */
[----:B------:R-:W-:Y:S01]  /*11750*/  STL [R1+0x414], RZ ;  /* 0x000414ff01007387 */ /* 0x000fe20000100800 */
[----:B------:R-:W-:-:S03]  /*11760*/  IADD3 R12, R252, R12, RZ ;  /* 0x0000000cfc0c7210 */ /* 0x000fc60007ffe0ff */
[----:B------:R-:W-:Y:S04]  /*11770*/  STL [R1+0x418], RZ ;  /* 0x000418ff01007387 */ /* 0x000fe80000100800 */
        /* <DEDUP_REMOVED lines=249> */
[----:B------:R-:W-:Y:S04]  /*12710*/  STL [R1], RZ ;  /* 0x000000ff01007387 */ /* 0x000fe80000100800 */
        /* <DEDUP_REMOVED lines=127> */
[----:B------:R0:W-:Y:S04]  /*12f10*/  STL.64 [R1+0x9e0], R174 ;  /* 0x0009e0ae01007387 */ /* 0x0001e80000100a00 */
[----:B------:R1:W-:Y:S04]  /*12f20*/  STL.64 [R1+0x9d8], R178 ;  /* 0x0009d8b201007387 */ /* 0x0003e80000100a00 */
[----:B------:R2:W-:Y:S01]  /*12f30*/  STL.64 [R1+0xa00], R176 ;  /* 0x000a00b001007387 */ /* 0x0005e20000100a00 */
[----:B0-----:R-:W-:-:S04]  /*12f40*/  IMAD.WIDE R174, R2, 0x2, R22 ;  /* 0x0000000202ae7825 */ /* 0x001fc800078e0216 */
[----:B-1----:R-:W-:Y:S01]  /*12f50*/  IMAD.WIDE R178, R2, 0x2, R20 ;  /* 0x0000000202b27825 */ /* 0x002fe200078e0214 */
[----:B------:R0:W-:Y:S03]  /*12f60*/  STL.64 [R1+0x9d0], R174 ;  /* 0x0009d0ae01007387 */ /* 0x0001e60000100a00 */
[C---:B--2---:R-:W-:Y:S01]  /*12f70*/  IMAD.WIDE R176, R3.reuse, 0x2, R22 ;  /* 0x0000000203b07825 */ /* 0x044fe200078e0216 */
[----:B------:R-:W-:Y:S04]  /*12f80*/  STL.64 [R1+0x9c8], R178 ;  /* 0x0009c8b201007387 */ /* 0x000fe80000100a00 */
[----:B------:R1:W-:Y:S01]  /*12f90*/  STL.64 [R1+0x9c0], R176 ;  /* 0x0009c0b001007387 */ /* 0x0003e20000100a00 */
[----:B0-----:R-:W-:-:S04]  /*12fa0*/  IMAD.WIDE R174, R3, 0x2, R20 ;  /* 0x0000000203ae7825 */ /* 0x001fc800078e0214 */
[C---:B------:R-:W-:Y:S01]  /*12fb0*/  IMAD.WIDE R2, R4.reuse, 0x2, R22 ;  /* 0x0000000204027825 */ /* 0x040fe200078e0216 */
[----:B------:R0:W-:Y:S03]  /*12fc0*/  STL.64 [R1+0x9b8], R174 ;  /* 0x0009b8ae01007387 */ /* 0x0001e60000100a00 */
[----:B-1----:R-:W-:Y:S01]  /*12fd0*/  IMAD.WIDE R176, R4, 0x2, R20 ;  /* 0x0000000204b07825 */ /* 0x002fe200078e0214 */
[----:B------:R1:W-:Y:S04]  /*12fe0*/  STL.64 [R1+0x9b0], R2 ;  /* 0x0009b00201007387 */ /* 0x0003e80000100a00 */
[----:B------:R-:W-:Y:S01]  /*12ff0*/  STL.64 [R1+0x9a8], R176 ;  /* 0x0009a8b001007387 */ /* 0x000fe20000100a00 */
[----:B0-----:R-:W-:-:S04]  /*13000*/  IMAD.WIDE R174, R8, 0x2, R22 ;  /* 0x0000000208ae7825 */ /* 0x001fc800078e0216 */
[----:B-1----:R-:W-:Y:S01]  /*13010*/  IMAD.WIDE R2, R8, 0x2, R20 ;  /* 0x0000000208027825 */ /* 0x002fe200078e0214 */
[----:B------:R0:W-:Y:S04]  /*13020*/  STL.64 [R1+0x9a0], R174 ;  /* 0x0009a0ae01007387 */ /* 0x0001e80000100a00 */
[----:B------:R1:W-:Y:S01]  /*13030*/  STL.64 [R1+0x998], R2 ;  /* 0x0009980201007387 */ /* 0x0003e20000100a00 */
[----:B0-----:R-:W-:-:S04]  /*13040*/  IMAD.WIDE R174, R9, 0x2, R22 ;  /* 0x0000000209ae7825 */ /* 0x001fc800078e0216 */
[----:B-1----:R-:W-:Y:S01]  /*13050*/  IMAD.WIDE R2, R9, 0x2, R20 ;  /* 0x0000000209027825 */ /* 0x002fe200078e0214 */
[----:B------:R-:W-:Y:S03]  /*13060*/  STL.64 [R1+0x990], R174 ;  /* 0x000990ae01007387 */ /* 0x000fe60000100a00 */
[C---:B------:R-:W-:Y:S01]  /*13070*/  IMAD.WIDE R8, R10.reuse, 0x2, R22 ;  /* 0x000000020a087825 */ /* 0x040fe200078e0216 */
[----:B------:R0:W-:Y:S04]  /*13080*/  STL.64 [R1+0x988], R2 ;  /* 0x0009880201007387 */ /* 0x0001e80000100a00 */
[----:B------:R1:W-:Y:S01]  /*13090*/  STL.64 [R1+0x980], R8 ;  /* 0x0009800801007387 */ /* 0x0003e20000100a00 */
[----:B0-----:R-:W-:-:S04]  /*130a0*/  IMAD.WIDE R2, R10, 0x2, R20 ;  /* 0x000000020a027825 */ /* 0x001fc800078e0214 */
[C---:B-1----:R-:W-:Y:S01]  /*130b0*/  IMAD.WIDE R8, R11.reuse, 0x2, R22 ;  /* 0x000000020b087825 */ /* 0x042fe200078e0216 */
[----:B------:R0:W-:Y:S04]  /*130c0*/  STL.64 [R1+0x978], R2 ;  /* 0x0009780201007387 */ /* 0x0001e80000100a00 */
[----:B------:R1:W-:Y:S01]  /*130d0*/  STL.64 [R1+0x970], R8 ;  /* 0x0009700801007387 */ /* 0x0003e20000100a00 */
[----:B0-----:R-:W-:-:S04]  /*130e0*/  IMAD.WIDE R2, R11, 0x2, R20 ;  /* 0x000000020b027825 */ /* 0x001fc800078e0214 */
[----:B-1----:R-:W-:Y:S01]  /*130f0*/  IMAD.WIDE R8, R152, 0x2, R22 ;  /* 0x0000000298087825 */ /* 0x002fe200078e0216 */
[----:B------:R0:W-:Y:S03]  /*13100*/  STL.64 [R1+0x968], R2 ;  /* 0x0009680201007387 */ /* 0x0001e60000100a00 */
[--C-:B------:R-:W-:Y:S01]  /*13110*/  IMAD.WIDE R10, R160, 0x2, R20.reuse ;  /* 0x00000002a00a7825 */ /* 0x100fe200078e0214 */
[----:B------:R1:W-:Y:S03]  /*13120*/  STL.64 [R1+0x960], R8 ;  /* 0x0009600801007387 */ /* 0x0003e60000100a00 */
[----:B0-----:R-:W-:-:S04]  /*13130*/  IMAD.WIDE R2, R152, 0x2, R20 ;  /* 0x0000000298027825 */ /* 0x001fc800078e0214 */
[C---:B-1----:R-:W-:Y:S01]  /*13140*/  IMAD.WIDE R8, R153.reuse, 0x2, R22 ;  /* 0x0000000299087825 */ /* 0x042fe200078e0216 */
[----:B------:R0:W-:Y:S04]  /*13150*/  STL.64 [R1+0x958], R2 ;  /* 0x0009580201007387 */ /* 0x0001e80000100a00 */
[----:B------:R1:W-:Y:S01]  /*13160*/  STL.64 [R1+0x950], R8 ;  /* 0x0009500801007387 */ /* 0x0003e20000100a00 */
        /* <DEDUP_REMOVED lines=24> */
[----:B0-----:R-:W-:Y:S01]  /*132f0*/  IMAD.WIDE R2, R159, 0x2, R20 ;  /* 0x000000029f027825 */ /* 0x001fe200078e0214 */
[----:B-1----:R-:W-:-:S04]  /*13300*/  MOV R8, UR6 ;  /* 0x0000000600087c02 */ /* 0x002fc80008000f00 */
[----:B------:R0:W-:Y:S01]  /*13310*/  STL.64 [R1+0x8e8], R2 ;  /* 0x0008e80201007387 */ /* 0x0001e20000100a00 */
[----:B------:R-:W-:Y:S01]  /*13320*/  MOV R9, UR7 ;  /* 0x0000000700097c02 */ /* 0x000fe20008000f00 */
[----:B------:R-:W-:Y:S01]  /*13330*/  UIADD3.64 UR6, UR6, 0x400, URZ ;  /* 0x0000040006067897 */ /* 0x000fe2000fffe03f */
[----:B0-----:R-:W-:-:S05]  /*13340*/  IMAD.WIDE R2, R160, 0x2, R22 ;  /* 0x00000002a0027825 */ /* 0x001fca00078e0216 */
[----:B------:R0:W-:Y:S04]  /*13350*/  STL.64 [R1+0x8e0], R2 ;  /* 0x0008e00201007387 */ /* 0x0001e80000100a00 */
[----:B------:R1:W-:Y:S04]  /*13360*/  STL.64 [R1+0x8d8], R10 ;  /* 0x0008d80a01007387 */ /* 0x0003e80000100a00 */
[----:B------:R2:W-:Y:S01]  /*13370*/  STL.64 [R1+0x9e8], R8 ;  /* 0x0009e80801007387 */ /* 0x0005e20000100a00 */
[----:B0-----:R-:W-:-:S04]  /*13380*/  IMAD.WIDE R2, R161, 0x2, R22 ;  /* 0x00000002a1027825 */ /* 0x001fc800078e0216 */
[----:B-1----:R-:W-:Y:S01]  /*13390*/  IMAD.WIDE R10, R161, 0x2, R20 ;  /* 0x00000002a10a7825 */ /* 0x002fe200078e0214 */
[----:B------:R0:W-:Y:S03]  /*133a0*/  STL.64 [R1+0x8d0], R2 ;  /* 0x0008d00201007387 */ /* 0x0001e60000100a00 */
[C---:B--2---:R-:W-:Y:S01]  /*133b0*/  IMAD.WIDE R8, R162.reuse, 0x2, R22 ;  /* 0x00000002a2087825 */ /* 0x044fe200078e0216 */
[----:B------:R1:W-:Y:S04]  /*133c0*/  STL.64 [R1+0x8c8], R10 ;  /* 0x0008c80a01007387 */ /* 0x0003e80000100a00 */
[----:B------:R2:W-:Y:S01]  /*133d0*/  STL.64 [R1+0x8c0], R8 ;  /* 0x0008c00801007387 */ /* 0x0005e20000100a00 */
[----:B0-----:R-:W-:-:S04]  /*133e0*/  IMAD.WIDE R2, R162, 0x2, R20 ;  /* 0x00000002a2027825 */ /* 0x001fc800078e0214 */
[C---:B-1----:R-:W-:Y:S01]  /*133f0*/  IMAD.WIDE R10, R163.reuse, 0x2, R22 ;  /* 0x00000002a30a7825 */ /* 0x042fe200078e0216 */
[----:B------:R0:W-:Y:S03]  /*13400*/  STL.64 [R1+0x8b8], R2 ;  /* 0x0008b80201007387 */ /* 0x0001e60000100a00 */
[----:B--2---:R-:W-:Y:S01]  /*13410*/  IMAD.WIDE R8, R163, 0x2, R20 ;  /* 0x00000002a3087825 */ /* 0x004fe200078e0214 */
        /* <DEDUP_REMOVED lines=44> */
[----:B0-----:R-:W-:-:S05]  /*136e0*/  IMAD.WIDE R2, R189, 0x2, R20 ;  /* 0x00000002bd027825 */ /* 0x001fca00078e0214 */
[----:B------:R0:W-:Y:S01]  /*136f0*/  STL.64 [R1+0xa20], R2 ;  /* 0x000a200201007387 */ /* 0x0001e20000100a00 */
[----:B-1----:R-:W-:Y:S02]  /*13700*/  MOV R8, UR6 ;  /* 0x0000000600087c02 */ /* 0x002fe40008000f00 */
[----:B------:R-:W-:Y:S02]  /*13710*/  MOV R9, UR7 ;  /* 0x0000000700097c02 */ /* 0x000fe40008000f00 */
[----:B0-----:R-:W-:Y:S02]  /*13720*/  MOV R2, UR8 ;  /* 0x0000000800027c02 */ /* 0x001fe40008000f00 */
[----:B------:R-:W-:-:S05]  /*13730*/  MOV R3, UR9 ;  /* 0x0000000900037c02 */ /* 0x000fca0008000f00 */
[----:B------:R0:W-:Y:S04]  /*13740*/  STL.64 [R1+0x9f8], R2 ;  /* 0x0009f80201007387 */ /* 0x0001e80000100a00 */
[----:B------:R0:W-:Y:S02]  /*13750*/  STL.64 [R1+0x9f0], R8 ;  /* 0x0009f00801007387 */ /* 0x0001e40000100a00 */
.L_x_1:
[----:B0-----:R-:W2:Y:S04]  /*13760*/  LDL.64 R2, [R1+0xa28] ;  /* 0x000a280001027983 */ /* 0x001ea80000100a00 */
[----:B------:R-:W3:Y:S04]  /*13770*/  LDL.64 R154, [R1+0xa20] ;  /* 0x000a2000019a7983 */ /* 0x000ee80000100a00 */
[----:B------:R-:W4:Y:S04]  /*13780*/  LDL.64 R152, [R1+0x9e0] ;  /* 0x0009e00001987983 */ /* 0x000f280000100a00 */
[----:B------:R-:W4:Y:S04]  /*13790*/  LDL.64 R10, [R1+0x9d8] ;  /* 0x0009d800010a7983 */ /* 0x000f280000100a00 */
[----:B------:R-:W4:Y:S04]  /*137a0*/  LDL.64 R168, [R1+0x9d0] ;  /* 0x0009d00001a87983 */ /* 0x000f280000100a00 */
[----:B------:R-:W4:Y:S04]  /*137b0*/  LDL.64 R166, [R1+0x9c8] ;  /* 0x0009c80001a67983 */ /* 0x000f280000100a00 */
[----:B------:R-:W4:Y:S04]  /*137c0*/  LDL.64 R164, [R1+0x9c0] ;  /* 0x0009c00001a47983 */ /* 0x000f280000100a00 */
[----:B------:R-:W4:Y:S04]  /*137d0*/  LDL.64 R162, [R1+0x9b8] ;  /* 0x0009b80001a27983 */ /* 0x000f280000100a00 */
[----:B------:R-:W4:Y:S04]  /*137e0*/  LDL.64 R160, [R1+0x9b0] ;  /* 0x0009b00001a07983 */ /* 0x000f280000100a00 */
[----:B------:R-:W4:Y:S04]  /*137f0*/  LDL.64 R158, [R1+0x9a8] ;  /* 0x0009a800019e7983 */ /* 0x000f280000100a00 */
[----:B------:R-:W4:Y:S01]  /*13800*/  LDL.64 R156, [R1+0x9a0] ;  /* 0x0009a000019c7983 */ /* 0x000f220000100a00 */
[----:B-----5:R-:W-:Y:S01]  /*13810*/  IMAD.WIDE R8, R6, 0x2, R20 ;  /* 0x0000000206087825 */ /* 0x020fe200078e0214 */
[----:B------:R-:W-:-:S02]  /*13820*/  MOV R215, UR51 ;  /* 0x0000003300d77c02 */ /* 0x000fc40008000f00 */
[----:B------:R-:W-:Y:S01]  /*13830*/  STL [R1+0x11b4], R195 ;  /* 0x0011b4c301007387 */ /* 0x000fe20000100800 */
[----:B------:R-:W-:-:S03]  /*13840*/  MOV R214, UR50 ;  /* 0x0000003200d67c02 */ /* 0x000fc60008000f00 */
[----:B------:R-:W-:Y:S04]  /*13850*/  STL [R1+0x11b0], R206 ;  /* 0x0011b0ce01007387 */ /* 0x000fe80000100800 */
[----:B------:R-:W-:Y:S04]  /*13860*/  STL [R1+0x11ac], R228 ;  /* 0x0011ace401007387 */ /* 0x000fe80000100800 */
[----:B------:R-:W-:Y:S04]  /*13870*/  STL [R1+0x11a8], R251 ;  /* 0x0011a8fb01007387 */ /* 0x000fe80000100800 */
[----:B------:R-:W-:Y:S04]  /*13880*/  STL [R1+0x11a4], R250 ;  /* 0x0011a4fa01007387 */ /* 0x000fe80000100800 */
[----:B------:R-:W-:Y:S04]  /*13890*/  STL [R1+0x11a0], R189 ;  /* 0x0011a0bd01007387 */ /* 0x000fe80000100800 */
[----:B------:R-:W-:Y:S04]  /*138a0*/  STL.64 [R1+0xf98], R150 ;  /* 0x000f989601007387 */ /* 0x000fe80000100a00 */
        /* <DEDUP_REMOVED lines=57> */
[----:B------:R-:W-:Y:S01]  /*13c40*/  STL.64 [R1+0xdc8], R34 ;  /* 0x000dc82201007387 */ /* 0x000fe20000100a00 */
[----:B--2---:R-:W-:-:S03]  /*13c50*/  IMAD.WIDE R2, R6, 0x2, R2 ;  /* 0x0000000206027825 */ /* 0x004fc600078e0202 */
[----:B------:R-:W-:Y:S01]  /*13c60*/  STL.64 [R1+0xdc0], R32 ;  /* 0x000dc02001007387 */ /* 0x000fe20000100a00 */
[----:B---3--:R-:W-:-:S03]  /*13c70*/  IMAD.WIDE R154, R6, 0x2, R154 ;  /* 0x00000002069a7825 */ /* 0x008fc600078e029a */
[----:B------:R-:W-:Y:S04]  /*13c80*/  STL.64 [R1+0xdb8], R30 ;  /* 0x000db81e01007387 */ /* 0x000fe80000100a00 */
[----:B------:R-:W-:Y:S04]  /*13c90*/  STL.64 [R1+0xdb0], R28 ;  /* 0x000db01c01007387 */ /* 0x000fe80000100a00 */
[----:B------:R-:W-:Y:S04]  /*13ca0*/  STL.64 [R1+0xda8], R26 ;  /* 0x000da81a01007387 */ /* 0x000fe80000100a00 */
[----:B------:R0:W-:Y:S04]  /*13cb0*/  STL.64 [R1+0xda0], R24 ;  /* 0x000da01801007387 */ /* 0x0001e80000100a00 */
[----:B------:R-:W-:Y:S04]  /*13cc0*/  STL [R1+0x11bc], R20 ;  /* 0x0011bc1401007387 */ /* 0x000fe80000100800 */
[----:B------:R1:W-:Y:S04]  /*13cd0*/  STL [R1+0x11b8], R21 ;  /* 0x0011b81501007387 */ /* 0x0003e80000100800 */
[----:B0-----:R-:W2:Y:S04]  /*13ce0*/  LDL.64 R24, [R1+0x988] ;  /* 0x0009880001187983 */ /* 0x001ea80000100a00 */
[----:B------:R-:W3:Y:S04]  /*13cf0*/  LDL.64 R44, [R1+0x998] ;  /* 0x00099800012c7983 */ /* 0x000ee80000100a00 */
[----:B-1----:R-:W3:Y:S04]  /*13d00*/  LDL.64 R20, [R1+0x980] ;  /* 0x0009800001147983 */ /* 0x002ee80000100a00 */
[----:B------:R-:W3:Y:S04]  /*13d10*/  LDL.64 R38, [R1+0x990] ;  /* 0x0009900001267983 */ /* 0x000ee80000100a00 */
[----:B------:R-:W3:Y:S04]  /*13d20*/  LDL.64 R36, [R1+0x970] ;  /* 0x0009700001247983 */ /* 0x000ee80000100a00 */
[----:B------:R-:W3:Y:S04]  /*13d30*/  LDL.64 R34, [R1+0x968] ;  /* 0x0009680001227983 */ /* 0x000ee80000100a00 */
[----:B------:R-:W3:Y:S04]  /*13d40*/  LDL.64 R32, [R1+0x960] ;  /* 0x0009600001207983 */ /* 0x000ee80000100a00 */
[----:B------:R-:W3:Y:S01]  /*13d50*/  LDL.64 R30, [R1+0x958] ;  /* 0x00095800011e7983 */ /* 0x000ee20000100a00 */
[----:B----4-:R-:W-:-:S03]  /*13d60*/  IMAD.WIDE R10, R6, 0x2, R10 ;  /* 0x00000002060a7825 */ /* 0x010fc600078e020a */
[----:B------:R-:W4:Y:S04]  /*13d70*/  LDL.64 R28, [R1+0x948] ;  /* 0x00094800011c7983 */ /* 0x000f280000100a00 */
[----:B------:R0:W4:Y:S04]  /*13d80*/  LDG.E.U16 R213, desc[UR4][R8.64] ;  /* 0x0000000408d57981 */ /* 0x000128000c1e1500 */
[----:B------:R1:W4:Y:S04]  /*13d90*/  LDG.E.U16 R209, desc[UR4][R10.64] ;  /* 0x000000040ad17981 */ /* 0x000328000c1e1500 */
[----:B------:R-:W4:Y:S01]  /*13da0*/  LDL.64 R42, [R1+0x978] ;  /* 0x00097800012a7983 */ /* 0x000f220000100a00 */
[----:B0-----:R-:W-:-:S03]  /*13db0*/  IMAD.WIDE R8, R6, 0x2, R168 ;  /* 0x0000000206087825 */ /* 0x001fc600078e02a8 */
[----:B------:R-:W4:Y:S01]  /*13dc0*/  LDL.64 R26, [R1+0x940] ;  /* 0x00094000011a7983 */ /* 0x000f220000100a00 */
[----:B-1----:R-:W-:-:S03]  /*13dd0*/  IMAD.WIDE R10, R6, 0x2, R160 ;  /* 0x00000002060a7825 */ /* 0x002fc600078e02a0 */
[----:B------:R0:W4:Y:S04]  /*13de0*/  LDG.E.U16 R208, desc[UR4][R8.64] ;  /* 0x0000000408d07981 */ /* 0x000128000c1e1500 */
[----:B------:R2:W4:Y:S04]  /*13df0*/  LDG.E.U16 R203, desc[UR4][R10.64] ;  /* 0x000000040acb7981 */ /* 0x000528000c1e1500 */
[----:B------:R-:W4:Y:S01]  /*13e00*/  LDL.64 R40, [R1+0x950] ;  /* 0x0009500001287983 */ /* 0x000f220000100a00 */
[----:B0-----:R-:W-:-:S03]  /*13e10*/  IMAD.WIDE R8, R6, 0x2, R158 ;  /* 0x0000000206087825 */ /* 0x001fc600078e029e */
[----:B------:R-:W4:Y:S04]  /*13e20*/  LDG.E.U16 R211, desc[UR4][R154.64] ;  /* 0x000000049ad37981 */ /* 0x000f28000c1e1500 */
[----:B------:R3:W4:Y:S01]  /*13e30*/  LDG.E.U16 R202, desc[UR4][R8.64] ;  /* 0x0000000408ca7981 */ /* 0x000722000c1e1500 */
[----:B------:R-:W-:-:S03]  /*13e40*/  IMAD.WIDE R152, R6, 0x2, R152 ;  /* 0x0000000206987825 */ /* 0x000fc600078e0298 */
[----:B------:R-:W4:Y:S04]  /*13e50*/  LDG.E.U16 R212, desc[UR4][R2.64] ;  /* 0x0000000402d47981 */ /* 0x000f28000c1e1500 */
[----:B------:R-:W4:Y:S04]  /*13e60*/  LDL.64 R46, [R1+0x8f8] ;  /* 0x0008f800012e7983 */ /* 0x000f280000100a00 */
[----:B------:R-:W4:Y:S01]  /*13e70*/  LDL.64 R48, [R1+0x918] ;  /* 0x0009180001307983 */ /* 0x000f220000100a00 */
[----:B--2---:R-:W-:-:S03]  /*13e80*/  IMAD.WIDE R10, R6, 0x2, R24 ;  /* 0x00000002060a7825 */ /* 0x004fc600078e0218 */
[----:B------:R0:W2:Y:S04]  /*13e90*/  LDG.E.U16 R210, desc[UR4][R152.64] ;  /* 0x0000000498d27981 */ /* 0x0000a8000c1e1500 */
[----:B------:R-:W2:Y:S01]  /*13ea0*/  LDL.64 R24, [R1+0x930] ;  /* 0x0009300001187983 */ /* 0x000ea20000100a00 */
[----:B---3--:R-:W-:-:S03]  /*13eb0*/  IMAD.WIDE R8, R6, 0x2, R20 ;  /* 0x0000000206087825 */ /* 0x008fc600078e0214 */
[----:B------:R-:W3:Y:S04]  /*13ec0*/  LDG.E.U16 R198, desc[UR4][R10.64] ;  /* 0x000000040ac67981 */ /* 0x000ee8000c1e1500 */
[----:B------:R-:W3:Y:S01]  /*13ed0*/  LDL.64 R20, [R1+0x928] ;  /* 0x0009280001147983 */ /* 0x000ee20000100a00 */
[----:B------:R-:W-:-:S03]  /*13ee0*/  IMAD.WIDE R154, R6, 0x2, R164 ;  /* 0x00000002069a7825 */ /* 0x000fc600078e02a4 */
[----:B------:R-:W3:Y:S01]  /*13ef0*/  LDG.E.U16 R197, desc[UR4][R8.64] ;  /* 0x0000000408c57981 */ /* 0x000ee2000c1e1500 */
[----:B0-----:R-:W-:-:S03]  /*13f00*/  IMAD.WIDE R152, R6, 0x2, R162 ;  /* 0x0000000206987825 */ /* 0x001fc600078e02a2 */
[----:B------:R0:W3:Y:S04]  /*13f10*/  LDG.E.U16 R205, desc[UR4][R154.64] ;  /* 0x000000049acd7981 */ /* 0x0000e8000c1e1500 */
[----:B------:R1:W3:Y:S01]  /*13f20*/  LDG.E.U16 R204, desc[UR4][R152.64] ;  /* 0x0000000498cc7981 */ /* 0x0002e2000c1e1500 */
[----:B0-----:R-:W-:-:S03]  /*13f30*/  IMAD.WIDE R154, R6, 0x2, R44 ;  /* 0x00000002069a7825 */ /* 0x001fc600078e022c */
[----:B------:R-:W3:Y:S01]  /*13f40*/  LDL.64 R44, [R1+0x8f0] ;  /* 0x0008f000012c7983 */ /* 0x000ee20000100a00 */
[----:B-1----:R-:W-:-:S03]  /*13f50*/  IMAD.WIDE R152, R6, 0x2, R38 ;  /* 0x0000000206987825 */ /* 0x002fc600078e0226 */
[----:B------:R-:W3:Y:S04]  /*13f60*/  LDL.64 R38, [R1+0x938] ;  /* 0x0009380001267983 */ /* 0x000ee80000100a00 */
[----:B------:R0:W3:Y:S04]  /*13f70*/  LDG.E.U16 R200, desc[UR4][R154.64] ;  /* 0x000000049ac87981 */ /* 0x0000e8000c1e1500 */
[----:B------:R1:W3:Y:S01]  /*13f80*/  LDG.E.U16 R199, desc[UR4][R152.64] ;  /* 0x0000000498c77981 */ /* 0x0002e2000c1e1500 */
[----:B0-----:R-:W-:-:S03]  /*13f90*/  IMAD.WIDE R154, R6, 0x2, R36 ;  /* 0x00000002069a7825 */ /* 0x001fc600078e0224 */
[----:B------:R-:W3:Y:S01]  /*13fa0*/  LDL.64 R36, [R1+0x920] ;  /* 0x0009200001247983 */ /* 0x000ee20000100a00 */
[----:B-1----:R-:W-:-:S03]  /*13fb0*/  IMAD.WIDE R152, R6, 0x2, R34 ;  /* 0x0000000206987825 */ /* 0x002fc600078e0222 */
[----:B------:R-:W3:Y:S01]  /*13fc0*/  LDL.64 R34, [R1+0x910] ;  /* 0x0009100001227983 */ /* 0x000ee20000100a00 */
[----:B------:R-:W-:-:S03]  /*13fd0*/  IMAD.WIDE R10, R6, 0x2, R32 ;  /* 0x00000002060a7825 */ /* 0x000fc600078e0220 */
[----:B------:R-:W3:Y:S01]  /*13fe0*/  LDL.64 R32, [R1+0x908] ;  /* 0x0009080001207983 */ /* 0x000ee20000100a00 */
[----:B------:R-:W-:-:S03]  /*13ff0*/  IMAD.WIDE R2, R6, 0x2, R166 ;  /* 0x0000000206027825 */ /* 0x000fc600078e02a6 */
[----:B------:R4:W3:Y:S01]  /*14000*/  LDG.E.U16 R194, desc[UR4][R154.64] ;  /* 0x000000049ac27981 */ /* 0x0008e2000c1e1500 */
[----:B------:R-:W-:-:S03]  /*14010*/  IMAD.WIDE R8, R6, 0x2, R30 ;  /* 0x0000000206087825 */ /* 0x000fc600078e021e */
[----:B------:R-:W3:Y:S04]  /*14020*/  LDL.64 R30, [R1+0x900] ;  /* 0x00090000011e7983 */ /* 0x000ee80000100a00 */
[----:B------:R0:W3:Y:S01]  /*14030*/  LDG.E.U16 R207, desc[UR4][R2.64] ;  /* 0x0000000402cf7981 */ /* 0x0000e2000c1e1500 */
[----:B----4-:R-:W-:-:S03]  /*14040*/  IMAD.WIDE R154, R6, 0x2, R28 ;  /* 0x00000002069a7825 */ /* 0x010fc600078e021c */
[----:B------:R-:W4:Y:S04]  /*14050*/  LDL.64 R28, [R1+0x8e0] ;  /* 0x0008e000011c7983 */ /* 0x000f280000100a00 */
[----:B------:R1:W4:Y:S01]  /*14060*/  LDG.E.U16 R193, desc[UR4][R152.64] ;  /* 0x0000000498c17981 */ /* 0x000322000c1e1500 */
[----:B0-----:R-:W-:-:S03]  /*14070*/  IMAD.WIDE R2, R6, 0x2, R156 ;  /* 0x0000000206027825 */ /* 0x001fc600078e029c */
[----:B------:R-:W4:Y:S04]  /*14080*/  LDG.E.U16 R191, desc[UR4][R8.64] ;  /* 0x0000000408bf7981 */ /* 0x000f28000c1e1500 */
[----:B------:R0:W4:Y:S01]  /*14090*/  LDG.E.U16 R201, desc[UR4][R2.64] ;  /* 0x0000000402c97981 */ /* 0x000122000c1e1500 */
[----:B-1----:R-:W-:-:S03]  /*140a0*/  IMAD.WIDE R152, R6, 0x2, R26 ;  /* 0x0000000206987825 */ /* 0x002fc600078e021a */
[----:B------:R-:W4:Y:S04]  /*140b0*/  LDL.64 R26, [R1+0x8d8] ;  /* 0x0008d800011a7983 */ /* 0x000f280000100a00 */
[----:B------:R-:W4:Y:S01]  /*140c0*/  LDG.E.U16 R192, desc[UR4][R10.64] ;  /* 0x000000040ac07981 */ /* 0x000f22000c1e1500 */
[----:B0-----:R-:W-:-:S03]  /*140d0*/  IMAD.WIDE R2, R6, 0x2, R42 ;  /* 0x0000000206027825 */ /* 0x001fc600078e022a */
[----:B------:R-:W4:Y:S04]  /*140e0*/  LDL.64 R42, [R1+0x8e8] ;  /* 0x0008e800012a7983 */ /* 0x000f280000100a00 */
[----:B------:R0:W4:Y:S04]  /*140f0*/  LDG.E.U16 R196, desc[UR4][R2.64] ;  /* 0x0000000402c47981 */ /* 0x000128000c1e1500 */
[----:B------:R-:W4:Y:S04]  /*14100*/  LDG.E.U16 R186, desc[UR4][R154.64] ;  /* 0x000000049aba7981 */ /* 0x000f28000c1e1500 */
[----:B------:R-:W4:Y:S01]  /*14110*/  LDG.E.U16 R185, desc[UR4][R152.64] ;  /* 0x0000000498b97981 */ /* 0x000f22000c1e1500 */
[----:B0-----:R-:W-:-:S03]  /*14120*/  IMAD.WIDE R2, R6, 0x2, R40 ;  /* 0x0000000206027825 */ /* 0x001fc600078e0228 */
[----:B------:R-:W4:Y:S04]  /*14130*/  LDL.64 R40, [R1+0x8c8] ;  /* 0x0008c80001287983 */ /* 0x000f280000100a00 */
[----:B------:R3:W4:Y:S01]  /*14140*/  LDG.E.U16 R187, desc[UR4][R2.64] ;  /* 0x0000000402bb7981 */ /* 0x000722000c1e1500 */
[----:B--2---:R-:W-:-:S03]  /*14150*/  IMAD.WIDE R8, R6, 0x2, R24 ;  /* 0x0000000206087825 */ /* 0x004fc600078e0218 */
[----:B------:R-:W2:Y:S04]  /*14160*/  LDL.64 R24, [R1+0x8d0] ;  /* 0x0008d00001187983 */ /* 0x000ea80000100a00 */
[----:B------:R-:W2:Y:S01]  /*14170*/  LDG.E.U16 R183, desc[UR4][R8.64] ;  /* 0x0000000408b77981 */ /* 0x000ea2000c1e1500 */
[----:B---3--:R-:W-:-:S03]  /*14180*/  IMAD.WIDE R2, R6, 0x2, R20 ;  /* 0x0000000206027825 */ /* 0x008fc600078e0214 */
[----:B------:R-:W3:Y:S04]  /*14190*/  LDL.64 R20, [R1+0x8b8] ;  /* 0x0008b80001147983 */ /* 0x000ee80000100a00 */
[----:B------:R-:W3:Y:S01]  /*141a0*/  LDG.E.U16 R182, desc[UR4][R2.64] ;  /* 0x0000000402b67981 */ /* 0x000ee2000c1e1500 */
[----:B------:R-:W-:-:S03]  /*141b0*/  IMAD.WIDE R10, R6, 0x2, R38 ;  /* 0x00000002060a7825 */ /* 0x000fc600078e0226 */
[----:B------:R-:W3:Y:S04]  /*141c0*/  LDL.64 R38, [R1+0x8c0] ;  /* 0x0008c00001267983 */ /* 0x000ee80000100a00 */
[----:B------:R0:W3:Y:S01]  /*141d0*/  LDG.E.U16 R184, desc[UR4][R10.64] ;  /* 0x000000040ab87981 */ /* 0x0000e2000c1e1500 */
[----:B------:R-:W-:-:S03]  /*141e0*/  IMAD.WIDE R154, R6, 0x2, R36 ;  /* 0x00000002069a7825 */ /* 0x000fc600078e0224 */
[----:B------:R-:W3:Y:S01]  /*141f0*/  LDL.64 R36, [R1+0x8b0] ;  /* 0x0008b00001247983 */ /* 0x000ee20000100a00 */
[----:B0-----:R-:W-:-:S03]  /*14200*/  IMAD.WIDE R10, R6, 0x2, R34 ;  /* 0x00000002060a7825 */ /* 0x001fc600078e0222 */
[----:B------:R-:W3:Y:S01]  /*14210*/  LDL.64 R34, [R1+0x8a8] ;  /* 0x0008a80001227983 */ /* 0x000ee20000100a00 */
[----:B------:R-:W-:-:S03]  /*14220*/  IMAD.WIDE R8, R6, 0x2, R32 ;  /* 0x0000000206087825 */ /* 0x000fc600078e0220 */
[----:B------:R-:W3:Y:S04]  /*14230*/  LDL.64 R32, [R1+0x8a0] ;  /* 0x0008a00001207983 */ /* 0x000ee80000100a00 */
        /* <DEDUP_REMOVED lines=11> */
[----:B------:R-:W4:Y:S01]  /*142f0*/  LDL.64 R26, [R1+0x888] ;  /* 0x00088800011a7983 */ /* 0x000f220000100a00 */
[----:B------:R-:W-:-:S03]  /*14300*/  IMAD.WIDE R152, R6, 0x2, R48 ;  /* 0x0000000206987825 */ /* 0x000fc600078e0230 */
[----:B------:R-:W4:Y:S04]  /*14310*/  LDL.64 R46, [R1+0x870] ;  /* 0x00087000012e7983 */ /* 0x000f280000100a00 */
[----:B------:R0:W4:Y:S04]  /*14320*/  LDG.E.U16 R180, desc[UR4][R152.64] ;  /* 0x0000000498b47981 */ /* 0x000128000c1e1500 */
[----:B------:R1:W4:Y:S04]  /*14330*/  LDG.E.U16 R179, desc[UR4][R10.64] ;  /* 0x000000040ab37981 */ /* 0x000328000c1e1500 */
[----:B------:R-:W4:Y:S01]  /*14340*/  LDG.E.U16 R172, desc[UR4][R2.64] ;  /* 0x0000000402ac7981 */ /* 0x000f22000c1e1500 */
[----:B--2---:R-:W-:-:S03]  /*14350*/  IMAD.WIDE R154, R6, 0x2, R24 ;  /* 0x00000002069a7825 */ /* 0x004fc600078e0218 */
[----:B------:R-:W2:Y:S01]  /*14360*/  LDL.64 R24, [R1+0x880] ;  /* 0x0008800001187983 */ /* 0x000ea20000100a00 */
[----:B---3--:R-:W-:-:S03]  /*14370*/  IMAD.WIDE R8, R6, 0x2, R20 ;  /* 0x0000000206087825 */ /* 0x008fc600078e0214 */
[----:B------:R-:W3:Y:S04]  /*14380*/  LDG.E.U16 R171, desc[UR4][R154.64] ;  /* 0x000000049aab7981 */ /* 0x000ee8000c1e1500 */
[----:B------:R-:W3:Y:S01]  /*14390*/  LDL.64 R20, [R1+0x878] ;  /* 0x0008780001147983 */ /* 0x000ee20000100a00 */
[----:B0-----:R-:W-:-:S03]  /*143a0*/  IMAD.WIDE R152, R6, 0x2, R44 ;  /* 0x0000000206987825 */ /* 0x001fc600078e022c */
[----:B------:R-:W3:Y:S01]  /*143b0*/  LDL.64 R44, [R1+0x868] ;  /* 0x00086800012c7983 */ /* 0x000ee20000100a00 */
[----:B-1----:R-:W-:-:S03]  /*143c0*/  IMAD.WIDE R10, R6, 0x2, R42 ;  /* 0x00000002060a7825 */ /* 0x002fc600078e022a */
[----:B------:R-:W3:Y:S04]  /*143d0*/  LDL.64 R42, [R1+0x860] ;  /* 0x00086000012a7983 */ /* 0x000ee80000100a00 */
[----:B------:R0:W3:Y:S04]  /*143e0*/  LDG.E.U16 R175, desc[UR4][R152.64] ;  /* 0x0000000498af7981 */ /* 0x0000e8000c1e1500 */
[----:B------:R1:W3:Y:S04]  /*143f0*/  LDG.E.U16 R174, desc[UR4][R10.64] ;  /* 0x000000040aae7981 */ /* 0x0002e8000c1e1500 */
[----:B------:R-:W3:Y:S01]  /*14400*/  LDG.E.U16 R168, desc[UR4][R8.64] ;  /* 0x0000000408a87981 */ /* 0x000ee2000c1e1500 */
[----:B0-----:R-:W-:-:S03]  /*14410*/  IMAD.WIDE R152, R6, 0x2, R40 ;  /* 0x0000000206987825 */ /* 0x001fc600078e0228 */
[----:B------:R-:W3:Y:S01]  /*14420*/  LDL.64 R40, [R1+0x858] ;  /* 0x0008580001287983 */ /* 0x000ee20000100a00 */
[----:B-1----:R-:W-:-:S03]  /*14430*/  IMAD.WIDE R10, R6, 0x2, R38 ;  /* 0x00000002060a7825 */ /* 0x002fc600078e0226 */
[----:B------:R-:W3:Y:S04]  /*14440*/  LDL.64 R38, [R1+0x850] ;  /* 0x0008500001267983 */ /* 0x000ee80000100a00 */
[----:B------:R0:W3:Y:S01]  /*14450*/  LDG.E.U16 R169, desc[UR4][R10.64] ;  /* 0x000000040aa97981 */ /* 0x0000e2000c1e1500 */
[----:B------:R-:W-:-:S03]  /*14460*/  IMAD.WIDE R2, R6, 0x2, R36 ;  /* 0x0000000206027825 */ /* 0x000fc600078e0224 */
[----:B------:R-:W3:Y:S04]  /*14470*/  LDG.E.U16 R170, desc[UR4][R152.64] ;  /* 0x0000000498aa7981 */ /* 0x000ee8000c1e1500 */
[----:B------:R-:W3:Y:S01]  /*14480*/  LDL.64 R36, [R1+0x848] ;  /* 0x0008480001247983 */ /* 0x000ee20000100a00 */
[----:B0-----:R-:W-:-:S03]  /*14490*/  IMAD.WIDE R10, R6, 0x2, R34 ;  /* 0x00000002060a7825 */ /* 0x001fc600078e0222 */
[----:B------:R-:W3:Y:S04]  /*144a0*/  LDL.64 R34, [R1+0x840] ;  /* 0x0008400001227983 */ /* 0x000ee80000100a00 */
[----:B------:R-:W3:Y:S01]  /*144b0*/  LDG.E.U16 R166, desc[UR4][R10.64] ;  /* 0x000000040aa67981 */ /* 0x000ee2000c1e1500 */
[----:B------:R-:W-:-:S03]  /*144c0*/  IMAD.WIDE R8, R6, 0x2, R32 ;  /* 0x0000000206087825 */ /* 0x000fc600078e0220 */
[----:B------:R-:W3:Y:S04]  /*144d0*/  LDL.64 R32, [R1+0x830] ;  /* 0x0008300001207983 */ /* 0x000ee80000100a00 */
[----:B------:R0:W3:Y:S04]  /*144e0*/  LDG.E.U16 R167, desc[UR4][R2.64] ;  /* 0x0000000402a77981 */ /* 0x0000e8000c1e1500 */
[----:B------:R-:W3:Y:S04]  /*144f0*/  LDL.64 R10, [R1+0x838] ;  /* 0x00083800010a7983 */ /* 0x000ee80000100a00 */
[----:B------:R4:W3:Y:S01]  /*14500*/  LDG.E.U16 R165, desc[UR4][R8.64] ;  /* 0x0000000408a57981 */ /* 0x0008e2000c1e1500 */
[----:B0-----:R-:W-:-:S03]  /*14510*/  IMAD.WIDE R2, R6, 0x2, R30 ;  /* 0x0000000206027825 */ /* 0x001fc600078e021e */
[----:B------:R-:W3:Y:S04]  /*14520*/  LDL.64 R30, [R1+0x828] ;  /* 0x00082800011e7983 */ /* 0x000ee80000100a00 */
[----:B------:R0:W3:Y:S01]  /*14530*/  LDG.E.U16 R164, desc[UR4][R2.64] ;  /* 0x0000000402a47981 */ /* 0x0000e2000c1e1500 */
[----:B----4-:R-:W-:-:S03]  /*14540*/  IMAD.WIDE R8, R6, 0x2, R28 ;  /* 0x0000000206087825 */ /* 0x010fc600078e021c */
[----:B------:R-:W4:Y:S04]  /*14550*/  LDL.64 R28, [R1+0x820] ;  /* 0x00082000011c7983 */ /* 0x000f280000100a00 */
[----:B------:R-:W4:Y:S01]  /*14560*/  LDG.E.U16 R163, desc[UR4][R8.64] ;  /* 0x0000000408a37981 */ /* 0x000f22000c1e1500 */
[----:B0-----:R-:W-:-:S03]  /*14570*/  IMAD.WIDE R2, R6, 0x2, R26 ;  /* 0x0000000206027825 */ /* 0x001fc600078e021a */
[----:B------:R-:W4:Y:S04]  /*14580*/  LDL.64 R26, [R1+0x818] ;  /* 0x00081800011a7983 */ /* 0x000f280000100a00 */
[----:B------:R2:W4:Y:S02]  /*14590*/  LDG.E.U16 R162, desc[UR4][R2.64] ;  /* 0x0000000402a27981 */ /* 0x000524000c1e1500 */
[C---:B--2---:R-:W-:Y:S02]  /*145a0*/  IMAD.WIDE R2, R6.reuse, 0x2, R24 ;  /* 0x0000000206027825 */ /* 0x044fe400078e0218 */
[----:B------:R-:W2:Y:S04]  /*145b0*/  LDL.64 R24, [R1+0x810] ;  /* 0x0008100001187983 */ /* 0x000ea80000100a00 */
[----:B------:R3:W2:Y:S02]  /*145c0*/  LDG.E.U16 R161, desc[UR4][R2.64] ;  /* 0x0000000402a17981 */ /* 0x0006a4000c1e1500 */
[----:B---3--:R-:W-:-:S02]  /*145d0*/  IMAD.WIDE R2, R6, 0x2, R20 ;  /* 0x0000000206027825 */ /* 0x008fc400078e0214 */
[----:B------:R-:W3:Y:S04]  /*145e0*/  LDL.64 R20, [R1+0x808] ;  /* 0x0008080001147983 */ /* 0x000ee80000100a00 */
[----:B------:R0:W3:Y:S02]  /*145f0*/  LDG.E.U16 R160, desc[UR4][R2.64] ;  /* 0x0000000402a07981 */ /* 0x0000e4000c1e1500 */
[----:B0-----:R-:W-:-:S05]  /*14600*/  IMAD.WIDE R2, R6, 0x2, R46 ;  /* 0x0000000206027825 */ /* 0x001fca00078e022e */
        /* <DEDUP_REMOVED lines=14> */
[----:B------:R0:W3:Y:S01]  /*146f0*/  LDG.E.U16 R11, desc[UR4][R2.64] ;  /* 0x00000004020b7981 */ /* 0x0000e2000c1e1500 */
[----:B------:R-:W-:-:S05]  /*14700*/  IMAD.WIDE R8, R6, 0x2, R22 ;  /* 0x0000000206087825 */ /* 0x000fca00078e0216 */
[----:B------:R-:W3:Y:S01]  /*14710*/  LDG.E.U16 R157, desc[UR4][R8.64] ;  /* 0x00000004089d7981 */ /* 0x000ee2000c1e1500 */
[----:B0-----:R-:W-:-:S05]  /*14720*/  IMAD.WIDE R2, R6, 0x2, R32 ;  /* 0x0000000206027825 */ /* 0x001fca00078e0220 */
[----:B------:R0:W3:Y:S02]  /*14730*/  LDG.E.U16 R10, desc[UR4][R2.64] ;  /* 0x00000004020a7981 */ /* 0x0000e4000c1e1500 */
[----:B0-----:R-:W-:-:S05]  /*14740*/  IMAD.WIDE R2, R6, 0x2, R30 ;  /* 0x0000000206027825 */ /* 0x001fca00078e021e */
[----:B------:R4:W3:Y:S02]  /*14750*/  LDG.E.U16 R9, desc[UR4][R2.64] ;  /* 0x0000000402097981 */ /* 0x0008e4000c1e1500 */
[----:B----4-:R-:W-:-:S05]  /*14760*/  IMAD.WIDE R2, R6, 0x2, R28 ;  /* 0x0000000206027825 */ /* 0x010fca00078e021c */
[----:B------:R0:W4:Y:S02]  /*14770*/  LDG.E.U16 R8, desc[UR4][R2.64] ;  /* 0x0000000402087981 */ /* 0x000124000c1e1500 */
[----:B0-----:R-:W-:-:S05]  /*14780*/  IMAD.WIDE R2, R6, 0x2, R26 ;  /* 0x0000000206027825 */ /* 0x001fca00078e021a */
[----:B------:R2:W4:Y:S02]  /*14790*/  LDG.E.U16 R0, desc[UR4][R2.64] ;  /* 0x0000000402007981 */ /* 0x000524000c1e1500 */
[----:B--2---:R-:W-:-:S05]  /*147a0*/  IMAD.WIDE R2, R6, 0x2, R24 ;  /* 0x0000000206027825 */ /* 0x004fca00078e0218 */
[----:B------:R3:W2:Y:S02]  /*147b0*/  LDG.E.U16 R4, desc[UR4][R2.64] ;  /* 0x0000000402047981 */ /* 0x0006a4000c1e1500 */
[----:B---3--:R-:W-:-:S06]  /*147c0*/  IMAD.WIDE R2, R6, 0x2, R20 ;  /* 0x0000000206027825 */ /* 0x008fcc00078e0214 */
[----:B------:R0:W3:Y:S01]  /*147d0*/  LDG.E.U16 R2, desc[UR4][R2.64] ;  /* 0x0000000402027981 */ /* 0x0000e2000c1e1500 */
[----:B------:R-:W-:Y:S06]  /*147e0*/  BAR.SYNC.DEFER_BLOCKING 0x0 ;  /* 0x0000000000007b1d */ /* 0x000fec0000010000 */
[----:B------:R-:W1:Y:S01]  /*147f0*/  S2R R216, SR_TID.X ;  /* 0x0000000000d87919 */ /* 0x000e620000002100 */
[----:B------:R-:W-:Y:S04]  /*14800*/  STS.U16 [R19+0x44000], R213 ;  /* 0x044000d513007388 */ /* 0x000fe80000000400 */
[----:B------:R-:W-:Y:S04]  /*14810*/  STS.U16 [R19+0x40400], R197 ;  /* 0x040400c513007388 */ /* 0x000fe80000000400 */
[----:B------:R-:W-:Y:S04]  /*14820*/  STS.U16 [R19+0x44400], R196 ;  /* 0x044400c413007388 */ /* 0x000fe80000000400 */
[----:B------:R-:W-:Y:S04]  /*14830*/  STS.U16 [R19+0x40800], R177 ;  /* 0x040800b113007388 */ /* 0x000fe80000000400 */
[----:B------:R-:W-:Y:S04]  /*14840*/  STS.U16 [R19+0x44800], R176 ;  /* 0x044800b013007388 */ /* 0x000fe80000000400 */
[----:B------:R-:W-:Y:S04]  /*14850*/  STS.U16 [R19+0x40c00], R161 ;  /* 0x040c00a113007388 */ /* 0x000fe80000000400 */
[----:B------:R-:W-:Y:S01]  /*14860*/  STS.U16 [R19+0x44c00], R160 ;  /* 0x044c00a013007388 */ /* 0x000fe20000000400 */
[----:B-1----:R-:W-:-:S04]  /*14870*/  SHF.R.U32.HI R20, RZ, 0x5, R216 ;  /* 0x00000005ff147819 */ /* 0x002fc800000116d8 */
[----:B0-----:R-:W-:Y:S01]  /*14880*/  SHF.L.U32 R3, R20, 0x9, RZ ;  /* 0x0000000914037819 */ /* 0x001fe200000006ff */
[----:B------:R-:W-:Y:S01]  /*14890*/  UMOV UR9, 0x40000040 ;  /* 0x4000004000097882 */ /* 0x000fe20000000000 */
        /* <DEDUP_REMOVED lines=47> */
[----:B----4-:R-:W-:Y:S04]  /*14b90*/  STS.U16 [R13+0x40f00], R8 ;  /* 0x040f00080d007388 */ /* 0x010fe80000000400 */
[----:B------:R0:W-:Y:S04]  /*14ba0*/  STS.U16 [R13+0x44f00], R0 ;  /* 0x044f00000d007388 */ /* 0x0001e80000000400 */
[----:B------:R-:W-:Y:S04]  /*14bb0*/  STS.U16 [R12+0x40380], R199 ;  /* 0x040380c70c007388 */ /* 0x000fe80000000400 */
[----:B------:R-:W-:Y:S04]  /*14bc0*/  STS.U16 [R12+0x44380], R198 ;  /* 0x044380c60c007388 */ /* 0x000fe80000000400 */
[----:B------:R-:W-:Y:S04]  /*14bd0*/  STS.U16 [R12+0x40780], R179 ;  /* 0x040780b30c007388 */ /* 0x000fe80000000400 */
[----:B------:R1:W-:Y:S04]  /*14be0*/  STS.U16 [R12+0x44780], R178 ;  /* 0x044780b20c007388 */ /* 0x0003e80000000400 */
[----:B------:R-:W-:Y:S04]  /*14bf0*/  STS.U16 [R12+0x40b80], R163 ;  /* 0x040b80a30c007388 */ /* 0x000fe80000000400 */
[----:B------:R-:W-:Y:S04]  /*14c00*/  STS.U16 [R12+0x44b80], R162 ;  /* 0x044b80a20c007388 */ /* 0x000fe80000000400 */
[----:B--2---:R-:W-:Y:S04]  /*14c10*/  STS.U16 [R12+0x40f80], R4 ;  /* 0x040f80040c007388 */ /* 0x004fe80000000400 */
[----:B---3--:R2:W-:Y:S01]  /*14c20*/  STS.U16 [R12+0x44f80], R2 ;  /* 0x044f80020c007388 */ /* 0x0085e20000000400 */
[----:B------:R3:W-:Y:S06]  /*14c30*/  MEMBAR.ALL.CTA ;  /* 0x0000000000007992 */ /* 0x0007ec0000008000 */
[----:B---3--:R-:W3:Y:S01]  /*14c40*/  FENCE.VIEW.ASYNC.S ;  /* 0x00000000000073c6 */ /* 0x008ee20000000000 */
[----:B0-----:R-:W-:-:S04]  /*14c50*/  LOP3.LUT R0, R3, 0x800, RZ, 0xc0, !PT ;  /* 0x0000080003007812 */ /* 0x001fc800078ec0ff */
[----:B------:R-:W-:-:S04]  /*14c60*/  LEA.HI R0, R252, R0, RZ, 0x1c ;  /* 0x00000000fc007211 */ /* 0x000fc800078fe0ff */
[----:B------:R-:W-:Y:S01]  /*14c70*/  LOP3.LUT R0, R0, 0x3fff, RZ, 0xc0, !PT ;  /* 0x00003fff00007812 */ /* 0x000fe200078ec0ff */
[----:B---3--:R-:W-:Y:S03]  /*14c80*/  BAR.SYNC.DEFER_BLOCKING 0x0 ;  /* 0x0000000000007b1d */ /* 0x008fe60000010000 */
[----:B------:R-:W-:-:S03]  /*14c90*/  R2UR UR8, R0 ;  /* 0x00000000000872ca */ /* 0x000fc600000e0000 */
[----:B-1----:R-:W-:-:S10]  /*14ca0*/  WARPGROUP.ARRIVE ;  /* 0x00000000000079c5 */ /* 0x002fd40000000000 */
[----:B------:R-:W-:Y:S01]  /*14cb0*/  HGMMA.64x32x16.F32.BF16 R168, gdesc[UR8].tnspA, RZ, !UPT, gsb0 ;  /* 0x2060000008a879f0 */ /* 0x000fe2000c0018ff */
[----:B------:R-:W-:Y:S02]  /*14cc0*/  MOV R3, RZ ;  /* 0x000000ff00037202 */ /* 0x000fe40000000f00 */
[----:B--2---:R-:W-:-:S04]  /*14cd0*/  IADD3 R2, P0, R0, 0x80, RZ ;  /* 0x0000008000027810 */ /* 0x004fc80007f1e0ff */
[----:B------:R-:W-:Y:S02]  /*14ce0*/  IADD3.X R0, R3, 0x40000040, RZ, P0, !PT ;  /* 0x4000004003007810 */ /* 0x000fe400007fe4ff */
[----:B------:R-:W-:Y:S02]  /*14cf0*/  R2UR UR53, R2 ;  /* 0x00000000023572ca */ /* 0x000fe400000e0000 */
[----:B------:R-:W-:-:S13]  /*14d00*/  R2UR UR52, R0 ;  /* 0x00000000003472ca */ /* 0x000fda00000e0000 */
[----:B------:R-:W-:-:S04]  /*14d10*/  ULOP3.LUT UR53, UR53, UR52, URZ, 0x3c, !UPT ;  /* 0x0000003435357292 */ /* 0x000fc8000f8e3c3f */
[----:B------:R-:W-:-:S04]  /*14d20*/  ULOP3.LUT UR52, UR53, UR52, URZ, 0x3c, !UPT ;  /* 0x0000003435347292 */ /* 0x000fc8000f8e3c3f */
[----:B------:R-:W-:Y:S01]  /*14d30*/  ULOP3.LUT UR53, UR53, UR52, URZ, 0x3c, !UPT ;  /* 0x0000003435357292 */ /* 0x000fe2000f8e3c3f */
[----:B------:R-:W-:Y:S02]  /*14d40*/  WARPGROUP.DEPBAR.LE gsb0, 0x0 ;  /* 0x00008000000079c5 */ /* 0x000fe40000010000 */
[----:B------:R-:W-:-:S06]  /*14d50*/  WARPGROUP.ARRIVE ;  /* 0x00000000000079c5 */ /* 0x000fcc0000000000 */
[----:B------:R-:W-:Y:S01]  /*14d60*/  HGMMA.64x32x16.F32.BF16 R168, gdesc[UR52].tnspA, R168, gsb0 ;  /* 0x2060000034a879f0 */ /* 0x000fe200080018a8 */
[----:B------:R-:W-:Y:S02]  /*14d70*/  UIADD3.64 UR50, UR54, 0x2, URZ ;  /* 0x0000000236327897 */ /* 0x000fe4000fffe03f */
[----:B------:R-:W-:Y:S01]  /*14d80*/  UIADD3.64 UR48, UR52, 0x80, URZ ;  /* 0x0000008034307897 */ /* 0x000fe2000fffe03f */
        /* <DEDUP_REMOVED lines=134> */
[----:B------:R-:W-:Y:S01]  /*155f0*/  UMOV UR60, UR50 ;  /* 0x00000032003c7c82 */ /* 0x000fe20008000000 */
[----:B------:R-:W-:Y:S01]  /*15600*/  UMOV UR61, UR51 ;  /* 0x00000033003d7c82 */ /* 0x000fe20008000000 */
[----:B------:R-:W-:Y:S02]  /*15610*/  R2UR UR51, R215 ;  /* 0x00000000d73372ca */ /* 0x000fe400000e0000 */
[----:B------:R-:W-:Y:S01]  /*15620*/  R2UR UR50, R214 ;  /* 0x00000000d63272ca */ /* 0x000fe200000e0000 */
[----:B------:R-:W-:Y:S01]  /*15630*/  UIADD3.64 UR48, UR52, 0x2700, URZ ;  /* 0x0000270034307897 */ /* 0x000fe2000fffe03f */
[----:B------:R-:W-:Y:S02]  /*15640*/  WARPGROUP.DEPBAR.LE gsb0, 0x0 ;  /* 0x00008000000079c5 */ /* 0x000fe40000010000 */
[----:B------:R-:W-:-:S09]  /*15650*/  WARPGROUP.ARRIVE ;  /* 0x00000000000079c5 */ /* 0x000fd20000000000 */
[----:B------:R-:W-:Y:S01]  /*15660*/  HGMMA.64x32x16.F32.BF16 R168, gdesc[UR48].tnspA, R168, gsb0 ;  /* 0x2060000030a879f0 */ /* 0x000fe200080018a8 */
[----:B------:R-:W-:Y:S02]  /*15670*/  UIADD3.64 UR8, UR52, 0xf80, URZ ;  /* 0x00000f8034087897 */ /* 0x000fe4000fffe03f */
[----:B------:R-:W-:Y:S02]  /*15680*/  WARPGROUP.DEPBAR.LE gsb0, 0x0 ;  /* 0x00008000000079c5 */ /* 0x000fe40000010000 */
[----:B------:R-:W-:-:S06]  /*15690*/  WARPGROUP.ARRIVE ;  /* 0x00000000000079c5 */ /* 0x000fcc0000000000 */
[----:B------:R-:W-:Y:S01]  /*156a0*/  HGMMA.64x32x16.F32.BF16 R152, gdesc[UR8].tnspA, RZ, !UPT, gsb0 ;  /* 0x20600000089879f0 */ /* 0x000fe2000c0018ff */
[----:B------:R-:W-:Y:S01]  /*156b0*/  UIADD3.64 UR56, UR52, 0x1000, URZ ;  /* 0x0000100034387897 */ /* 0x000fe2000fffe03f */
[----:B------:R-:W-:Y:S01]  /*156c0*/  UMOV UR6, UR58 ;  /* 0x0000003a00067c82 */ /* 0x000fe20008000000 */
[----:B------:R-:W-:Y:S01]  /*156d0*/  UMOV UR7, UR59 ;  /* 0x0000003b00077c82 */ /* 0x000fe20008000000 */
[----:B------:R-:W-:Y:S01]  /*156e0*/  UMOV UR58, UR54 ;  /* 0x00000036003a7c82 */ /* 0x000fe20008000000 */
[----:B------:R-:W-:Y:S01]  /*156f0*/  UMOV UR59, UR55 ;  /* 0x00000037003b7c82 */ /* 0x000fe20008000000 */
[----:B------:R-:W-:Y:S02]  /*15700*/  WARPGROUP.DEPBAR.LE gsb0, 0x0 ;  /* 0x00008000000079c5 */ /* 0x000fe40000010000 */
[----:B------:R-:W-:-:S06]  /*15710*/  WARPGROUP.ARRIVE ;  /* 0x00000000000079c5 */ /* 0x000fcc0000000000 */
[----:B------:R-:W-:Y:S01]  /*15720*/  HGMMA.64x32x16.F32.BF16 R152, gdesc[UR56].tnspA, R152, gsb0 ;  /* 0x20600000389879f0 */ /* 0x000fe20008001898 */
[----:B------:R-:W-:Y:S02]  /*15730*/  UIADD3.64 UR16, UR54, 0x2, URZ ;  /* 0x0000000236107897 */ /* 0x000fe4000fffe03f */
[----:B------:R-:W-:-:S05]  /*15740*/  UIADD3.64 UR56, UR52, 0x1080, URZ ;  /* 0x0000108034387897 */ /* 0x000fca000fffe03f */
        /* <DEDUP_REMOVED lines=124> */
[----:B------:R-:W-:Y:S01]  /*15f10*/  UIADD3.64 UR56, UR52, 0x3180, URZ ;  /* 0x0000318034387897 */ /* 0x000fe2000fffe03f */
        /* <DEDUP_REMOVED lines=31> */
[----:B------:R-:W-:Y:S01]  /*16110*/  UIADD3.64 UR32, UR52, 0x3500, URZ ;  /* 0x0000350034207897 */ /* 0x000fe2000fffe03f */
[----:B------:R-:W-:Y:S04]  /*16120*/  STL [R1+0x11c4], R22 ;  /* 0x0011c41601007387 */ /* 0x000fe80000100800 */
[----:B------:R0:W-:Y:S04]  /*16130*/  STL [R1+0x11c0], R23 ;  /* 0x0011c01701007387 */ /* 0x0001e80000100800 */
[----:B------:R-:W-:Y:S04]  /*16140*/  STL [R1+0x11c8], R6 ;  /* 0x0011c80601007387 */ /* 0x000fe80000100800 */
[----:B------:R-:W-:Y:S04]  /*16150*/  STL [R1+0x11cc], R19 ;  /* 0x0011cc1301007387 */ /* 0x000fe80000100800 */
[----:B------:R1:W-:Y:S04]  /*16160*/  STL [R1+0x11d0], R18 ;  /* 0x0011d01201007387 */ /* 0x0003e80000100800 */
[----:B------:R-:W-:Y:S04]  /*16170*/  STL [R1+0x11d4], R17 ;  /* 0x0011d41101007387 */ /* 0x000fe80000100800 */
[----:B------:R2:W-:Y:S01]  /*16180*/  STL [R1+0x11d8], R16 ;  /* 0x0011d81001007387 */ /* 0x0005e20000100800 */
[----:B------:R-:W-:-:S02]  /*16190*/  WARPGROUP.DEPBAR.LE gsb0, 0x0 ;  /* 0x00008000000079c5 */ /* 0x000fc40000010000 */
[----:B------:R-:W-:-:S06]  /*161a0*/  WARPGROUP.ARRIVE ;  /* 0x00000000000079c5 */ /* 0x000fcc0000000000 */
[----:B------:R-:W-:Y:S01]  /*161b0*/  HGMMA.64x32x16.F32.BF16 R152, gdesc[UR32].tnspA, R152, gsb0 ;  /* 0x20600000209879f0 */ /* 0x000fe20008001898 */
[----:B------:R-:W-:Y:S04]  /*161c0*/  STL [R1+0x11dc], R15 ;  /* 0x0011dc0f01007387 */ /* 0x000fe80000100800 */
[----:B------:R3:W-:Y:S04]  /*161d0*/  STL [R1+0x11e0], R14 ;  /* 0x0011e00e01007387 */ /* 0x0007e80000100800 */
[----:B------:R-:W4:Y:S01]  /*161e0*/  LDL.64 R10, [R1+0xa00] ;  /* 0x000a0000010a7983 */ /* 0x000f220000100a00 */
[----:B------:R-:W-:Y:S01]  /*161f0*/  UIADD3.64 UR36, UR52, 0x3580, URZ ;  /* 0x0000358034247897 */ /* 0x000fe2000fffe03f */
[----:B------:R-:W-:-:S02]  /*16200*/  WARPGROUP.DEPBAR.LE gsb0, 0x0 ;  /* 0x00008000000079c5 */ /* 0x000fc40000010000 */
        /* <DEDUP_REMOVED lines=11> */
[----:B------:R-:W-:Y:S01]  /*162c0*/  STL [R1+0x11e4], R13 ;  /* 0x0011e40d01007387 */ /* 0x000fe20000100800 */
[----:B------:R-:W-:Y:S02]  /*162d0*/  WARPGROUP.DEPBAR.LE gsb0, 0x0 ;  /* 0x00008000000079c5 */ /* 0x000fe40000010000 */
[----:B------:R-:W-:-:S06]  /*162e0*/  WARPGROUP.ARRIVE ;  /* 0x00000000000079c5 */ /* 0x000fcc0000000000 */
[----:B------:R-:W-:Y:S01]  /*162f0*/  HGMMA.64x32x16.F32.BF16 R152, gdesc[UR48].tnspA, R152, gsb0 ;  /* 0x20600000309879f0 */ /* 0x000fe20008001898 */
[----:B------:R-:W-:Y:S04]  /*16300*/  STL [R1+0x11e8], R252 ;  /* 0x0011e8fc01007387 */ /* 0x000fe80000100800 */
[----:B------:R3:W-:Y:S04]  /*16310*/  STL [R1+0x11ec], R12 ;  /* 0x0011ec0c01007387 */ /* 0x0007e80000100800 */
[----:B------:R-:W3:Y:S04]  /*16320*/  LDL.64 R8, [R1+0x800] ;  /* 0x0008000001087983 */ /* 0x000ee80000100a00 */
[----:B------:R-:W3:Y:S04]  /*16330*/  LDL.64 R28, [R1+0x7f0] ;  /* 0x0007f000011c7983 */ /* 0x000ee80000100a00 */
[----:B------:R-:W3:Y:S04]  /*16340*/  LDL.64 R2, [R1+0x7f8] ;  /* 0x0007f80001027983 */ /* 0x000ee80000100a00 */
[----:B------:R-:W3:Y:S04]  /*16350*/  LDL.64 R26, [R1+0x7e8] ;  /* 0x0007e800011a7983 */ /* 0x000ee80000100a00 */
[----:B------:R-:W3:Y:S04]  /*16360*/  LDL.64 R24, [R1+0x7d8] ;  /* 0x0007d80001187983 */ /* 0x000ee80000100a00 */
[----:B0-----:R-:W3:Y:S04]  /*16370*/  LDL.64 R22, [R1+0x7d0] ;  /* 0x0007d00001167983 */ /* 0x001ee80000100a00 */
[----:B------:R-:W3:Y:S01]  /*16380*/  LDL.64 R20, [R1+0x7c8] ;  /* 0x0007c80001147983 */ /* 0x000ee20000100a00 */
[----:B----4-:R-:W-:-:S03]  /*16390*/  R2UR UR58, R10 ;  /* 0x000000000a3a72ca */ /* 0x010fc600000e0000 */
[----:B------:R-:W4:Y:S01]  /*163a0*/  LDL.64 R34, [R1+0x7c0] ;  /* 0x0007c00001227983 */ /* 0x000f220000100a00 */
[----:B------:R-:W-:-:S03]  /*163b0*/  R2UR UR59, R11 ;  /* 0x000000000b3b72ca */ /* 0x000fc600000e0000 */
[----:B------:R-:W4:Y:S04]  /*163c0*/  LDL.64 R10, [R1+0x7e0] ;  /* 0x0007e000010a7983 */ /* 0x000f280000100a00 */
[----:B------:R-:W4:Y:S04]  /*163d0*/  LDL.64 R32, [R1+0x7b8] ;  /* 0x0007b80001207983 */ /* 0x000f280000100a00 */
[----:B-1----:R-:W4:Y:S01]  /*163e0*/  LDL.64 R18, [R1+0x7b0] ;  /* 0x0007b00001127983 */ /* 0x002f220000100a00 */
[----:B------:R-:W-:-:S03]  /*163f0*/  WARPGROUP.DEPBAR.LE gsb0, 0x0 ;  /* 0x00008000000079c5 */ /* 0x000fc60000010000 */
[----:B------:R-:W-:Y:S04]  /*16400*/  STL [R1+0x122c], R152 ;  /* 0x00122c9801007387 */ /* 0x000fe80000100800 */
        /* <DEDUP_REMOVED lines=15> */
[----:B--2---:R-:W2:Y:S04]  /*16500*/  LDL.64 R16, [R1+0x7a8] ;  /* 0x0007a80001107983 */ /* 0x004ea80000100a00 */
[----:B---3--:R-:W3:Y:S04]  /*16510*/  LDL.64 R14, [R1+0x7a0] ;  /* 0x0007a000010e7983 */ /* 0x008ee80000100a00 */
[----:B------:R-:W3:Y:S04]  /*16520*/  LDL.64 R12, [R1+0x798] ;  /* 0x00079800010c7983 */ /* 0x000ee80000100a00 */
[----:B------:R-:W3:Y:S04]  /*16530*/  LDL.64 R30, [R1+0x790] ;  /* 0x00079000011e7983 */ /* 0x000ee80000100a00 */
[----:B------:R-:W3:Y:S04]  /*16540*/  LDL.64 R42, [R1+0x680] ;  /* 0x00068000012a7983 */ /* 0x000ee80000100a00 */
[----:B------:R-:W3:Y:S04]  /*16550*/  LDL.64 R40, [R1+0x678] ;  /* 0x0006780001287983 */ /* 0x000ee80000100a00 */
[----:B------:R-:W3:Y:S04]  /*16560*/  LDL.64 R38, [R1+0x670] ;  /* 0x0006700001267983 */ /* 0x000ee80000100a00 */
[----:B------:R-:W3:Y:S01]  /*16570*/  LDL.64 R36, [R1+0x668] ;  /* 0x0006680001247983 */ /* 0x000ee20000100a00 */
[----:B------:R-:W-:-:S04]  /*16580*/  IMAD.WIDE R8, R5, 0x2, R8 ;  /* 0x0000000205087825 */ /* 0x000fc800078e0208 */
[C---:B------:R-:W-:Y:S01]  /*16590*/  IMAD.WIDE R186, R5.reuse, 0x2, R28 ;  /* 0x0000000205ba7825 */ /* 0x040fe200078e021c */
[----:B------:R0:W3:Y:S04]  /*165a0*/  LDG.E.U16 R249, desc[UR4][R8.64] ;  /* 0x0000000408f97981 */ /* 0x0000e8000c1e1500 */
[----:B------:R-:W3:Y:S01]  /*165b0*/  LDL.64 R28, [R1+0x788] ;  /* 0x00078800011c7983 */ /* 0x000ee20000100a00 */
[----:B------:R-:W-:-:S03]  /*165c0*/  IMAD.WIDE R184, R5, 0x2, R26 ;  /* 0x0000000205b87825 */ /* 0x000fc600078e021a */
[----:B------:R-:W3:Y:S01]  /*165d0*/  LDG.E.U16 R247, desc[UR4][R186.64] ;  /* 0x00000004baf77981 */ /* 0x000ee2000c1e1500 */
[----:B0-----:R-:W-:-:S03]  /*165e0*/  IMAD.WIDE R8, R5, 0x2, R24 ;  /* 0x0000000205087825 */ /* 0x001fc600078e0218 */
[----:B------:R-:W3:Y:S01]  /*165f0*/  LDL.64 R26, [R1+0x780] ;  /* 0x00078000011a7983 */ /* 0x000ee20000100a00 */
[----:B------:R-:W-:-:S03]  /*16600*/  IMAD.WIDE R2, R5, 0x2, R2 ;  /* 0x0000000205027825 */ /* 0x000fc600078e0202 */
[----:B------:R-:W3:Y:S04]  /*16610*/  LDL.64 R24, [R1+0x778] ;  /* 0x0007780001187983 */ /* 0x000ee80000100a00 */
[----:B------:R0:W3:Y:S04]  /*16620*/  LDG.E.U16 R248, desc[UR4][R2.64] ;  /* 0x0000000402f87981 */ /* 0x0000e8000c1e1500 */
[----:B------:R1:W3:Y:S01]  /*16630*/  LDG.E.U16 R217, desc[UR4][R184.64] ;  /* 0x00000004b8d97981 */ /* 0x0002e2000c1e1500 */
[----:B----4-:R-:W-:-:S03]  /*16640*/  IMAD.WIDE R10, R5, 0x2, R10 ;  /* 0x00000002050a7825 */ /* 0x010fc600078e020a */
[----:B------:R-:W4:Y:S01]  /*16650*/  LDG.E.U16 R245, desc[UR4][R8.64] ;  /* 0x0000000408f57981 */ /* 0x000f22000c1e1500 */
[----:B0-----:R-:W-:-:S03]  /*16660*/  IMAD.WIDE R2, R5, 0x2, R22 ;  /* 0x0000000205027825 */ /* 0x001fc600078e0216 */
[----:B------:R0:W4:Y:S01]  /*16670*/  LDG.E.U16 R246, desc[UR4][R10.64] ;  /* 0x000000040af67981 */ /* 0x000122000c1e1500 */
[----:B-1----:R-:W-:-:S03]  /*16680*/  IMAD.WIDE R184, R5, 0x2, R20 ;  /* 0x0000000205b87825 */ /* 0x002fc600078e0214 */
[----:B------:R-:W4:Y:S04]  /*16690*/  LDL.64 R22, [R1+0x770] ;  /* 0x0007700001167983 */ /* 0x000f280000100a00 */
[----:B------:R-:W4:Y:S01]  /*166a0*/  LDL.64 R20, [R1+0x768] ;  /* 0x0007680001147983 */ /* 0x000f220000100a00 */
[----:B0-----:R-:W-:-:S03]  /*166b0*/  IMAD.WIDE R10, R5, 0x2, R34 ;  /* 0x00000002050a7825 */ /* 0x001fc600078e0222 */
[----:B------:R-:W4:Y:S01]  /*166c0*/  LDL.64 R34, [R1+0x760] ;  /* 0x0007600001227983 */ /* 0x000f220000100a00 */
[----:B------:R-:W-:-:S03]  /*166d0*/  IMAD.WIDE R8, R5, 0x2, R32 ;  /* 0x0000000205087825 */ /* 0x000fc600078e0220 */
[----:B------:R0:W4:Y:S04]  /*166e0*/  LDG.E.U16 R244, desc[UR4][R2.64] ;  /* 0x0000000402f47981 */ /* 0x000128000c1e1500 */
[----:B------:R-:W4:Y:S04]  /*166f0*/  LDL.64 R32, [R1+0x758] ;  /* 0x0007580001207983 */ /* 0x000f280000100a00 */
[----:B------:R2:W4:Y:S01]  /*16700*/  LDG.E.U16 R241, desc[UR4][R10.64] ;  /* 0x000000040af17981 */ /* 0x000522000c1e1500 */
[----:B0-----:R-:W-:-:S03]  /*16710*/  IMAD.WIDE R2, R5, 0x2, R18 ;  /* 0x0000000205027825 */ /* 0x001fc600078e0212 */
[----:B------:R-:W4:Y:S04]  /*16720*/  LDL.64 R18, [R1+0x750] ;  /* 0x0007500001127983 */ /* 0x000f280000100a00 */
[----:B------:R3:W4:Y:S04]  /*16730*/  LDG.E.U16 R239, desc[UR4][R8.64] ;  /* 0x0000000408ef7981 */ /* 0x000728000c1e1500 */
[----:B------:R0:W4:Y:S04]  /*16740*/  LDG.E.U16 R236, desc[UR4][R2.64] ;  /* 0x0000000402ec7981 */ /* 0x000128000c1e1500 */
[----:B------:R-:W4:Y:S01]  /*16750*/  LDG.E.U16 R243, desc[UR4][R184.64] ;  /* 0x00000004b8f37981 */ /* 0x000f22000c1e1500 */
[----:B--2---:R-:W-:-:S03]  /*16760*/  IMAD.WIDE R10, R5, 0x2, R16 ;  /* 0x00000002050a7825 */ /* 0x004fc600078e0210 */
[----:B------:R-:W2:Y:S01]  /*16770*/  LDL.64 R16, [R1+0x748] ;  /* 0x0007480001107983 */ /* 0x000ea20000100a00 */
[----:B---3--:R-:W-:-:S03]  /*16780*/  IMAD.WIDE R8, R5, 0x2, R14 ;  /* 0x0000000205087825 */ /* 0x008fc600078e020e */
[----:B------:R-:W3:Y:S01]  /*16790*/  LDL.64 R14, [R1+0x740] ;  /* 0x00074000010e7983 */ /* 0x000ee20000100a00 */
[----:B0-----:R-:W-:-:S03]  /*167a0*/  IMAD.WIDE R2, R5, 0x2, R12 ;  /* 0x0000000205027825 */ /* 0x001fc600078e020c */
[----:B------:R-:W3:Y:S04]  /*167b0*/  LDL.64 R12, [R1+0x738] ;  /* 0x00073800010c7983 */ /* 0x000ee80000100a00 */
[----:B------:R0:W3:Y:S04]  /*167c0*/  LDG.E.U16 R234, desc[UR4][R10.64] ;  /* 0x000000040aea7981 */ /* 0x0000e8000c1e1500 */
[----:B------:R1:W3:Y:S04]  /*167d0*/  LDG.E.U16 R232, desc[UR4][R8.64] ;  /* 0x0000000408e87981 */ /* 0x0002e8000c1e1500 */
[----:B------:R1:W3:Y:S01]  /*167e0*/  LDG.E.U16 R230, desc[UR4][R2.64] ;  /* 0x0000000402e67981 */ /* 0x0002e2000c1e1500 */
[----:B0-----:R-:W-:-:S03]  /*167f0*/  IMAD.WIDE R10, R5, 0x2, R30 ;  /* 0x00000002050a7825 */ /* 0x001fc600078e021e */
[----:B------:R-:W3:Y:S04]  /*16800*/  LDL.64 R30, [R1+0x730] ;  /* 0x00073000011e7983 */ /* 0x000ee80000100a00 */
[----:B------:R0:W3:Y:S01]  /*16810*/  LDG.E.U16 R227, desc[UR4][R10.64] ;  /* 0x000000040ae37981 */ /* 0x0000e2000c1e1500 */
[----:B-1----:R-:W-:-:S03]  /*16820*/  IMAD.WIDE R8, R5, 0x2, R28 ;  /* 0x0000000205087825 */ /* 0x002fc600078e021c */
[----:B------:R-:W3:Y:S04]  /*16830*/  LDL.64 R28, [R1+0x728] ;  /* 0x00072800011c7983 */ /* 0x000ee80000100a00 */
[----:B------:R4:W3:Y:S01]  /*16840*/  LDG.E.U16 R225, desc[UR4][R8.64] ;  /* 0x0000000408e17981 */ /* 0x0008e2000c1e1500 */
[----:B------:R-:W-:-:S03]  /*16850*/  IMAD.WIDE R2, R5, 0x2, R26 ;  /* 0x0000000205027825 */ /* 0x000fc600078e021a */
[----:B------:R-:W3:Y:S01]  /*16860*/  LDL.64 R26, [R1+0x720] ;  /* 0x00072000011a7983 */ /* 0x000ee20000100a00 */
[----:B0-----:R-:W-:-:S03]  /*16870*/  IMAD.WIDE R10, R5, 0x2, R24 ;  /* 0x00000002050a7825 */ /* 0x001fc600078e0218 */
[----:B------:R-:W3:Y:S04]  /*16880*/  LDL.64 R24, [R1+0x718] ;  /* 0x0007180001187983 */ /* 0x000ee80000100a00 */
[----:B------:R0:W3:Y:S04]  /*16890*/  LDG.E.U16 R223, desc[UR4][R2.64] ;  /* 0x0000000402df7981 */ /* 0x0000e8000c1e1500 */
[----:B------:R1:W3:Y:S01]  /*168a0*/  LDG.E.U16 R221, desc[UR4][R10.64] ;  /* 0x000000040add7981 */ /* 0x0002e2000c1e1500 */
[----:B----4-:R-:W-:-:S03]  /*168b0*/  IMAD.WIDE R8, R5, 0x2, R22 ;  /* 0x0000000205087825 */ /* 0x010fc600078e0216 */
[----:B------:R-:W4:Y:S01]  /*168c0*/  LDL.64 R22, [R1+0x710] ;  /* 0x0007100001167983 */ /* 0x000f220000100a00 */
[----:B0-----:R-:W-:-:S03]  /*168d0*/  IMAD.WIDE R2, R5, 0x2, R20 ;  /* 0x0000000205027825 */ /* 0x001fc600078e0214 */
[----:B------:R-:W4:Y:S01]  /*168e0*/  LDL.64 R20, [R1+0x708] ;  /* 0x0007080001147983 */ /* 0x000f220000100a00 */
[----:B-1----:R-:W-:-:S03]  /*168f0*/  IMAD.WIDE R10, R5, 0x2, R34 ;  /* 0x00000002050a7825 */ /* 0x002fc600078e0222 */
[----:B------:R-:W4:Y:S04]  /*16900*/  LDL.64 R34, [R1+0x700] ;  /* 0x0007000001227983 */ /* 0x000f280000100a00 */
[----:B------:R0:W4:Y:S04]  /*16910*/  LDG.E.U16 R219, desc[UR4][R8.64] ;  /* 0x0000000408db7981 */ /* 0x000128000c1e1500 */
[----:B------:R1:W4:Y:S04]  /*16920*/  LDG.E.U16 R216, desc[UR4][R2.64] ;  /* 0x0000000402d87981 */ /* 0x000328000c1e1500 */
[----:B------:R2:W4:Y:S01]  /*16930*/  LDG.E.U16 R214, desc[UR4][R10.64] ;  /* 0x000000040ad67981 */ /* 0x000522000c1e1500 */
[----:B0-----:R-:W-:-:S03]  /*16940*/  IMAD.WIDE R8, R5, 0x2, R32 ;  /* 0x0000000205087825 */ /* 0x001fc600078e0220 */
[----:B------:R-:W4:Y:S01]  /*16950*/  LDL.64 R32, [R1+0x6f8] ;  /* 0x0006f80001207983 */ /* 0x000f220000100a00 */
[----:B-1----:R-:W-:-:S03]  /*16960*/  IMAD.WIDE R2, R5, 0x2, R18 ;  /* 0x0000000205027825 */ /* 0x002fc600078e0212 */
[----:B------:R-:W4:Y:S04]  /*16970*/  LDL.64 R18, [R1+0x6f0] ;  /* 0x0006f00001127983 */ /* 0x000f280000100a00 */
[----:B------:R3:W4:Y:S04]  /*16980*/  LDG.E.U16 R4, desc[UR4][R8.64] ;  /* 0x0000000408047981 */ /* 0x000728000c1e1500 */
[----:B------:R0:W4:Y:S01]  /*16990*/  LDG.E.U16 R0, desc[UR4][R2.64] ;  /* 0x0000000402007981 */ /* 0x000122000c1e1500 */
        /* <DEDUP_REMOVED lines=26> */
[----:B------:R0:W4:Y:S04]  /*16b40*/  LDG.E.U16 R229, desc[UR4][R8.64] ;  /* 0x0000000408e57981 */ /* 0x000128000c1e1500 */
[----:B------:R1:W4:Y:S04]  /*16b50*/  LDG.E.U16 R226, desc[UR4][R2.64] ;  /* 0x0000000402e27981 */ /* 0x000328000c1e1500 */
[----:B------:R2:W4:Y:S04]  /*16b60*/  LDG.E.U16 R224, desc[UR4][R10.64] ;  /* 0x000000040ae07981 */ /* 0x000528000c1e1500 */
[----:B------:R-:W4:Y:S01]  /*16b70*/  LDL.64 R34, [R1+0x660] ;  /* 0x0006600001227983 */ /* 0x000f220000100a00 */
        /* <DEDUP_REMOVED lines=26> */
[----:B------:R-:W3:Y:S01]  /*16d20*/  LDG.E.U16 R209, desc[UR4][R10.64] ;  /* 0x000000040ad17981 */ /* 0x000ee2000c1e1500 */
[----:B----4-:R-:W-:-:S03]  /*16d30*/  IMAD.WIDE R8, R5, 0x2, R22 ;  /* 0x0000000205087825 */ /* 0x010fc600078e0216 */
[----:B------:R-:W4:Y:S01]  /*16d40*/  LDL.64 R22, [R1+0x630] ;  /* 0x0006300001167983 */ /* 0x000f220000100a00 */
[----:B0-----:R-:W-:-:S03]  /*16d50*/  IMAD.WIDE R2, R5, 0x2, R20 ;  /* 0x0000000205027825 */ /* 0x001fc600078e0214 */
[----:B------:R0:W4:Y:S04]  /*16d60*/  LDG.E.U16 R208, desc[UR4][R8.64] ;  /* 0x0000000408d07981 */ /* 0x000128000c1e1500 */
[----:B------:R2:W4:Y:S04]  /*16d70*/  LDG.E.U16 R204, desc[UR4][R2.64] ;  /* 0x0000000402cc7981 */ /* 0x000528000c1e1500 */
[----:B------:R-:W4:Y:S01]  /*16d80*/  LDL.64 R20, [R1+0x628] ;  /* 0x0006280001147983 */ /* 0x000f220000100a00 */
[----:B0-----:R-:W-:-:S03]  /*16d90*/  IMAD.WIDE R8, R5, 0x2, R18 ;  /* 0x0000000205087825 */ /* 0x001fc600078e0212 */
[----:B------:R-:W4:Y:S04]  /*16da0*/  LDL.64 R18, [R1+0x620] ;  /* 0x0006200001127983 */ /* 0x000f280000100a00 */
[----:B------:R3:W4:Y:S01]  /*16db0*/  LDG.E.U16 R203, desc[UR4][R8.64] ;  /* 0x0000000408cb7981 */ /* 0x000722000c1e1500 */
[----:B--2---:R-:W-:-:S03]  /*16dc0*/  IMAD.WIDE R2, R5, 0x2, R16 ;  /* 0x0000000205027825 */ /* 0x004fc600078e0210 */
[----:B------:R-:W2:Y:S01]  /*16dd0*/  LDL.64 R16, [R1+0x618] ;  /* 0x0006180001107983 */ /* 0x000ea20000100a00 */
[----:B---3--:R-:W-:-:S03]  /*16de0*/  IMAD.WIDE R8, R5, 0x2, R14 ;  /* 0x0000000205087825 */ /* 0x008fc600078e020e */
[----:B------:R0:W3:Y:S04]  /*16df0*/  LDG.E.U16 R200, desc[UR4][R2.64] ;  /* 0x0000000402c87981 */ /* 0x0000e8000c1e1500 */
[----:B------:R-:W3:Y:S04]  /*16e00*/  LDL.64 R14, [R1+0x610] ;  /* 0x00061000010e7983 */ /* 0x000ee80000100a00 */
[----:B------:R-:W3:Y:S01]  /*16e10*/  LDG.E.U16 R201, desc[UR4][R8.64] ;  /* 0x0000000408c97981 */ /* 0x000ee2000c1e1500 */
[----:B0-----:R-:W-:-:S03]  /*16e20*/  IMAD.WIDE R2, R5, 0x2, R12 ;  /* 0x0000000205027825 */ /* 0x001fc600078e020c */
[----:B------:R-:W3:Y:S04]  /*16e30*/  LDL.64 R12, [R1+0x608] ;  /* 0x00060800010c7983 */ /* 0x000ee80000100a00 */
[----:B------:R0:W3:Y:S02]  /*16e40*/  LDG.E.U16 R199, desc[UR4][R2.64] ;  /* 0x0000000402c77981 */ /* 0x0000e4000c1e1500 */
[----:B0-----:R-:W-:-:S05]  /*16e50*/  IMAD.WIDE R2, R5, 0x2, R42 ;  /* 0x0000000205027825 */ /* 0x001fca00078e022a */
[----:B------:R0:W3:Y:S01]  /*16e60*/  LDG.E.U16 R197, desc[UR4][R2.64] ;  /* 0x0000000402c57981 */ /* 0x0000e2000c1e1500 */
[----:B------:R-:W-:-:S04]  /*16e70*/  IMAD.WIDE R10, R5, 0x2, R40 ;  /* 0x00000002050a7825 */ /* 0x000fc800078e0228 */
[C---:B------:R-:W-:Y:S01]  /*16e80*/  IMAD.WIDE R8, R5.reuse, 0x2, R38 ;  /* 0x0000000205087825 */ /* 0x040fe200078e0226 */
[----:B------:R1:W3:Y:S03]  /*16e90*/  LDG.E.U16 R207, desc[UR4][R10.64] ;  /* 0x000000040acf7981 */ /* 0x0002e6000c1e1500 */
[C---:B0-----:R-:W-:Y:S01]  /*16ea0*/  IMAD.WIDE R2, R5.reuse, 0x2, R36 ;  /* 0x0000000205027825 */ /* 0x041fe200078e0224 */
[----:B------:R0:W3:Y:S04]  /*16eb0*/  LDG.E.U16 R205, desc[UR4][R8.64] ;  /* 0x0000000408cd7981 */ /* 0x0000e8000c1e1500 */
[----:B------:R0:W3:Y:S01]  /*16ec0*/  LDG.E.U16 R202, desc[UR4][R2.64] ;  /* 0x0000000402ca7981 */ /* 0x0000e2000c1e1500 */
[----:B-1----:R-:W-:-:S04]  /*16ed0*/  IMAD.WIDE R10, R5, 0x2, R34 ;  /* 0x00000002050a7825 */ /* 0x002fc800078e0222 */
[C---:B0-----:R-:W-:Y:S01]  /*16ee0*/  IMAD.WIDE R8, R5.reuse, 0x2, R32 ;  /* 0x0000000205087825 */ /* 0x041fe200078e0220 */
[----:B------:R0:W3:Y:S03]  /*16ef0*/  LDG.E.U16 R198, desc[UR4][R10.64] ;  /* 0x000000040ac67981 */ /* 0x0000e6000c1e1500 */
[C---:B------:R-:W-:Y:S01]  /*16f00*/  IMAD.WIDE R2, R5.reuse, 0x2, R30 ;  /* 0x0000000205027825 */ /* 0x040fe200078e021e */
[----:B------:R1:W3:Y:S04]  /*16f10*/  LDG.E.U16 R196, desc[UR4][R8.64] ;  /* 0x0000000408c47981 */ /* 0x0002e8000c1e1500 */
[----:B------:R1:W3:Y:S01]  /*16f20*/  LDG.E.U16 R194, desc[UR4][R2.64] ;  /* 0x0000000402c27981 */ /* 0x0002e2000c1e1500 */
[----:B0-----:R-:W-:-:S05]  /*16f30*/  IMAD.WIDE R10, R5, 0x2, R28 ;  /* 0x00000002050a7825 */ /* 0x001fca00078e021c */
[----:B------:R4:W3:Y:S01]  /*16f40*/  LDG.E.U16 R193, desc[UR4][R10.64] ;  /* 0x000000040ac17981 */ /* 0x0008e2000c1e1500 */
[----:B-1----:R-:W-:-:S04]  /*16f50*/  IMAD.WIDE R8, R5, 0x2, R26 ;  /* 0x0000000205087825 */ /* 0x002fc800078e021a */
[C---:B------:R-:W-:Y:S01]  /*16f60*/  IMAD.WIDE R2, R5.reuse, 0x2, R24 ;  /* 0x0000000205027825 */ /* 0x040fe200078e0218 */
[----:B------:R0:W3:Y:S04]  /*16f70*/  LDG.E.U16 R192, desc[UR4][R8.64] ;  /* 0x0000000408c07981 */ /* 0x0000e8000c1e1500 */
[----:B------:R1:W3:Y:S01]  /*16f80*/  LDG.E.U16 R191, desc[UR4][R2.64] ;  /* 0x0000000402bf7981 */ /* 0x0002e2000c1e1500 */
[----:B----4-:R-:W-:-:S05]  /*16f90*/  IMAD.WIDE R10, R5, 0x2, R22 ;  /* 0x00000002050a7825 */ /* 0x010fca00078e0216 */
[----:B------:R2:W4:Y:S01]  /*16fa0*/  LDG.E.U16 R187, desc[UR4][R10.64] ;  /* 0x000000040abb7981 */ /* 0x000522000c1e1500 */
[----:B0-----:R-:W-:-:S05]  /*16fb0*/  IMAD.WIDE R8, R5, 0x2, R20 ;  /* 0x0000000205087825 */ /* 0x001fca00078e0214 */
[----:B------:R3:W4:Y:S01]  /*16fc0*/  LDG.E.U16 R186, desc[UR4][R8.64] ;  /* 0x0000000408ba7981 */ /* 0x000722000c1e1500 */
[----:B-1----:R-:W-:-:S05]  /*16fd0*/  IMAD.WIDE R2, R5, 0x2, R18 ;  /* 0x0000000205027825 */ /* 0x002fca00078e0212 */
[----:B------:R0:W4:Y:S01]  /*16fe0*/  LDG.E.U16 R185, desc[UR4][R2.64] ;  /* 0x0000000402b97981 */ /* 0x000122000c1e1500 */
[----:B--2---:R-:W-:-:S05]  /*16ff0*/  IMAD.WIDE R10, R5, 0x2, R16 ;  /* 0x00000002050a7825 */ /* 0x004fca00078e0210 */
[----:B------:R-:W2:Y:S01]  /*17000*/  LDG.E.U16 R184, desc[UR4][R10.64] ;  /* 0x000000040ab87981 */ /* 0x000ea2000c1e1500 */
[----:B---3--:R-:W-:-:S06]  /*17010*/  IMAD.WIDE R8, R5, 0x2, R14 ;  /* 0x0000000205087825 */ /* 0x008fcc00078e020e */
[----:B------:R-:W3:Y:S01]  /*17020*/  LDG.E.U16 R9, desc[UR4][R8.64] ;  /* 0x0000000408097981 */ /* 0x000ee2000c1e1500 */
[----:B0-----:R-:W-:-:S03]  /*17030*/  IMAD.WIDE R2, R5, 0x2, R12 ;  /* 0x0000000205027825 */ /* 0x001fc600078e020c */
[----:B------:R-:W3:Y:S04]  /*17040*/  LDL.64 R12, [R1+0x9e8] ;  /* 0x0009e800010c7983 */ /* 0x000ee80000100a00 */
[----:B------:R-:W3:Y:S04]  /*17050*/  LDL.LU.64 R24, [R1+0x400] ;  /* 0x0004000001187983 */ /* 0x000ee80000300a00 */
[----:B------:R0:W3:Y:S01]  /*17060*/  LDG.E.U16 R8, desc[UR4][R2.64] ;  /* 0x0000000402087981 */ /* 0x0000e2000c1e1500 */
[----:B------:R-:W-:Y:S06]  /*17070*/  BAR.SYNC.DEFER_BLOCKING 0x0 ;  /* 0x0000000000007b1d */ /* 0x000fec0000010000 */
[----:B------:R-:W3:Y:S04]  /*17080*/  LDL.LU.64 R26, [R1+0x408] ;  /* 0x00040800011a7983 */ /* 0x000ee80000300a00 */
[----:B------:R-:W3:Y:S04]  /*17090*/  LDL.LU.64 R28, [R1+0x410] ;  /* 0x00041000011c7983 */ /* 0x000ee80000300a00 */
[----:B------:R-:W3:Y:S04]  /*170a0*/  LDL.LU.64 R30, [R1+0x418] ;  /* 0x00041800011e7983 */ /* 0x000ee80000300a00 */
[----:B------:R-:W3:Y:S04]  /*170b0*/  LDL.LU.64 R32, [R1+0x420] ;  /* 0x0004200001207983 */ /* 0x000ee80000300a00 */
[----:B------:R1:W-:Y:S04]  /*170c0*/  STS.U16 [R7+0x40600], R217 ;  /* 0x040600d907007388 */ /* 0x0003e80000000400 */
[----:B------:R0:W-:Y:S04]  /*170d0*/  STS.U16 [R7+0x42c00], R0 ;  /* 0x042c000007007388 */ /* 0x0001e80000000400 */
[----:B------:R-:W3:Y:S01]  /*170e0*/  LDL.LU.64 R34, [R1+0x428] ;  /* 0x0004280001227983 */ /* 0x000ee20000300a00 */
[----:B-1----:R-:W0:Y:S03]  /*170f0*/  LDC R217, c[0x0][0x238] ;  /* 0x00008e00ffd97b82 */ /* 0x002e260000000800 */
[----:B------:R-:W3:Y:S04]  /*17100*/  LDL.LU.64 R36, [R1+0x430] ;  /* 0x0004300001247983 */ /* 0x000ee80000300a00 */
[----:B------:R-:W3:Y:S04]  /*17110*/  LDL.LU.64 R38, [R1+0x438] ;  /* 0x0004380001267983 */ /* 0x000ee80000300a00 */
[----:B------:R-:W3:Y:S04]  /*17120*/  LDL.LU.64 R40, [R1+0x440] ;  /* 0x0004400001287983 */ /* 0x000ee80000300a00 */
[----:B------:R-:W3:Y:S04]  /*17130*/  LDL.LU.64 R42, [R1+0x448] ;  /* 0x00044800012a7983 */ /* 0x000ee80000300a00 */
[----:B------:R-:W3:Y:S04]  /*17140*/  LDL.LU.64 R44, [R1+0x450] ;  /* 0x00045000012c7983 */ /* 0x000ee80000300a00 */
[----:B------:R-:W3:Y:S01]  /*17150*/  LDL.LU.64 R46, [R1+0x458] ;  /* 0x00045800012e7983 */ /* 0x000ee20000300a00 */
[-C--:B0-----:R-:W-:Y:S01]  /*17160*/  FMUL R2, R168, R217.reuse ;  /* 0x000000d9a8027220 */ /* 0x081fe20000400000 */
[----:B------:R-:W-:-:S02]  /*17170*/  FMUL R0, R169, R217 ;  /* 0x000000d9a9007220 */ /* 0x000fc40000400000 */
[----:B------:R-:W3:Y:S03]  /*17180*/  LDL.LU.64 R48, [R1+0x460] ;  /* 0x0004600001307983 */ /* 0x000ee60000300a00 */
[----:B------:R-:W-:Y:S01]  /*17190*/  FMNMX R0, R2, R0, !PT ;  /* 0x0000000002007209 */ /* 0x000fe20007800000 */
[-C--:B------:R-:W-:Y:S01]  /*171a0*/  FMUL R2, R172, R217.reuse ;  /* 0x000000d9ac027220 */ /* 0x080fe20000400000 */
[----:B------:R-:W3:Y:S04]  /*171b0*/  LDL.LU.64 R50, [R1+0x468] ;  /* 0x0004680001327983 */ /* 0x000ee80000300a00 */
[----:B------:R-:W-:Y:S01]  /*171c0*/  FMNMX R0, R2, R0, !PT ;  /* 0x0000000002007209 */ /* 0x000fe20007800000 */
[-C--:B------:R-:W-:Y:S01]  /*171d0*/  FMUL R2, R173, R217.reuse ;  /* 0x000000d9ad027220 */ /* 0x080fe20000400000 */
[----:B------:R-:W3:Y:S04]  /*171e0*/  LDL.LU.64 R52, [R1+0x470] ;  /* 0x0004700001347983 */ /* 0x000ee80000300a00 */
[----:B------:R-:W-:Y:S01]  /*171f0*/  FMNMX R0, R2, R0, !PT ;  /* 0x0000000002007209 */ /* 0x000fe20007800000 */
[-C--:B------:R-:W-:Y:S01]  /*17200*/  FMUL R2, R176, R217.reuse ;  /* 0x000000d9b0027220 */ /* 0x080fe20000400000 */
[----:B------:R-:W3:Y:S04]  /*17210*/  LDL.LU.64 R54, [R1+0x478] ;  /* 0x0004780001367983 */ /* 0x000ee80000300a00 */
[----:B------:R-:W-:Y:S01]  /*17220*/  FMNMX R0, R2, R0, !PT ;  /* 0x0000000002007209 */ /* 0x000fe20007800000 */
[----:B------:R-:W-:Y:S01]  /*17230*/  FMUL R2, R177, R217 ;  /* 0x000000d9b1027220 */ /* 0x000fe20000400000 */
[----:B------:R-:W3:Y:S04]  /*17240*/  LDL.LU.64 R56, [R1+0x480] ;  /* 0x0004800001387983 */ /* 0x000ee80000300a00 */
[----:B------:R-:W3:Y:S01]  /*17250*/  LDL.LU.64 R58, [R1+0x488] ;  /* 0x00048800013a7983 */ /* 0x000ee20000300a00 */
[----:B------:R-:W-:-:S03]  /*17260*/  FMNMX R0, R2, R0, !PT ;  /* 0x0000000002007209 */ /* 0x000fc60007800000 */
[----:B------:R-:W3:Y:S01]  /*17270*/  LDL.LU.64 R60, [R1+0x490] ;  /* 0x00049000013c7983 */ /* 0x000ee20000300a00 */
[----:B------:R-:W-:-:S03]  /*17280*/  FMUL R2, R180, R217 ;  /* 0x000000d9b4027220 */ /* 0x000fc60000400000 */
[----:B------:R-:W3:Y:S01]  /*17290*/  LDL.LU.64 R62, [R1+0x498] ;  /* 0x00049800013e7983 */ /* 0x000ee20000300a00 */
[----:B------:R-:W-:-:S03]  /*172a0*/  FMUL R3, R171, R217 ;  /* 0x000000d9ab037220 */ /* 0x000fc60000400000 */
[----:B------:R-:W3:Y:S04]  /*172b0*/  LDL.LU.64 R64, [R1+0x4a0] ;  /* 0x0004a00001407983 */ /* 0x000ee80000300a00 */
[----:B------:R-:W3:Y:S04]  /*172c0*/  LDL.LU.64 R66, [R1+0x4a8] ;  /* 0x0004a80001427983 */ /* 0x000ee80000300a00 */
[----:B------:R-:W3:Y:S04]  /*172d0*/  LDL.LU.64 R68, [R1+0x4b0] ;  /* 0x0004b00001447983 */ /* 0x000ee80000300a00 */
[----:B------:R0:W-:Y:S01]  /*172e0*/  STS.U16 [R7+0x42a00], R4 ;  /* 0x042a000407007388 */ /* 0x0001e20000000400 */
[----:B------:R-:W-:-:S03]  /*172f0*/  FMNMX R0, R2, R0, !PT ;  /* 0x0000000002007209 */ /* 0x000fc60007800000 */
[----:B------:R-:W3:Y:S01]  /*17300*/  LDL.LU.64 R70, [R1+0x4b8] ;  /* 0x0004b80001467983 */ /* 0x000ee20000300a00 */
[----:B------:R-:W-:-:S03]  /*17310*/  FMUL R2, R181, R217 ;  /* 0x000000d9b5027220 */ /* 0x000fc60000400000 */
[----:B------:R-:W3:Y:S01]  /*17320*/  LDL.LU.64 R72, [R1+0x4c0] ;  /* 0x0004c00001487983 */ /* 0x000ee20000300a00 */
[----:B0-----:R-:W-:-:S03]  /*17330*/  FMUL R4, R170, R217 ;  /* 0x000000d9aa047220 */ /* 0x001fc60000400000 */
[----:B------:R-:W3:Y:S04]  /*17340*/  LDL.LU.64 R74, [R1+0x4c8] ;  /* 0x0004c800014a7983 */ /* 0x000ee80000300a00 */
[----:B------:R-:W3:Y:S01]  /*17350*/  LDL.LU.64 R76, [R1+0x4d0] ;  /* 0x0004d000014c7983 */ /* 0x000ee20000300a00 */
[----:B------:R-:W-:Y:S01]  /*17360*/  FMNMX R4, R4, R3, !PT ;  /* 0x0000000304047209 */ /* 0x000fe20007800000 */
[----:B------:R-:W-:Y:S02]  /*17370*/  FMUL R3, R174, R217 ;  /* 0x000000d9ae037220 */ /* 0x000fe40000400000 */
[----:B------:R-:W3:Y:S04]  /*17380*/  LDL.LU.64 R78, [R1+0x4d8] ;  /* 0x0004d800014e7983 */ /* 0x000ee80000300a00 */
[----:B------:R-:W3:Y:S01]  /*17390*/  LDL.LU.64 R80, [R1+0x4e0] ;  /* 0x0004e00001507983 */ /* 0x000ee20000300a00 */
[----:B------:R-:W-:-:S03]  /*173a0*/  FMNMX R0, R2, R0, !PT ;  /* 0x0000000002007209 */ /* 0x000fc60007800000 */
[----:B------:R-:W3:Y:S01]  /*173b0*/  LDL.LU.64 R82, [R1+0x4e8] ;  /* 0x0004e80001527983 */ /* 0x000ee20000300a00 */
[----:B------:R-:W-:-:S03]  /*173c0*/  FMUL R2, R175, R217 ;  /* 0x000000d9af027220 */ /* 0x000fc60000400000 */
[----:B------:R-:W3:Y:S01]  /*173d0*/  LDL.LU.64 R84, [R1+0x4f0] ;  /* 0x0004f00001547983 */ /* 0x000ee20000300a00 */
[----:B------:R-:W-:-:S03]  /*173e0*/  FMNMX R3, R3, R4, !PT ;  /* 0x0000000403037209 */ /* 0x000fc60007800000 */
[----:B------:R-:W3:Y:S04]  /*173f0*/  LDL.LU.64 R86, [R1+0x4f8] ;  /* 0x0004f80001567983 */ /* 0x000ee80000300a00 */
[----:B------:R-:W3:Y:S04]  /*17400*/  LDL.LU.64 R88, [R1+0x500] ;  /* 0x0005000001587983 */ /* 0x000ee80000300a00 */
[----:B------:R-:W3:Y:S04]  /*17410*/  LDL.LU.64 R90, [R1+0x508] ;  /* 0x00050800015a7983 */ /* 0x000ee80000300a00 */
[----:B------:R-:W3:Y:S01]  /*17420*/  LDL.LU.64 R92, [R1+0x510] ;  /* 0x00051000015c7983 */ /* 0x000ee20000300a00 */
[----:B------:R-:W-:-:S03]  /*17430*/  FMNMX R2, R2, R3, !PT ;  /* 0x0000000302027209 */ /* 0x000fc60007800000 */
[----:B------:R-:W3:Y:S01]  /*17440*/  LDL.LU.64 R94, [R1+0x518] ;  /* 0x00051800015e7983 */ /* 0x000ee20000300a00 */
[----:B------:R-:W-:-:S03]  /*17450*/  FMUL R3, R178, R217 ;  /* 0x000000d9b2037220 */ /* 0x000fc60000400000 */
[----:B------:R-:W3:Y:S04]  /*17460*/  LDL.LU.64 R96, [R1+0x520] ;  /* 0x0005200001607983 */ /* 0x000ee80000300a00 */
[----:B------:R-:W3:Y:S04]  /*17470*/  LDL.LU.64 R98, [R1+0x528] ;  /* 0x0005280001627983 */ /* 0x000ee80000300a00 */
[----:B------:R-:W0:Y:S04]  /*17480*/  SHFL.BFLY PT, R4, R0, 0x2, 0x1f ;  /* 0x0c401f0000047f89 */ /* 0x000e2800000e0000 */
        /* <DEDUP_REMOVED lines=25> */
[----:B------:R-:W3:Y:S01]  /*17620*/  LDL.LU.64 R138, [R1+0x5c8] ;  /* 0x0005c800018a7983 */ /* 0x000ee20000300a00 */
[----:B0-----:R-:W-:-:S03]  /*17630*/  FMNMX R0, R0, R4, !PT ;  /* 0x0000000400007209 */ /* 0x001fc60007800000 */
[----:B------:R-:W3:Y:S01]  /*17640*/  LDL.LU.64 R140, [R1+0x5d0] ;  /* 0x0005d000018c7983 */ /* 0x000ee20000300a00 */
[----:B------:R-:W-:-:S03]  /*17650*/  FMNMX R2, R3, R2, !PT ;  /* 0x0000000203027209 */ /* 0x000fc60007800000 */
[----:B------:R-:W3:Y:S04]  /*17660*/  LDL.LU.64 R142, [R1+0x5d8] ;  /* 0x0005d800018e7983 */ /* 0x000ee80000300a00 */
[----:B------:R-:W3:Y:S04]  /*17670*/  LDL.LU.64 R144, [R1+0x5e0] ;  /* 0x0005e00001907983 */ /* 0x000ee80000300a00 */
[----:B------:R-:W3:Y:S04]  /*17680*/  LDL.LU.64 R146, [R1+0x5e8] ;  /* 0x0005e80001927983 */ /* 0x000ee80000300a00 */
[----:B------:R-:W3:Y:S04]  /*17690*/  LDL.LU.64 R148, [R1+0x5f0] ;  /* 0x0005f00001947983 */ /* 0x000ee80000300a00 */
[----:B------:R-:W3:Y:S04]  /*176a0*/  LDL.LU.64 R150, [R1+0x5f8] ;  /* 0x0005f80001967983 */ /* 0x000ee80000300a00 */
[----:B------:R-:W0:Y:S04]  /*176b0*/  SHFL.BFLY PT, R11, R0, 0x1, 0x1f ;  /* 0x0c201f00000b7f89 */ /* 0x000e2800000e0000 */
[----:B------:R-:W1:Y:S01]  /*176c0*/  SHFL.BFLY PT, R3, R2, 0x2, 0x1f ;  /* 0x0c401f0002037f89 */ /* 0x000e6200000e0000 */
[----:B0-----:R-:W-:-:S02]  /*176d0*/  FMNMX R11, R0, R11, !PT ;  /* 0x0000000b000b7209 */ /* 0x001fc40007800000 */
[----:B-1----:R-:W-:-:S05]  /*176e0*/  FMNMX R0, R2, R3, !PT ;  /* 0x0000000302007209 */ /* 0x002fca0007800000 */
[----:B------:R-:W0:Y:S01]  /*176f0*/  SHFL.BFLY PT, R10, R0, 0x1, 0x1f ;  /* 0x0c201f00000a7f89 */ /* 0x000e2200000e0000 */
[----:B------:R-:W-:-:S05]  /*17700*/  FMNMX R11, R11, R188, !PT ;  /* 0x000000bc0b0b7209 */ /* 0x000fca0007800000 */
[-CC-:B------:R-:W-:Y:S01]  /*17710*/  FFMA R168, R168, R217.reuse, -R11.reuse ;  /* 0x000000d9a8a87223 */ /* 0x180fe2000000080b */
[-CC-:B------:R-:W-:Y:S01]  /*17720*/  FFMA R169, R169, R217.reuse, -R11.reuse ;  /* 0x000000d9a9a97223 */ /* 0x180fe2000000080b */
[-CC-:B------:R-:W-:Y:S01]  /*17730*/  FFMA R172, R172, R217.reuse, -R11.reuse ;  /* 0x000000d9acac7223 */ /* 0x180fe2000000080b */
[----:B------:R-:W-:Y:S01]  /*17740*/  FFMA R173, R173, R217, -R11 ;  /* 0x000000d9adad7223 */ /* 0x000fe2000000080b */
[----:B------:R-:W-:Y:S01]  /*17750*/  FMUL R168, R168, 1.4426950216293334961 ;  /* 0x3fb8aa3ba8a87820 */ /* 0x000fe20000400000 */
[----:B------:R-:W-:Y:S01]  /*17760*/  FMUL R169, R169, 1.4426950216293334961 ;  /* 0x3fb8aa3ba9a97820 */ /* 0x000fe20000400000 */
[----:B0-----:R-:W-:-:S04]  /*17770*/  FMNMX R10, R0, R10, !PT ;  /* 0x0000000a000a7209 */ /* 0x001fc80007800000 */
[----:B------:R-:W-:-:S05]  /*17780*/  FMNMX R10, R10, R190, !PT ;  /* 0x000000be0a0a7209 */ /* 0x000fca0007800000 */
[-CC-:B------:R-:W-:Y:S01]  /*17790*/  FFMA R170, R170, R217.reuse, -R10.reuse ;  /* 0x000000d9aaaa7223 */ /* 0x180fe2000000080a */
[-CC-:B------:R-:W-:Y:S01]  /*177a0*/  FFMA R171, R171, R217.reuse, -R10.reuse ;  /* 0x000000d9abab7223 */ /* 0x180fe2000000080a */
[-CC-:B------:R-:W-:Y:S01]  /*177b0*/  FFMA R174, R174, R217.reuse, -R10.reuse ;  /* 0x000000d9aeae7223 */ /* 0x180fe2000000080a */
[----:B------:R0:W-:Y:S01]  /*177c0*/  STS.U16 [R7+0x45400], R208 ;  /* 0x045400d007007388 */ /* 0x0001e20000000400 */
[----:B------:R-:W-:Y:S01]  /*177d0*/  FMUL R170, R170, 1.4426950216293334961 ;  /* 0x3fb8aa3baaaa7820 */ /* 0x000fe20000400000 */
[----:B------:R-:W-:Y:S01]  /*177e0*/  FMUL R171, R171, 1.4426950216293334961 ;  /* 0x3fb8aa3babab7820 */ /* 0x000fe20000400000 */
[----:B------:R-:W-:Y:S01]  /*177f0*/  FFMA R175, R175, R217, -R10 ;  /* 0x000000d9afaf7223 */ /* 0x000fe2000000080a */
[----:B------:R1:W-:Y:S01]  /*17800*/  STS.U16 [R7+0x45600], R204 ;  /* 0x045600cc07007388 */ /* 0x0003e20000000400 */
[----:B------:R-:W-:Y:S01]  /*17810*/  FMUL R172, R172, 1.4426950216293334961 ;  /* 0x3fb8aa3bacac7820 */ /* 0x000fe20000400000 */
[----:B------:R-:W-:Y:S01]  /*17820*/  FMUL R173, R173, 1.4426950216293334961 ;  /* 0x3fb8aa3badad7820 */ /* 0x000fe20000400000 */
[----:B------:R-:W-:Y:S01]  /*17830*/  FMUL R174, R174, 1.4426950216293334961 ;  /* 0x3fb8aa3baeae7820 */ /* 0x000fe20000400000 */
[----:B------:R4:W-:Y:S01]  /*17840*/  STS.U16 [R7+0x45a00], R200 ;  /* 0x045a00c807007388 */ /* 0x0009e20000000400 */
[----:B0-----:R-:W0:Y:S01]  /*17850*/  MUFU.EX2 R208, R168 ;  /* 0x000000a800d07308 */ /* 0x001e220000000800 */
[----:B------:R-:W-:-:S02]  /*17860*/  FMUL R175, R175, 1.4426950216293334961 ;  /* 0x3fb8aa3bafaf7820 */ /* 0x000fc40000400000 */
[----:B------:R2:W-:Y:S01]  /*17870*/  STS.U16 [R7+0x45e00], R199 ;  /* 0x045e00c707007388 */ /* 0x0005e20000000400 */
[----:B------:R-:W-:-:S03]  /*17880*/  FADD R4, -R11, R188 ;  /* 0x000000bc0b047221 */ /* 0x000fc60000000100 */
[----:B------:R0:W-:Y:S01]  /*17890*/  STS.U16 [R7+0x45800], R203 ;  /* 0x045800cb07007388 */ /* 0x0001e20000000400 */
[----:B-1----:R-:W1:Y:S03]  /*178a0*/  MUFU.EX2 R204, R169 ;  /* 0x000000a900cc7308 */ /* 0x002e660000000800 */
[----:B------:R1:W-:Y:S05]  /*178b0*/  STS.U16 [R7+0x45c00], R201 ;  /* 0x045c00c907007388 */ /* 0x0003ea0000000400 */
[----:B----4-:R-:W4:Y:S01]  /*178c0*/  MUFU.EX2 R200, R170 ;  /* 0x000000aa00c87308 */ /* 0x010f220000000800 */
[----:B------:R4:W-:Y:S07]  /*178d0*/  STS.U16 [R7+0x46000], R197 ;  /* 0x046000c507007388 */ /* 0x0009ee0000000400 */
[----:B--2---:R-:W2:Y:S08]  /*178e0*/  MUFU.EX2 R199, R171 ;  /* 0x000000ab00c77308 */ /* 0x004eb00000000800 */
[----:B0-----:R-:W0:Y:S08]  /*178f0*/  MUFU.EX2 R203, R172 ;  /* 0x000000ac00cb7308 */ /* 0x001e300000000800 */
[----:B-1----:R-:W1:Y:S08]  /*17900*/  MUFU.EX2 R201, R173 ;  /* 0x000000ad00c97308 */ /* 0x002e700000000800 */
[----:B----4-:R-:W4:Y:S08]  /*17910*/  MUFU.EX2 R197, R174 ;  /* 0x000000ae00c57308 */ /* 0x010f300000000800 */
[----:B------:R-:W4:Y:S01]  /*17920*/  MUFU.EX2 R188, R175 ;  /* 0x000000af00bc7308 */ /* 0x000f220000000800 */
[----:B------:R-:W-:Y:S04]  /*17930*/  STL [R1+0x1230], R5 ;  /* 0x0012300501007387 */ /* 0x000fe80000100800 */
[----:B------:R-:W-:Y:S04]  /*17940*/  STL [R1+0x1234], R7 ;  /* 0x0012340701007387 */ /* 0x000fe80000100800 */
[----:B------:R-:W-:Y:S04]  /*17950*/  STL [R1+0x123c], R208 ;  /* 0x00123cd001007387 */ /* 0x000fe80000100800 */
[----:B------:R-:W-:Y:S04]  /*17960*/  STL [R1+0x1238], R204 ;  /* 0x001238cc01007387 */ /* 0x000fe80000100800 */
[----:B------:R-:W-:Y:S04]  /*17970*/  STL [R1+0x1244], R200 ;  /* 0x001244c801007387 */ /* 0x000fe80000100800 */
[----:B--2---:R-:W-:Y:S04]  /*17980*/  STL [R1+0x1240], R199 ;  /* 0x001240c701007387 */ /* 0x004fe80000100800 */
[----:B0-----:R-:W-:Y:S04]  /*17990*/  STL [R1+0x124c], R203 ;  /* 0x00124ccb01007387 */ /* 0x001fe80000100800 */
[----:B-1----:R-:W-:Y:S04]  /*179a0*/  STL [R1+0x1248], R201 ;  /* 0x001248c901007387 */ /* 0x002fe80000100800 */
[----:B----4-:R-:W-:Y:S04]  /*179b0*/  STL [R1+0x1254], R197 ;  /* 0x001254c501007387 */ /* 0x010fe80000100800 */
[----:B------:R-:W-:Y:S04]  /*179c0*/  STL [R1+0x1250], R188 ;  /* 0x001250bc01007387 */ /* 0x000fe80000100800 */
[----:B------:R-:W2:Y:S04]  /*179d0*/  LDL.LU R252, [R1+0x200] ;  /* 0x0002000001fc7983 */ /* 0x000ea80000300800 */
[----:B------:R-:W4:Y:S04]  /*179e0*/  LDL.LU R251, [R1+0x204] ;  /* 0x0002040001fb7983 */ /* 0x000f280000300800 */
[----:B------:R0:W-:Y:S04]  /*179f0*/  STS.U16 [R7+0x40000], R249 ;  /* 0x040000f907007388 */ /* 0x0001e80000000400 */
[----:B------:R-:W4:Y:S04]  /*17a00*/  LDL.LU R250, [R1+0x210] ;  /* 0x0002100001fa7983 */ /* 0x000f280000300800 */
[----:B------:R1:W-:Y:S04]  /*17a10*/  STS.U16 [R7+0x40200], R248 ;  /* 0x040200f807007388 */ /* 0x0003e80000000400 */
[----:B0-----:R-:W4:Y:S04]  /*17a20*/  LDL.LU R249, [R1+0x214] ;  /* 0x0002140001f97983 */ /* 0x001f280000300800 */
[----:B------:R0:W-:Y:S04]  /*17a30*/  STS.U16 [R7+0x40400], R247 ;  /* 0x040400f707007388 */ /* 0x0001e80000000400 */
[----:B-1----:R-:W4:Y:S04]  /*17a40*/  LDL.LU R248, [R1+0x220] ;  /* 0x0002200001f87983 */ /* 0x002f280000300800 */
        /* <DEDUP_REMOVED lines=38> */
[----:B------:R-:W4:Y:S04]  /*17cb0*/  LDL.LU R228, [R1+0x2c0] ;  /* 0x0002c00001e47983 */ /* 0x000f280000300800 */
        /* <DEDUP_REMOVED lines=27> */
[----:B0-----:R-:W4:Y:S01]  /*17e70*/  LDL.LU R213, [R1+0x330] ;  /* 0x0003300001d57983 */ /* 0x001f220000300800 */
[----:B------:R-:W-:-:S03]  /*17e80*/  F2FP.BF16.F32.PACK_AB R172, R204, R208 ;  /* 0x000000d0ccac723e */ /* 0x000fc600000010ff */
        /* <DEDUP_REMOVED lines=8> */
[----:B------:R-:W4:Y:S01]  /*17f10*/  LDL.LU R208, [R1+0x354] ;  /* 0x0003540001d07983 */ /* 0x000f220000300800 */
[----:B------:R-:W-:-:S03]  /*17f20*/  F2FP.BF16.F32.PACK_AB R174, R201, R203 ;  /* 0x000000cbc9ae723e */ /* 0x000fc600000010ff */
[----:B-1----:R-:W4:Y:S04]  /*17f30*/  LDL.LU R207, [R1+0x360] ;  /* 0x0003600001cf7983 */ /* 0x002f280000300800 */
[----:B------:R0:W-:Y:S04]  /*17f40*/  STS.U16 [R7+0x46400], R205 ;  /* 0x046400cd07007388 */ /* 0x0001e80000000400 */
[----:B------:R-:W4:Y:S01]  /*17f50*/  LDL.LU R206, [R1+0x364] ;  /* 0x0003640001ce7983 */ /* 0x000f220000300800 */
[----:B------:R-:W-:-:S03]  /*17f60*/  F2FP.BF16.F32.PACK_AB R173, R199, R200 ;  /* 0x000000c8c7ad723e */ /* 0x000fc600000010ff */
[----:B------:R1:W-:Y:S04]  /*17f70*/  STS.U16 [R7+0x46600], R202 ;  /* 0x046600ca07007388 */ /* 0x0003e80000000400 */
[----:B0-----:R-:W4:Y:S04]  /*17f80*/  LDL.LU R205, [R1+0x370] ;  /* 0x0003700001cd7983 */ /* 0x001f280000300800 */
[----:B------:R-:W4:Y:S04]  /*17f90*/  LDL.LU R204, [R1+0x374] ;  /* 0x0003740001cc7983 */ /* 0x000f280000300800 */
[----:B------:R-:W4:Y:S04]  /*17fa0*/  LDL.LU R203, [R1+0x380] ;  /* 0x0003800001cb7983 */ /* 0x000f280000300800 */
[----:B-1----:R-:W4:Y:S01]  /*17fb0*/  LDL.LU R202, [R1+0x384] ;  /* 0x0003840001ca7983 */ /* 0x002f220000300800 */
[----:B------:R-:W-:-:S03]  /*17fc0*/  F2FP.BF16.F32.PACK_AB R175, R188, R197 ;  /* 0x000000c5bcaf723e */ /* 0x000fc600000010ff */
[----:B------:R-:W4:Y:S04]  /*17fd0*/  LDL.LU R201, [R1+0x390] ;  /* 0x0003900001c97983 */ /* 0x000f280000300800 */
[----:B------:R-:W4:Y:S04]  /*17fe0*/  LDL.LU R200, [R1+0x394] ;  /* 0x0003940001c87983 */ /* 0x000f280000300800 */
[----:B------:R0:W-:Y:S04]  /*17ff0*/  STS.U16 [R7+0x46800], R198 ;  /* 0x046800c607007388 */ /* 0x0001e80000000400 */
[----:B------:R-:W4:Y:S04]  /*18000*/  LDL.LU R199, [R1+0x3a0] ;  /* 0x0003a00001c77983 */ /* 0x000f280000300800 */
[----:B------:R1:W-:Y:S04]  /*18010*/  STS.U16 [R7+0x46a00], R196 ;  /* 0x046a00c407007388 */ /* 0x0003e80000000400 */
[----:B0-----:R-:W4:Y:S04]  /*18020*/  LDL.LU R198, [R1+0x3a4] ;  /* 0x0003a40001c67983 */ /* 0x001f280000300800 */
[----:B------:R-:W4:Y:S04]  /*18030*/  LDL.LU R197, [R1+0x3b0] ;  /* 0x0003b00001c57983 */ /* 0x000f280000300800 */
[----:B-1----:R-:W4:Y:S04]  /*18040*/  LDL.LU R196, [R1+0x3b4] ;  /* 0x0003b40001c47983 */ /* 0x002f280000300800 */
[----:B------:R0:W-:Y:S04]  /*18050*/  STS.U16 [R7+0x46c00], R194 ;  /* 0x046c00c207007388 */ /* 0x0001e80000000400 */
[----:B------:R-:W4:Y:S04]  /*18060*/  LDL.LU R195, [R1+0x3c0] ;  /* 0x0003c00001c37983 */ /* 0x000f280000300800 */
[----:B------:R1:W-:Y:S04]  /*18070*/  STS.U16 [R7+0x46e00], R193 ;  /* 0x046e00c107007388 */ /* 0x0003e80000000400 */
[----:B0-----:R-:W4:Y:S01]  /*18080*/  LDL.LU R194, [R1+0x3c4] ;  /* 0x0003c40001c27983 */ /* 0x001f220000300800 */
[----:B------:R-:W-:-:S03]  /*18090*/  FADD R3, -R10, R190 ;  /* 0x000000be0a037221 */ /* 0x000fc60000000100 */
[----:B------:R0:W-:Y:S04]  /*180a0*/  STS.U16 [R7+0x47000], R192 ;  /* 0x047000c007007388 */ /* 0x0001e80000000400 */
[----:B-1----:R-:W4:Y:S04]  /*180b0*/  LDL.LU R193, [R1+0x3d0] ;  /* 0x0003d00001c17983 */ /* 0x002f280000300800 */
[----:B------:R1:W-:Y:S04]  /*180c0*/  STS.U16 [R7+0x47200], R191 ;  /* 0x047200bf07007388 */ /* 0x0003e80000000400 */
[----:B0-----:R-:W4:Y:S04]  /*180d0*/  LDL.LU R192, [R1+0x3d4] ;  /* 0x0003d40001c07983 */ /* 0x001f280000300800 */
[----:B-1----:R-:W4:Y:S04]  /*180e0*/  LDL.LU R191, [R1+0x3e0] ;  /* 0x0003e00001bf7983 */ /* 0x002f280000300800 */
[----:B------:R-:W4:Y:S04]  /*180f0*/  LDL.LU R190, [R1+0x3e4] ;  /* 0x0003e40001be7983 */ /* 0x000f280000300800 */
[----:B------:R-:W4:Y:S04]  /*18100*/  LDL.LU R189, [R1+0x3f0] ;  /* 0x0003f00001bd7983 */ /* 0x000f280000300800 */
[----:B------:R-:W4:Y:S04]  /*18110*/  LDL.LU R188, [R1+0x3f4] ;  /* 0x0003f40001bc7983 */ /* 0x000f280000300800 */
[----:B------:R-:W4:Y:S04]  /*18120*/  LDL.LU R171, [R1+0x208] ;  /* 0x0002080001ab7983 */ /* 0x000f280000300800 */
[----:B------:R-:W4:Y:S04]  /*18130*/  LDL.LU R170, [R1+0x20c] ;  /* 0x00020c0001aa7983 */ /* 0x000f280000300800 */
[----:B------:R-:W4:Y:S04]  /*18140*/  LDL.LU R169, [R1+0x218] ;  /* 0x0002180001a97983 */ /* 0x000f280000300800 */
[----:B------:R-:W4:Y:S04]  /*18150*/  LDL.LU R168, [R1+0x21c] ;  /* 0x00021c0001a87983 */ /* 0x000f280000300800 */
[----:B------:R-:W-:Y:S04]  /*18160*/  STS.U16 [R7+0x47400], R187 ;  /* 0x047400bb07007388 */ /* 0x000fe80000000400 */
[----:B------:R-:W-:Y:S04]  /*18170*/  STS.U16 [R7+0x47600], R186 ;  /* 0x047600ba07007388 */ /* 0x000fe80000000400 */
[----:B------:R-:W-:Y:S04]  /*18180*/  STS.U16 [R7+0x47800], R185 ;  /* 0x047800b907007388 */ /* 0x000fe80000000400 */
[----:B------:R-:W-:Y:S04]  /*18190*/  STS.U16 [R7+0x47a00], R184 ;  /* 0x047a00b807007388 */ /* 0x000fe80000000400 */
[----:B---3--:R0:W-:Y:S04]  /*181a0*/  STS.U16 [R7+0x47c00], R9 ;  /* 0x047c000907007388 */ /* 0x0081e80000000400 */
[----:B------:R1:W-:Y:S01]  /*181b0*/  STS.U16 [R7+0x47e00], R8 ;  /* 0x047e000807007388 */ /* 0x0003e20000000400 */
[----:B------:R3:W-:Y:S06]  /*181c0*/  MEMBAR.ALL.CTA ;  /* 0x0000000000007992 */ /* 0x0007ec0000008000 */
[----:B---3--:R-:W3:Y:S01]  /*181d0*/  FENCE.VIEW.ASYNC.S ;  /* 0x00000000000073c6 */ /* 0x008ee20000000000 */
[----:B------:R-:W-:Y:S01]  /*181e0*/  FMUL R4, R4, 1.4426950216293334961 ;  /* 0x3fb8aa3b04047820 */ /* 0x000fe20000400000 */
[----:B------:R-:W-:-:S02]  /*181f0*/  FMUL R3, R3, 1.4426950216293334961 ;  /* 0x3fb8aa3b03037820 */ /* 0x000fc40000400000 */
[----:B------:R-:W4:Y:S03]  /*18200*/  LDL.LU R167, [R1+0x228] ;  /* 0x0002280001a77983 */ /* 0x000f260000300800 */
[----:B------:R-:W2:Y:S01]  /*18210*/  MUFU.EX2 R4, R4 ;  /* 0x0000000400047308 */ /* 0x000ea20000000800 */
[----:B------:R-:W4:Y:S04]  /*18220*/  LDL.LU R166, [R1+0x22c] ;  /* 0x00022c0001a67983 */ /* 0x000f280000300800 */
[----:B------:R-:W4:Y:S03]  /*18230*/  LDL.LU R165, [R1+0x238] ;  /* 0x0002380001a57983 */ /* 0x000f260000300800 */
[----:B------:R-:W0:Y:S01]  /*18240*/  MUFU.EX2 R3, R3 ;  /* 0x0000000300037308 */ /* 0x000e220000000800 */
[----:B------:R-:W4:Y:S04]  /*18250*/  LDL.LU R164, [R1+0x23c] ;  /* 0x00023c0001a47983 */ /* 0x000f280000300800 */
[----:B------:R-:W4:Y:S04]  /*18260*/  LDL.LU R163, [R1+0x248] ;  /* 0x0002480001a37983 */ /* 0x000f280000300800 */
[----:B------:R-:W4:Y:S01]  /*18270*/  LDL.LU R162, [R1+0x24c] ;  /* 0x00024c0001a27983 */ /* 0x000f220000300800 */
[-C--:B--2---:R-:W-:Y:S01]  /*18280*/  FMUL R24, R24, R4.reuse ;  /* 0x0000000418187220 */ /* 0x084fe20000400000 */
[-C--:B------:R-:W-:Y:S01]  /*18290*/  FMUL R25, R25, R4.reuse ;  /* 0x0000000419197220 */ /* 0x080fe20000400000 */
        /* <DEDUP_REMOVED lines=61> */
[----:B------:R-:W-:Y:S01]  /*18670*/  FMUL R149, R149, R4 ;  /* 0x0000000495957220 */ /* 0x000fe20000400000 */
[-C--:B0-----:R-:W-:Y:S01]  /*18680*/  FMUL R26, R26, R3.reuse ;  /* 0x000000031a1a7220 */ /* 0x081fe20000400000 */
        /* <DEDUP_REMOVED lines=63> */
[----:B---3--:R-:W-:Y:S06]  /*18a80*/  BAR.SYNC.DEFER_BLOCKING 0x0 ;  /* 0x0000000000007b1d */ /* 0x008fec0000010000 */
[----:B------:R-:W2:Y:S04]  /*18a90*/  LDL.LU R161, [R1+0x258] ;  /* 0x0002580001a17983 */ /* 0x000ea80000300800 */
[----:B------:R-:W3:Y:S04]  /*18aa0*/  LDL.LU R160, [R1+0x25c] ;  /* 0x00025c0001a07983 */ /* 0x000ee80000300800 */
[----:B------:R-:W3:Y:S04]  /*18ab0*/  LDL.LU R159, [R1+0x268] ;  /* 0x00026800019f7983 */ /* 0x000ee80000300800 */
[----:B------:R-:W3:Y:S04]  /*18ac0*/  LDL.LU R158, [R1+0x26c] ;  /* 0x00026c00019e7983 */ /* 0x000ee80000300800 */
[----:B------:R-:W3:Y:S01]  /*18ad0*/  LDL.LU R157, [R1+0x278] ;  /* 0x00027800019d7983 */ /* 0x000ee20000300800 */
[----:B------:R-:W-:-:S03]  /*18ae0*/  WARPGROUP.ARRIVE ;  /* 0x00000000000079c5 */ /* 0x000fc60000000000 */
[----:B------:R-:W3:Y:S03]  /*18af0*/  LDL.LU R156, [R1+0x27c] ;  /* 0x00027c00019c7983 */ /* 0x000ee60000300800 */
[----:B------:R-:W-:Y:S01]  /*18b00*/  HGMMA.64x256x16.F32.BF16 R24, R172, gdesc[UR56], R24, gsb0 ;  /* 0x03e00038ac187df0 */ /* 0x000fe20008001818 */
[----:B------:R-:W3:Y:S04]  /*18b10*/  LDL.LU R155, [R1+0x288] ;  /* 0x00028800019b7983 */ /* 0x000ee80000300800 */
[----:B------:R-:W3:Y:S04]  /*18b20*/  LDL.LU R154, [R1+0x28c] ;  /* 0x00028c00019a7983 */ /* 0x000ee80000300800 */
[----:B------:R-:W3:Y:S04]  /*18b30*/  LDL.LU R153, [R1+0x298] ;  /* 0x0002980001997983 */ /* 0x000ee80000300800 */
[----:B------:R-:W3:Y:S04]  /*18b40*/  LDL.LU R152, [R1+0x29c] ;  /* 0x00029c0001987983 */ /* 0x000ee80000300800 */
[----:B------:R-:W3:Y:S04]  /*18b50*/  LDL.LU R23, [R1+0x2a8] ;  /* 0x0002a80001177983 */ /* 0x000ee80000300800 */
[----:B------:R-:W3:Y:S04]  /*18b60*/  LDL.LU R22, [R1+0x2ac] ;  /* 0x0002ac0001167983 */ /* 0x000ee80000300800 */
[----:B------:R-:W3:Y:S04]  /*18b70*/  LDL.LU R21, [R1+0x2b8] ;  /* 0x0002b80001157983 */ /* 0x000ee80000300800 */
[----:B------:R-:W3:Y:S04]  /*18b80*/  LDL.LU R20, [R1+0x2bc] ;  /* 0x0002bc0001147983 */ /* 0x000ee80000300800 */
[----:B------:R-:W3:Y:S01]  /*18b90*/  LDL.LU R19, [R1+0x2c8] ;  /* 0x0002c80001137983 */ /* 0x000ee20000300800 */
[----:B------:R-:W-:-:S03]  /*18ba0*/  UMOV UR7, UR59 ;  /* 0x0000003b00077c82 */ /* 0x000fc60008000000 */
[----:B------:R-:W3:Y:S01]  /*18bb0*/  LDL.LU R18, [R1+0x2cc] ;  /* 0x0002cc0001127983 */ /* 0x000ee20000300800 */
[----:B------:R-:W-:-:S03]  /*18bc0*/  UMOV UR6, UR58 ;  /* 0x0000003a00067c82 */ /* 0x000fc60008000000 */
[----:B------:R-:W3:Y:S01]  /*18bd0*/  LDL.LU R17, [R1+0x2d8] ;  /* 0x0002d80001117983 */ /* 0x000ee20000300800 */
[----:B------:R-:W-:-:S03]  /*18be0*/  R2UR UR59, R13 ;  /* 0x000000000d3b72ca */ /* 0x000fc600000e0000 */
[----:B------:R-:W3:Y:S01]  /*18bf0*/  LDL.LU R16, [R1+0x2dc] ;  /* 0x0002dc0001107983 */ /* 0x000ee20000300800 */
[----:B------:R-:W-:-:S03]  /*18c00*/  R2UR UR58, R12 ;  /* 0x000000000c3a72ca */ /* 0x000fc600000e0000 */
[----:B------:R-:W3:Y:S04]  /*18c10*/  LDL.LU R15, [R1+0x2e8] ;  /* 0x0002e800010f7983 */ /* 0x000ee80000300800 */
[----:B------:R-:W3:Y:S04]  /*18c20*/  LDL.LU R14, [R1+0x2ec] ;  /* 0x0002ec00010e7983 */ /* 0x000ee80000300800 */
[----:B------:R-:W3:Y:S04]  /*18c30*/  LDL.LU R13, [R1+0x2f8] ;  /* 0x0002f800010d7983 */ /* 0x000ee80000300800 */
[----:B------:R-:W3:Y:S04]  /*18c40*/  LDL.LU R12, [R1+0x2fc] ;  /* 0x0002fc00010c7983 */ /* 0x000ee80000300800 */
[----:B------:R-:W3:Y:S04]  /*18c50*/  LDL.LU R9, [R1+0x308] ;  /* 0x0003080001097983 */ /* 0x000ee80000300800 */
[----:B-1----:R-:W3:Y:S04]  /*18c60*/  LDL.LU R8, [R1+0x30c] ;  /* 0x00030c0001087983 */ /* 0x002ee80000300800 */
[----:B------:R-:W3:Y:S04]  /*18c70*/  LDL.LU R5, [R1+0x318] ;  /* 0x0003180001057983 */ /* 0x000ee80000300800 */
[----:B------:R-:W3:Y:S04]  /*18c80*/  LDL.LU R2, [R1+0x31c] ;  /* 0x00031c0001027983 */ /* 0x000ee80000300800 */
[----:B------:R-:W3:Y:S01]  /*18c90*/  LDL.LU R0, [R1+0x328] ;  /* 0x0003280001007983 */ /* 0x000ee20000300800 */
[-C--:B------:R-:W-:Y:S01]  /*18ca0*/  FMUL R252, R252, R4.reuse ;  /* 0x00000004fcfc7220 */ /* 0x080fe20000400000 */
[-C--:B----4-:R-:W-:Y:S01]  /*18cb0*/  FMUL R251, R251, R4.reuse ;  /* 0x00000004fbfb7220 */ /* 0x090fe20000400000 */
[-C--:B------:R-:W-:Y:S01]  /*18cc0*/  FMUL R250, R250, R4.reuse ;  /* 0x00000004fafa7220 */ /* 0x080fe20000400000 */
[----:B------:R-:W4:Y:S01]  /*18cd0*/  LDL.64 R6, [R1+0x9f8] ;  /* 0x0009f80001067983 */ /* 0x000f220000100a00 */
[-C--:B------:R-:W-:Y:S01]  /*18ce0*/  FMUL R249, R249, R4.reuse ;  /* 0x00000004f9f97220 */ /* 0x080fe20000400000 */
[----:B------:R-:W-:-:S02]  /*18cf0*/  FMUL R248, R248, R4 ;  /* 0x00000004f8f87220 */ /* 0x000fc40000400000 */
[----:B------:R-:W-:Y:S01]  /*18d00*/  STL [R1+0x1258], R11 ;  /* 0x0012580b01007387 */ /* 0x000fe20000100800 */
[-C--:B------:R-:W-:Y:S01]  /*18d10*/  FMUL R247, R247, R4.reuse ;  /* 0x00000004f7f77220 */ /* 0x080fe20000400000 */
[-C--:B------:R-:W-:Y:S02]  /*18d20*/  FMUL R246, R246, R4.reuse ;  /* 0x00000004f6f67220 */ /* 0x080fe40000400000 */
[----:B------:R-:W-:Y:S01]  /*18d30*/  STL [R1+0x125c], R10 ;  /* 0x00125c0a01007387 */ /* 0x000fe20000100800 */
[----:B------:R-:W-:-:S03]  /*18d40*/  FMUL R245, R245, R4 ;  /* 0x00000004f5f57220 */ /* 0x000fc60000400000 */
        /* <DEDUP_REMOVED lines=79> */
[-CC-:B------:R-:W-:Y:S01]  /*19240*/  FFMA R180, R180, R217.reuse, -R11.reuse ;  /* 0x000000d9b4b47223 */ /* 0x180fe2000000080b */
[-CC-:B------:R-:W-:Y:S02]  /*19250*/  FFMA R181, R181, R217.reuse, -R11.reuse ;  /* 0x000000d9b5b57223 */ /* 0x180fe4000000080b */
[----:B------:R-:W-:Y:S01]  /*19260*/  STL [R1+0x340], R211 ;  /* 0x000340d301007387 */ /* 0x000fe20000100800 */
[-CC-:B------:R-:W-:Y:S01]  /*19270*/  FFMA R182, R182, R217.reuse, -R10.reuse ;  /* 0x000000d9b6b67223 */ /* 0x180fe2000000080a */
[-C--:B------:R-:W-:Y:S01]  /*19280*/  FFMA R183, R183, R217.reuse, -R10 ;  /* 0x000000d9b7b77223 */ /* 0x080fe2000000080a */
[-C--:B------:R-:W-:Y:S01]  /*19290*/  FMUL R204, R204, R4.reuse ;  /* 0x00000004cccc7220 */ /* 0x080fe20000400000 */
[----:B------:R-:W-:Y:S01]  /*192a0*/  STL [R1+0x344], R210 ;  /* 0x000344d201007387 */ /* 0x000fe20000100800 */
[----:B------:R-:W-:Y:S01]  /*192b0*/  FMUL R203, R203, R4 ;  /* 0x00000004cbcb7220 */ /* 0x000fe20000400000 */
[----:B------:R-:W-:-:S02]  /*192c0*/  FFMA R176, R176, R217, -R11 ;  /* 0x000000d9b0b07223 */ /* 0x000fc4000000080b */
[----:B------:R-:W-:Y:S01]  /*192d0*/  STL [R1+0x350], R209 ;  /* 0x000350d101007387 */ /* 0x000fe20000100800 */
[-C--:B------:R-:W-:Y:S01]  /*192e0*/  FFMA R177, R177, R217.reuse, -R11 ;  /* 0x000000d9b1b17223 */ /* 0x080fe2000000080b */
[-CC-:B------:R-:W-:Y:S01]  /*192f0*/  FFMA R178, R178, R217.reuse, -R10.reuse ;  /* 0x000000d9b2b27223 */ /* 0x180fe2000000080a */
[----:B------:R-:W-:Y:S01]  /*19300*/  FFMA R179, R179, R217, -R10 ;  /* 0x000000d9b3b37223 */ /* 0x000fe2000000080a */
[----:B------:R-:W-:Y:S01]  /*19310*/  STL [R1+0x354], R208 ;  /* 0x000354d001007387 */ /* 0x000fe20000100800 */
[-C--:B------:R-:W-:Y:S01]  /*19320*/  FMUL R202, R202, R4.reuse ;  /* 0x00000004caca7220 */ /* 0x080fe20000400000 */
[-C--:B------:R-:W-:Y:S02]  /*19330*/  FMUL R201, R201, R4.reuse ;  /* 0x00000004c9c97220 */ /* 0x080fe40000400000 */
[----:B------:R-:W-:Y:S01]  /*19340*/  STL [R1+0x360], R207 ;  /* 0x000360cf01007387 */ /* 0x000fe20000100800 */
[----:B------:R-:W-:Y:S01]  /*19350*/  FMUL R180, R180, 1.4426950216293334961 ;  /* 0x3fb8aa3bb4b47820 */ /* 0x000fe20000400000 */
[----:B------:R-:W-:Y:S01]  /*19360*/  FMUL R181, R181, 1.4426950216293334961 ;  /* 0x3fb8aa3bb5b57820 */ /* 0x000fe20000400000 */
[----:B------:R-:W-:Y:S01]  /*19370*/  FMUL R182, R182, 1.4426950216293334961 ;  /* 0x3fb8aa3bb6b67820 */ /* 0x000fe20000400000 */
[----:B------:R-:W-:Y:S01]  /*19380*/  STL [R1+0x364], R206 ;  /* 0x000364ce01007387 */ /* 0x000fe20000100800 */
[----:B------:R-:W-:Y:S01]  /*19390*/  FMUL R183, R183, 1.4426950216293334961 ;  /* 0x3fb8aa3bb7b77820 */ /* 0x000fe20000400000 */
[-C--:B------:R-:W-:Y:S01]  /*193a0*/  FMUL R200, R200, R4.reuse ;  /* 0x00000004c8c87220 */ /* 0x080fe20000400000 */
[-C--:B------:R-:W-:Y:S01]  /*193b0*/  FMUL R199, R199, R4.reuse ;  /* 0x00000004c7c77220 */ /* 0x080fe20000400000 */
        /* <DEDUP_REMOVED lines=9> */
[-C--:B------:R-:W-:Y:S01]  /*19450*/  FMUL R196, R196, R4.reuse ;  /* 0x00000004c4c47220 */ /* 0x080fe20000400000 */
[----:B------:R-:W-:Y:S02]  /*19460*/  MUFU.EX2 R186, R180 ;  /* 0x000000b400ba7308 */ /* 0x000fe40000000800 */
[----:B------:R-:W-:Y:S01]  /*19470*/  STL [R1+0x384], R202 ;  /* 0x000384ca01007387 */ /* 0x000fe20000100800 */
[-C--:B------:R-:W-:Y:S01]  /*19480*/  FMUL R195, R195, R4.reuse ;  /* 0x00000004c3c37220 */ /* 0x080fe20000400000 */
[----:B------:R-:W-:-:S02]  /*19490*/  FMUL R194, R194, R4 ;  /* 0x00000004c2c27220 */ /* 0x000fc40000400000 */
[----:B------:R-:W-:Y:S02]  /*194a0*/  STL [R1+0x390], R201 ;  /* 0x000390c901007387 */ /* 0x000fe40000100800 */
[----:B------:R-:W-:Y:S02]  /*194b0*/  MUFU.EX2 R187, R181 ;  /* 0x000000b500bb7308 */ /* 0x000fe40000000800 */
[----:B------:R-:W-:Y:S01]  /*194c0*/  STL [R1+0x394], R200 ;  /* 0x000394c801007387 */ /* 0x000fe20000100800 */
[-C--:B------:R-:W-:Y:S01]  /*194d0*/  FMUL R193, R193, R4.reuse ;  /* 0x00000004c1c17220 */ /* 0x080fe20000400000 */
[-C--:B------:R-:W-:Y:S02]  /*194e0*/  FMUL R192, R192, R4.reuse ;  /* 0x00000004c0c07220 */ /* 0x080fe40000400000 */
[----:B------:R-:W-:Y:S02]  /*194f0*/  STL [R1+0x3a0], R199 ;  /* 0x0003a0c701007387 */ /* 0x000fe40000100800 */
[----:B------:R-:W-:Y:S02]  /*19500*/  MUFU.EX2 R184, R176 ;  /* 0x000000b000b87308 */ /* 0x000fe40000000800 */
[----:B------:R-:W-:Y:S01]  /*19510*/  STL [R1+0x3a4], R198 ;  /* 0x0003a4c601007387 */ /* 0x000fe20000100800 */
[----:B------:R-:W-:-:S03]  /*19520*/  FMUL R191, R191, R4 ;  /* 0x00000004bfbf7220 */ /* 0x000fc60000400000 */
[----:B------:R-:W-:Y:S02]  /*19530*/  STL [R1+0x3b0], R197 ;  /* 0x0003b0c501007387 */ /* 0x000fe40000100800 */
[----:B------:R-:W-:Y:S02]  /*19540*/  MUFU.EX2 R185, R177 ;  /* 0x000000b100b97308 */ /* 0x000fe40000000800 */
[----:B------:R-:W-:Y:S01]  /*19550*/  STL [R1+0x3b4], R196 ;  /* 0x0003b4c401007387 */ /* 0x000fe20000100800 */
[----:B------:R-:W-:-:S05]  /*19560*/  FMUL R190, R190, R4 ;  /* 0x00000004bebe7220 */ /* 0x000fca0000400000 */
[----:B------:R-:W-:Y:S01]  /*19570*/  MUFU.EX2 R180, R178 ;  /* 0x000000b200b47308 */ /* 0x000fe20000000800 */
[----:B------:R-:W-:Y:S01]  /*19580*/  STL [R1+0x3c0], R195 ;  /* 0x0003c0c301007387 */ /* 0x000fe20000100800 */
[----:B------:R-:W-:-:S06]  /*19590*/  FMUL R189, R189, R4 ;  /* 0x00000004bdbd7220 */ /* 0x000fcc0000400000 */
[----:B------:R-:W-:Y:S01]  /*195a0*/  MUFU.EX2 R181, R179 ;  /* 0x000000b300b57308 */ /* 0x000fe20000000800 */
[----:B------:R-:W-:Y:S07]  /*195b0*/  STL [R1+0x3c4], R194 ;  /* 0x0003c4c201007387 */ /* 0x000fee0000100800 */
[----:B------:R-:W-:Y:S01]  /*195c0*/  MUFU.EX2 R182, R182 ;  /* 0x000000b600b67308 */ /* 0x000fe20000000800 */
[----:B------:R-:W-:Y:S07]  /*195d0*/  STL [R1+0x3d0], R193 ;  /* 0x0003d0c101007387 */ /* 0x000fee0000100800 */
[----:B------:R-:W0:Y:S01]  /*195e0*/  MUFU.EX2 R183, R183 ;  /* 0x000000b700b77308 */ /* 0x000e220000000800 */
[----:B------:R-:W-:Y:S01]  /*195f0*/  STL [R1+0x3d4], R192 ;  /* 0x0003d4c001007387 */ /* 0x000fe20000100800 */
[----:B------:R-:W-:Y:S01]  /*19600*/  FMUL R188, R188, R4 ;  /* 0x00000004bcbc7220 */ /* 0x000fe20000400000 */
[-C--:B------:R-:W-:Y:S01]  /*19610*/  FMUL R171, R171, R3.reuse ;  /* 0x00000003abab7220 */ /* 0x080fe20000400000 */
[-C--:B------:R-:W-:Y:S01]  /*19620*/  FMUL R170, R170, R3.reuse ;  /* 0x00000003aaaa7220 */ /* 0x080fe20000400000 */
[----:B------:R-:W-:Y:S01]  /*19630*/  STL [R1+0x3e0], R191 ;  /* 0x0003e0bf01007387 */ /* 0x000fe20000100800 */
[-C--:B------:R-:W-:Y:S01]  /*19640*/  FMUL R169, R169, R3.reuse ;  /* 0x00000003a9a97220 */ /* 0x080fe20000400000 */
[----:B------:R-:W-:-:S02]  /*19650*/  FMUL R168, R168, R3 ;  /* 0x00000003a8a87220 */ /* 0x000fc40000400000 */
[----:B------:R-:W-:Y:S04]  /*19660*/  STL [R1+0x1260], R4 ;  /* 0x0012600401007387 */ /* 0x000fe80000100800 */
[----:B------:R-:W-:Y:S04]  /*19670*/  STL [R1+0x3e4], R190 ;  /* 0x0003e4be01007387 */ /* 0x000fe80000100800 */
[----:B------:R-:W-:Y:S04]  /*19680*/  STL [R1+0x3f0], R189 ;  /* 0x0003f0bd01007387 */ /* 0x000fe80000100800 */
[----:B------:R-:W-:Y:S04]  /*19690*/  STL [R1+0x3f4], R188 ;  /* 0x0003f4bc01007387 */ /* 0x000fe80000100800 */
[----:B------:R0:W-:Y:S04]  /*196a0*/  STL [R1+0x208], R171 ;  /* 0x000208ab01007387 */ /* 0x0001e80000100800 */
[----:B------:R1:W-:Y:S04]  /*196b0*/  STL [R1+0x20c], R170 ;  /* 0x00020caa01007387 */ /* 0x0003e80000100800 */
[----:B------:R2:W-:Y:S01]  /*196c0*/  STL [R1+0x218], R169 ;  /* 0x000218a901007387 */ /* 0x0005e20000100800 */
[----:B0-----:R-:W-:-:S03]  /*196d0*/  F2FP.BF16.F32.PACK_AB R171, R183, R182 ;  /* 0x000000b6b7ab723e */ /* 0x001fc600000010ff */
[----:B------:R0:W-:Y:S01]  /*196e0*/  STL [R1+0x21c], R168 ;  /* 0x00021ca801007387 */ /* 0x0001e20000100800 */
[----:B-1----:R-:W-:Y:S01]  /*196f0*/  F2FP.BF16.F32.PACK_AB R170, R187, R186 ;  /* 0x000000babbaa723e */ /* 0x002fe200000010ff */
[----:B------:R-:W-:Y:S02]  /*19700*/  WARPGROUP.DEPBAR.LE gsb0, 0x0 ;  /* 0x00008000000079c5 */ /* 0x000fe40000010000 */
[----:B--2---:R-:W-:Y:S02]  /*19710*/  F2FP.BF16.F32.PACK_AB R169, R181, R180 ;  /* 0x000000b4b5a9723e */ /* 0x004fe400000010ff */
[----:B0-----:R-:W-:-:S04]  /*19720*/  F2FP.BF16.F32.PACK_AB R168, R185, R184 ;  /* 0x000000b8b9a8723e */ /* 0x001fc800000010ff */
[----:B------:R-:W-:-:S06]  /*19730*/  WARPGROUP.ARRIVE ;  /* 0x00000000000079c5 */ /* 0x000fcc0000000000 */
[----:B------:R-:W-:Y:S01]  /*19740*/  HGMMA.64x256x16.F32.BF16 R24, R168, gdesc[UR56], R24, gsb0 ;  /* 0x03e00038a8187df0 */ /* 0x000fe20008001818 */
[-C--:B------:R-:W-:Y:S01]  /*19750*/  FMUL R167, R167, R3.reuse ;  /* 0x00000003a7a77220 */ /* 0x080fe20000400000 */
[-C--:B------:R-:W-:Y:S01]  /*19760*/  FMUL R166, R166, R3.reuse ;  /* 0x00000003a6a67220 */ /* 0x080fe20000400000 */
[-C--:B------:R-:W-:Y:S01]  /*19770*/  FMUL R165, R165, R3.reuse ;  /* 0x00000003a5a57220 */ /* 0x080fe20000400000 */
[-C--:B------:R-:W-:Y:S01]  /*19780*/  FMUL R164, R164, R3.reuse ;  /* 0x00000003a4a47220 */ /* 0x080fe20000400000 */
[-C--:B------:R-:W-:Y:S01]  /*19790*/  FMUL R163, R163, R3.reuse ;  /* 0x00000003a3a37220 */ /* 0x080fe20000400000 */
[----:B------:R-:W-:Y:S01]  /*197a0*/  STL [R1+0x228], R167 ;  /* 0x000228a701007387 */ /* 0x000fe20000100800 */
[-C--:B------:R-:W-:Y:S01]  /*197b0*/  FMUL R162, R162, R3.reuse ;  /* 0x00000003a2a27220 */ /* 0x080fe20000400000 */
[-C--:B------:R-:W-:Y:S01]  /*197c0*/  FMUL R161, R161, R3.reuse ;  /* 0x00000003a1a17220 */ /* 0x080fe20000400000 */
[-C--:B---3--:R-:W-:Y:S01]  /*197d0*/  FMUL R160, R160, R3.reuse ;  /* 0x00000003a0a07220 */ /* 0x088fe20000400000 */
[----:B------:R-:W-:Y:S01]  /*197e0*/  STL [R1+0x22c], R166 ;  /* 0x00022ca601007387 */ /* 0x000fe20000100800 */
[-C--:B------:R-:W-:Y:S01]  /*197f0*/  FMUL R159, R159, R3.reuse ;  /* 0x000000039f9f7220 */ /* 0x080fe20000400000 */
[----:B------:R-:W-:-:S02]  /*19800*/  FMUL R158, R158, R3 ;  /* 0x000000039e9e7220 */ /* 0x000fc40000400000 */
        /* <DEDUP_REMOVED lines=44> */
[----:B------:R-:W-:Y:S04]  /*19ad0*/  STL [R1+0x2e8], R15 ;  /* 0x0002e80f01007387 */ /* 0x000fe80000100800 */
[----:B------:R-:W-:Y:S01]  /*19ae0*/  STL [R1+0x2ec], R14 ;  /* 0x0002ec0e01007387 */ /* 0x000fe20000100800 */
[----:B------:R-:W-:-:S03]  /*19af0*/  FMUL R0, R0, R3 ;  /* 0x0000000300007220 */ /* 0x000fc60000400000 */
        /* <DEDUP_REMOVED lines=17> */
[----:B------:R-:W-:Y:S01]  /*19c10*/  STL [R1+0x1288], R170 ;  /* 0x001288aa01007387 */ /* 0x000fe20000100800 */
[----:B------:R-:W-:-:S03]  /*19c20*/  WARPGROUP.DEPBAR.LE gsb0, 0x0 ;  /* 0x00008000000079c5 */ /* 0x000fc60000010000 */
[----:B------:R0:W-:Y:S04]  /*19c30*/  STL.64 [R1+0x400], R24 ;  /* 0x0004001801007387 */ /* 0x0001e80000100a00 */
        /* <DEDUP_REMOVED lines=63> */
[----:B------:R-:W-:Y:S04]  /*1a030*/  STL [R1+0x1284], R171 ;  /* 0x001284ab01007387 */ /* 0x000fe80000100800 */
[----:B0-----:R-:W2:Y:S04]  /*1a040*/  LDL.64 R24, [R1+0x9f0] ;  /* 0x0009f00001187983 */ /* 0x001ea80000100a00 */
[----:B--2---:R0:W-:Y:S04]  /*1a050*/  STL.64 [R1+0x1298], R24 ;  /* 0x0012981801007387 */ /* 0x0041e80000100a00 */
[----:B0-----:R-:W2:Y:S04]  /*1a060*/  LDL.LU.64 R24, [R1+0x200] ;  /* 0x0002000001187983 */ /* 0x001ea80000300a00 */
[----:B------:R-:W2:Y:S04]  /*1a070*/  LDL.LU.64 R26, [R1+0x208] ;  /* 0x00020800011a7983 */ /* 0x000ea80000300a00 */
        /* <DEDUP_REMOVED lines=35> */
[----:B------:R-:W3:Y:S04]  /*1a2b0*/  LDL.LU.64 R98, [R1+0x328] ;  /* 0x0003280001627983 */ /* 0x000ee80000300a00 */
        /* <DEDUP_REMOVED lines=25> */
[----:B------:R-:W2:Y:S01]  /*1a450*/  LDL.LU.64 R150, [R1+0x3f8] ;  /* 0x0003f80001967983 */ /* 0x000ea20000300a00 */
[----:B------:R-:W-:Y:S01]  /*1a460*/  UMOV UR16, UR58 ;  /* 0x0000003a00107c82 */ /* 0x000fe20008000000 */
[----:B------:R-:W-:Y:S01]  /*1a470*/  UMOV UR17, UR59 ;  /* 0x0000003b00117c82 */ /* 0x000fe20008000000 */
[----:B----4-:R-:W-:-:S02]  /*1a480*/  R2UR UR58, R6 ;  /* 0x00000000063a72ca */ /* 0x010fc400000e0000 */
[----:B------:R-:W-:Y:S01]  /*1a490*/  R2UR UR59, R7 ;  /* 0x00000000073b72ca */ /* 0x000fe200000e0000 */
[-C--:B---3--:R-:W-:Y:S01]  /*1a4a0*/  FMUL R99, R99, R3.reuse ;  /* 0x0000000363637220 */ /* 0x088fe20000400000 */
        /* <DEDUP_REMOVED lines=25> */
[----:B------:R-:W-:-:S06]  /*1a640*/  FMUL R151, R151, R3 ;  /* 0x0000000397977220 */ /* 0x000fcc0000400000 */
[----:B------:R-:W-:-:S06]  /*1a650*/  WARPGROUP.ARRIVE ;  /* 0x00000000000079c5 */ /* 0x000fcc0000000000 */
[----:B------:R-:W-:Y:S03]  /*1a660*/  HGMMA.64x256x16.F32.BF16 R24, R172, gdesc[UR56], R24, gsb0 ;  /* 0x03e00038ac187df0 */ /* 0x000fe60008001818 */
[----:B------:R-:W-:Y:S02]  /*1a670*/  WARPGROUP.DEPBAR.LE gsb0, 0x0 ;  /* 0x00008000000079c5 */ /* 0x000fe40000010000 */
[----:B------:R0:W-:Y:S04]  /*1a680*/  STL.64 [R1+0x200], R24 ;  /* 0x0002001801007387 */ /* 0x0001e80000100a00 */
[----:B------:R1:W-:Y:S04]  /*1a690*/  STL.64 [R1+0x208], R26 ;  /* 0x0002081a01007387 */ /* 0x0003e80000100a00 */
[----:B------:R2:W-:Y:S04]  /*1a6a0*/  STL [R1+0x210], R28 ;  /* 0x0002101c01007387 */ /* 0x0005e80000100800 */
[----:B0-----:R-:W3:Y:S01]  /*1a6b0*/  LDL.LU.64 R24, [R1+0x1298] ;  /* 0x0012980001187983 */ /* 0x001ee20000300a00 */
[----:B------:R-:W-:Y:S01]  /*1a6c0*/  UMOV UR12, UR58 ;  /* 0x0000003a000c7c82 */ /* 0x000fe20008000000 */
[----:B------:R-:W-:Y:S01]  /*1a6d0*/  UMOV UR13, UR59 ;  /* 0x0000003b000d7c82 */ /* 0x000fe20008000000 */
[----:B------:R-:W-:-:S02]  /*1a6e0*/  MOV R168, R29 ;  /* 0x0000001d00a87202 */ /* 0x000fc40000000f00 */
[----:B------:R-:W-:Y:S02]  /*1a6f0*/  MOV R169, R30 ;  /* 0x0000001e00a97202 */ /* 0x000fe40000000f00 */
[----:B------:R-:W-:Y:S02]  /*1a700*/  MOV R170, R31 ;  /* 0x0000001f00aa7202 */ /* 0x000fe40000000f00 */
[----:B------:R-:W-:Y:S02]  /*1a710*/  MOV R171, R32 ;  /* 0x0000002000ab7202 */ /* 0x000fe40000000f00 */
[----:B------:R-:W-:Y:S02]  /*1a720*/  MOV R182, R33 ;  /* 0x0000002100b67202 */ /* 0x000fe40000000f00 */
[----:B------:R-:W-:Y:S02]  /*1a730*/  MOV R183, R34 ;  /* 0x0000002200b77202 */ /* 0x000fe40000000f00 */
        /* <DEDUP_REMOVED lines=113> */
[----:B---3--:R-:W-:Y:S02]  /*1ae50*/  R2UR UR58, R24 ;  /* 0x00000000183a72ca */ /* 0x008fe400000e0000 */
[----:B------:R-:W-:-:S02]  /*1ae60*/  R2UR UR59, R25 ;  /* 0x00000000193b72ca */ /* 0x000fc400000e0000 */
[----:B------:R-:W3:Y:S04]  /*1ae70*/  LDL.LU.64 R24, [R1] ;  /* 0x0000000001187983 */ /* 0x000ee80000300a00 */
[----:B-1----:R-:W4:Y:S04]  /*1ae80*/  LDL.LU.64 R26, [R1+0x8] ;  /* 0x00000800011a7983 */ /* 0x002f280000300a00 */
[----:B--2---:R-:W2:Y:S04]  /*1ae90*/  LDL.LU.64 R28, [R1+0x10] ;  /* 0x00001000011c7983 */ /* 0x004ea80000300a00 */
[----:B------:R-:W3:Y:S04]  /*1aea0*/  LDL.LU.64 R30, [R1+0x18] ;  /* 0x00001800011e7983 */ /* 0x000ee80000300a00 */
[----:B------:R-:W4:Y:S04]  /*1aeb0*/  LDL.LU.64 R32, [R1+0x20] ;  /* 0x0000200001207983 */ /* 0x000f280000300a00 */
[----:B------:R-:W2:Y:S04]  /*1aec0*/  LDL.LU.64 R34, [R1+0x28] ;  /* 0x0000280001227983 */ /* 0x000ea80000300a00 */
        /* <DEDUP_REMOVED lines=51> */
[----:B------:R-:W3:Y:S01]  /*1b200*/  LDL.LU.64 R138, [R1+0x1c8] ;  /* 0x0001c800018a7983 */ /* 0x000ee20000300a00 */
[----:B------:R-:W-:-:S03]  /*1b210*/  MOV R9, R148 ;  /* 0x0000009400097202 */ /* 0x000fc60000000f00 */
[----:B------:R-:W4:Y:S01]  /*1b220*/  LDL.LU.64 R140, [R1+0x1d0] ;  /* 0x0001d000018c7983 */ /* 0x000f220000300a00 */
[----:B------:R-:W-:-:S03]  /*1b230*/  MOV R8, R149 ;  /* 0x0000009500087202 */ /* 0x000fc60000000f00 */
[----:B------:R-:W2:Y:S01]  /*1b240*/  LDL.LU.64 R142, [R1+0x1d8] ;  /* 0x0001d800018e7983 */ /* 0x000ea20000300a00 */
[----:B------:R-:W-:-:S03]  /*1b250*/  MOV R2, R150 ;  /* 0x0000009600027202 */ /* 0x000fc60000000f00 */
[----:B------:R-:W3:Y:S01]  /*1b260*/  LDL.LU.64 R144, [R1+0x1e0] ;  /* 0x0001e00001907983 */ /* 0x000ee20000300a00 */
[----:B------:R-:W-:-:S03]  /*1b270*/  MOV R0, R151 ;  /* 0x0000009700007202 */ /* 0x000fc60000000f00 */
[----:B------:R-:W4:Y:S04]  /*1b280*/  LDL.LU.64 R146, [R1+0x1e8] ;  /* 0x0001e80001927983 */ /* 0x000f280000300a00 */
[----:B------:R-:W2:Y:S04]  /*1b290*/  LDL.LU.64 R148, [R1+0x1f0] ;  /* 0x0001f00001947983 */ /* 0x000ea80000300a00 */
[----:B------:R-:W3:Y:S04]  /*1b2a0*/  LDL.LU.64 R150, [R1+0x1f8] ;  /* 0x0001f80001967983 */ /* 0x000ee80000300a00 */
[----:B---3--:R-:W-:Y:S04]  /*1b2b0*/  STL.64 [R1+0x1198], R150 ;  /* 0x0011989601007387 */ /* 0x008fe80000100a00 */
[----:B--2---:R-:W-:Y:S04]  /*1b2c0*/  STL.64 [R1+0x1190], R148 ;  /* 0x0011909401007387 */ /* 0x004fe80000100a00 */
[----:B----4-:R-:W-:Y:S04]  /*1b2d0*/  STL.64 [R1+0x1188], R146 ;  /* 0x0011889201007387 */ /* 0x010fe80000100a00 */
        /* <DEDUP_REMOVED lines=57> */
[----:B------:R0:W-:Y:S04]  /*1b670*/  STL.64 [R1+0xfb8], R30 ;  /* 0x000fb81e01007387 */ /* 0x0001e80000100a00 */
[----:B------:R1:W-:Y:S04]  /*1b680*/  STL.64 [R1+0xfb0], R28 ;  /* 0x000fb01c01007387 */ /* 0x0003e80000100a00 */
[----:B------:R-:W-:Y:S04]  /*1b690*/  STL.64 [R1+0xfa8], R26 ;  /* 0x000fa81a01007387 */ /* 0x000fe80000100a00 */
[----:B------:R2:W-:Y:S01]  /*1b6a0*/  STL.64 [R1+0xfa0], R24 ;  /* 0x000fa01801007387 */ /* 0x0005e20000100a00 */
[----:B0-----:R-:W-:-:S02]  /*1b6b0*/  MOV R30, R169 ;  /* 0x000000a9001e7202 */ /* 0x001fc40000000f00 */
[----:B-1----:R-:W-:Y:S02]  /*1b6c0*/  MOV R29, R168 ;  /* 0x000000a8001d7202 */ /* 0x002fe40000000f00 */
[----:B------:R-:W-:Y:S01]  /*1b6d0*/  MOV R31, R170 ;  /* 0x000000aa001f7202 */ /* 0x000fe20000000f00 */
[----:B--2---:R-:W2:Y:S04]  /*1b6e0*/  LDL.LU R24, [R1+0x200] ;  /* 0x0002000001187983 */ /* 0x004ea80000300800 */
[----:B------:R-:W2:Y:S04]  /*1b6f0*/  LDL.LU R25, [R1+0x204] ;  /* 0x0002040001197983 */ /* 0x000ea80000300800 */
[----:B------:R-:W2:Y:S04]  /*1b700*/  LDL.LU R26, [R1+0x208] ;  /* 0x00020800011a7983 */ /* 0x000ea80000300800 */
[----:B------:R-:W2:Y:S01]  /*1b710*/  LDL.LU R27, [R1+0x20c] ;  /* 0x00020c00011b7983 */ /* 0x000ea20000300800 */
[----:B------:R-:W-:-:S03]  /*1b720*/  MOV R32, R171 ;  /* 0x000000ab00207202 */ /* 0x000fc60000000f00 */
[----:B------:R-:W2:Y:S04]  /*1b730*/  LDL.LU R28, [R1+0x210] ;  /* 0x00021000011c7983 */ /* 0x000ea80000300800 */
[----:B------:R-:W2:Y:S04]  /*1b740*/  LDL.LU R168, [R1+0x1290] ;  /* 0x0012900001a87983 */ /* 0x000ea80000300800 */
[----:B------:R-:W2:Y:S04]  /*1b750*/  LDL.LU R169, [R1+0x128c] ;  /* 0x00128c0001a97983 */ /* 0x000ea80000300800 */
[----:B------:R-:W2:Y:S04]  /*1b760*/  LDL.LU R170, [R1+0x1288] ;  /* 0x0012880001aa7983 */ /* 0x000ea80000300800 */
[----:B------:R-:W2:Y:S01]  /*1b770*/  LDL.LU R171, [R1+0x1284] ;  /* 0x0012840001ab7983 */ /* 0x000ea20000300800 */
[----:B------:R-:W-:-:S02]  /*1b780*/  MOV R33, R182 ;  /* 0x000000b600217202 */ /* 0x000fc40000000f00 */
[----:B------:R-:W-:Y:S01]  /*1b790*/  MOV R34, R183 ;  /* 0x000000b700227202 */ /* 0x000fe20000000f00 */
[----:B------:R-:W3:Y:S01]  /*1b7a0*/  LDL.LU R182, [R1+0x1280] ;  /* 0x0012800001b67983 */ /* 0x000ee20000300800 */
[----:B------:R-:W-:Y:S02]  /*1b7b0*/  MOV R35, R186 ;  /* 0x000000ba00237202 */ /* 0x000fe40000000f00 */
[----:B------:R-:W-:Y:S01]  /*1b7c0*/  MOV R36, R187 ;  /* 0x000000bb00247202 */ /* 0x000fe20000000f00 */
[----:B------:R-:W4:Y:S01]  /*1b7d0*/  LDL.LU R183, [R1+0x127c] ;  /* 0x00127c0001b77983 */ /* 0x000f220000300800 */
[----:B------:R-:W-:Y:S02]  /*1b7e0*/  MOV R37, R180 ;  /* 0x000000b400257202 */ /* 0x000fe40000000f00 */
[----:B------:R-:W-:Y:S01]  /*1b7f0*/  MOV R38, R181 ;  /* 0x000000b500267202 */ /* 0x000fe20000000f00 */
[----:B------:R-:W3:Y:S01]  /*1b800*/  LDL.LU R186, [R1+0x1278] ;  /* 0x0012780001ba7983 */ /* 0x000ee20000300800 */
[----:B------:R-:W-:-:S02]  /*1b810*/  MOV R39, R184 ;  /* 0x000000b800277202 */ /* 0x000fc40000000f00 */
[----:B------:R-:W-:Y:S01]  /*1b820*/  MOV R40, R185 ;  /* 0x000000b900287202 */ /* 0x000fe20000000f00 */
[----:B------:R-:W4:Y:S01]  /*1b830*/  LDL.LU R187, [R1+0x1274] ;  /* 0x0012740001bb7983 */ /* 0x000f220000300800 */
[----:B------:R-:W-:Y:S02]  /*1b840*/  MOV R41, R4 ;  /* 0x0000000400297202 */ /* 0x000fe40000000f00 */
[----:B------:R-:W-:Y:S01]  /*1b850*/  MOV R42, R10 ;  /* 0x0000000a002a7202 */ /* 0x000fe20000000f00 */
[----:B------:R-:W3:Y:S01]  /*1b860*/  LDL.LU R180, [R1+0x1270] ;  /* 0x0012700001b47983 */ /* 0x000ee20000300800 */
[----:B------:R-:W-:Y:S02]  /*1b870*/  MOV R43, R11 ;  /* 0x0000000b002b7202 */ /* 0x000fe40000000f00 */
[----:B------:R-:W-:Y:S01]  /*1b880*/  MOV R44, R197 ;  /* 0x000000c5002c7202 */ /* 0x000fe20000000f00 */
[----:B------:R-:W4:Y:S01]  /*1b890*/  LDL.LU R181, [R1+0x126c] ;  /* 0x00126c0001b57983 */ /* 0x000f220000300800 */
        /* <DEDUP_REMOVED lines=20> */
[----:B------:R-:W4:Y:S01]  /*1b9e0*/  LDL.LU R188, [R1+0x1250] ;  /* 0x0012500001bc7983 */ /* 0x000f220000300800 */
        /* <DEDUP_REMOVED lines=20> */
[----:B------:R1:W5:Y:S01]  /*1bb30*/  LDL.LU R7, [R1+0x1234] ;  /* 0x0012340001077983 */ /* 0x0003620000300800 */
        /* <DEDUP_REMOVED lines=11> */
[----:B------:R-:W3:Y:S01]  /*1bbf0*/  LDL.LU R154, [R1+0x1224] ;  /* 0x00122400019a7983 */ /* 0x000ee20000300800 */
[----:B------:R-:W-:-:S02]  /*1bc00*/  MOV R81, R23 ;  /* 0x0000001700517202 */ /* 0x000fc40000000f00 */
[----:B------:R-:W-:Y:S01]  /*1bc10*/  MOV R82, R20 ;  /* 0x0000001400527202 */ /* 0x000fe20000000f00 */
[----:B------:R-:W3:Y:S01]  /*1bc20*/  LDL.LU R155, [R1+0x1220] ;  /* 0x00122000019b7983 */ /* 0x000ee20000300800 */
        /* <DEDUP_REMOVED lines=12> */
[----:B------:R-:W-:Y:S01]  /*1bcf0*/  MOV R91, R249 ;  /* 0x000000f9005b7202 */ /* 0x000fe20000000f00 */
[----:B------:R-:W4:Y:S01]  /*1bd00*/  LDC R217, c[0x0][0x238] ;  /* 0x00008e00ffd97b82 */ /* 0x000f220000000800 */
        /* <DEDUP_REMOVED lines=25> */
[----:B------:R1:W5:Y:S01]  /*1bea0*/  LDL.LU R12, [R1+0x11ec] ;  /* 0x0011ec00010c7983 */ /* 0x0003620000300800 */
[----:B------:R-:W-:Y:S02]  /*1beb0*/  MOV R109, R231 ;  /* 0x000000e7006d7202 */ /* 0x000fe40000000f00 */
[----:B------:R-:W-:Y:S01]  /*1bec0*/  MOV R110, R230 ;  /* 0x000000e6006e7202 */ /* 0x000fe20000000f00 */
[----:B------:R1:W5:Y:S01]  /*1bed0*/  LDL.LU R252, [R1+0x11e8] ;  /* 0x0011e80001fc7983 */ /* 0x0003620000300800 */
[----:B------:R-:W-:-:S02]  /*1bee0*/  MOV R111, R229 ;  /* 0x000000e5006f7202 */ /* 0x000fc40000000f00 */
[----:B------:R-:W-:Y:S01]  /*1bef0*/  MOV R112, R227 ;  /* 0x000000e300707202 */ /* 0x000fe20000000f00 */
[----:B------:R1:W5:Y:S01]  /*1bf00*/  LDL.LU R13, [R1+0x11e4] ;  /* 0x0011e400010d7983 */ /* 0x0003620000300800 */
        /* <DEDUP_REMOVED lines=20> */
[----:B------:R-:W3:Y:S01]  /*1c050*/  LDL.LU R6, [R1+0x11c8] ;  /* 0x0011c80001067983 */ /* 0x000ee20000300800 */
        /* <DEDUP_REMOVED lines=31> */
[----:B------:R-:W-:Y:S02]  /*1c250*/  MOV R148, R9 ;  /* 0x0000000900947202 */ /* 0x000fe40000000f00 */
[----:B------:R-:W-:Y:S02]  /*1c260*/  MOV R149, R8 ;  /* 0x0000000800957202 */ /* 0x000fe40000000f00 */
[----:B------:R-:W-:Y:S02]  /*1c270*/  MOV R150, R2 ;  /* 0x0000000200967202 */ /* 0x000fe40000000f00 */
[----:B------:R-:W-:-:S06]  /*1c280*/  MOV R151, R0 ;  /* 0x0000000000977202 */ /* 0x000fcc0000000f00 */
[----:B--2---:R-:W-:-:S06]  /*1c290*/  WARPGROUP.ARRIVE ;  /* 0x00000000000079c5 */ /* 0x004fcc0000000000 */
[----:B------:R-:W-:Y:S03]  /*1c2a0*/  HGMMA.64x256x16.F32.BF16 R24, R168, gdesc[UR56], R24, gsb0 ;  /* 0x03e00038a8187df0 */ /* 0x000fe60008001818 */
[----:B------:R-:W-:Y:S02]  /*1c2b0*/  WARPGROUP.DEPBAR.LE gsb0, 0x0 ;  /* 0x00008000000079c5 */ /* 0x000fe40000010000 */
        /* <DEDUP_REMOVED lines=128> */
[-C--:B----4-:R-:W-:Y:S01]  /*1cac0*/  FMUL R2, R152, R217.reuse ;  /* 0x000000d998027220 */ /* 0x090fe20000400000 */
[-C--:B---3--:R-:W-:Y:S01]  /*1cad0*/  FMUL R0, R153, R217.reuse ;  /* 0x000000d999007220 */ /* 0x088fe20000400000 */
[----:B------:R-:W-:-:S04]  /*1cae0*/  FMUL R8, R156, R217 ;  /* 0x000000d99c087220 */ /* 0x000fc80000400000 */
[----:B------:R-:W-:Y:S01]  /*1caf0*/  FMNMX R0, R2, R0, !PT ;  /* 0x0000000002007209 */ /* 0x000fe20007800000 */
[----:B------:R-:W-:-:S03]  /*1cb00*/  FMUL R2, R157, R217 ;  /* 0x000000d99d027220 */ /* 0x000fc60000400000 */
[----:B------:R-:W-:Y:S01]  /*1cb10*/  FMNMX R0, R8, R0, !PT ;  /* 0x0000000008007209 */ /* 0x000fe20007800000 */
[----:B------:R-:W-:-:S03]  /*1cb20*/  FMUL R8, R160, R217 ;  /* 0x000000d9a0087220 */ /* 0x000fc60000400000 */
[----:B------:R-:W-:Y:S01]  /*1cb30*/  FMNMX R0, R2, R0, !PT ;  /* 0x0000000002007209 */ /* 0x000fe20007800000 */
[----:B------:R-:W-:-:S03]  /*1cb40*/  FMUL R2, R161, R217 ;  /* 0x000000d9a1027220 */ /* 0x000fc60000400000 */
[----:B------:R-:W-:Y:S01]  /*1cb50*/  FMNMX R0, R8, R0, !PT ;  /* 0x0000000008007209 */ /* 0x000fe20007800000 */
[-C--:B------:R-:W-:Y:S01]  /*1cb60*/  FMUL R172, R164, R217.reuse ;  /* 0x000000d9a4ac7220 */ /* 0x080fe20000400000 */
[-C--:B------:R-:W-:Y:S02]  /*1cb70*/  FMUL R8, R154, R217.reuse ;  /* 0x000000d99a087220 */ /* 0x080fe40000400000 */
[----:B------:R-:W-:Y:S01]  /*1cb80*/  FMNMX R0, R2, R0, !PT ;  /* 0x0000000002007209 */ /* 0x000fe20007800000 */
[----:B------:R-:W-:-:S03]  /*1cb90*/  FMUL R2, R155, R217 ;  /* 0x000000d99b027220 */ /* 0x000fc60000400000 */
[----:B------:R-:W-:Y:S01]  /*1cba0*/  FMNMX R0, R172, R0, !PT ;  /* 0x00000000ac007209 */ /* 0x000fe20007800000 */
[-C--:B------:R-:W-:Y:S01]  /*1cbb0*/  FMUL R172, R158, R217.reuse ;  /* 0x000000d99eac7220 */ /* 0x080fe20000400000 */
[----:B------:R-:W-:Y:S01]  /*1cbc0*/  FMNMX R2, R8, R2, !PT ;  /* 0x0000000208027209 */ /* 0x000fe20007800000 */
[-C--:B------:R-:W-:Y:S01]  /*1cbd0*/  FMUL R9, R165, R217.reuse ;  /* 0x000000d9a5097220 */ /* 0x080fe20000400000 */
[-C--:B------:R-:W-:Y:S02]  /*1cbe0*/  FMUL R8, R159, R217.reuse ;  /* 0x000000d99f087220 */ /* 0x080fe40000400000 */
[----:B------:R-:W-:Y:S02]  /*1cbf0*/  FMNMX R2, R172, R2, !PT ;  /* 0x00000002ac027209 */ /* 0x000fe40007800000 */
[----:B------:R-:W-:Y:S01]  /*1cc00*/  FMNMX R0, R9, R0, !PT ;  /* 0x0000000009007209 */ /* 0x000fe20007800000 */
[-C--:B------:R-:W-:Y:S01]  /*1cc10*/  FMUL R9, R162, R217.reuse ;  /* 0x000000d9a2097220 */ /* 0x080fe20000400000 */
[----:B------:R-:W-:Y:S01]  /*1cc20*/  FMNMX R2, R8, R2, !PT ;  /* 0x0000000208027209 */ /* 0x000fe20007800000 */
[----:B------:R-:W-:-:S03]  /*1cc30*/  FMUL R8, R163, R217 ;  /* 0x000000d9a3087220 */ /* 0x000fc60000400000 */
[----:B------:R-:W-:Y:S01]  /*1cc40*/  FMNMX R2, R9, R2, !PT ;  /* 0x0000000209027209 */ /* 0x000fe20007800000 */
[----:B------:R-:W-:-:S03]  /*1cc50*/  FMUL R9, R166, R217 ;  /* 0x000000d9a6097220 */ /* 0x000fc60000400000 */
[----:B------:R-:W-:Y:S01]  /*1cc60*/  FMNMX R2, R8, R2, !PT ;  /* 0x0000000208027209 */ /* 0x000fe20007800000 */
[----:B------:R-:W-:-:S03]  /*1cc70*/  FMUL R8, R167, R217 ;  /* 0x000000d9a7087220 */ /* 0x000fc60000400000 */
[----:B------:R-:W-:-:S04]  /*1cc80*/  FMNMX R2, R9, R2, !PT ;  /* 0x0000000209027209 */ /* 0x000fc80007800000 */
[----:B------:R-:W-:Y:S01]  /*1cc90*/  FMNMX R2, R8, R2, !PT ;  /* 0x0000000208027209 */ /* 0x000fe20007800000 */
[----:B------:R-:W0:Y:S04]  /*1cca0*/  SHFL.BFLY PT, R172, R0, 0x2, 0x1f ;  /* 0x0c401f0000ac7f89 */ /* 0x000e2800000e0000 */
[----:B------:R-:W3:Y:S01]  /*1ccb0*/  SHFL.BFLY PT, R8, R2, 0x2, 0x1f ;  /* 0x0c401f0002087f89 */ /* 0x000ee200000e0000 */
[----:B0-----:R-:W-:Y:S02]  /*1ccc0*/  FMNMX R0, R0, R172, !PT ;  /* 0x000000ac00007209 */ /* 0x001fe40007800000 */
[----:B---3--:R-:W-:-:S03]  /*1ccd0*/  FMNMX R2, R2, R8, !PT ;  /* 0x0000000802027209 */ /* 0x008fc60007800000 */
[----:B------:R-:W0:Y:S04]  /*1cce0*/  SHFL.BFLY PT, R9, R0, 0x1, 0x1f ;  /* 0x0c201f0000097f89 */ /* 0x000e2800000e0000 */
[----:B------:R-:W3:Y:S01]  /*1ccf0*/  SHFL.BFLY PT, R8, R2, 0x1, 0x1f ;  /* 0x0c201f0002087f89 */ /* 0x000ee200000e0000 */
[----:B0-----:R-:W-:Y:S02]  /*1cd00*/  FMNMX R9, R0, R9, !PT ;  /* 0x0000000900097209 */ /* 0x001fe40007800000 */
[----:B---3--:R-:W-:Y:S02]  /*1cd10*/  FMNMX R8, R2, R8, !PT ;  /* 0x0000000802087209 */ /* 0x008fe40007800000 */
[----:B------:R-:W-:Y:S02]  /*1cd20*/  FMNMX R9, R9, R195, !PT ;  /* 0x000000c309097209 */ /* 0x000fe40007800000 */
[----:B------:R-:W-:-:S03]  /*1cd30*/  FMNMX R8, R8, R206, !PT ;  /* 0x000000ce08087209 */ /* 0x000fc60007800000 */
[----:B------:R-:W-:Y:S02]  /*1cd40*/  FADD R2, -R9, R195 ;  /* 0x000000c309027221 */ /* 0x000fe40000000100 */
[----:B------:R-:W-:Y:S01]  /*1cd50*/  FADD R0, -R8, R206 ;  /* 0x000000ce08007221 */ /* 0x000fe20000000100 */
[-CC-:B------:R-:W-:Y:S01]  /*1cd60*/  FFMA R152, R152, R217.reuse, -R9.reuse ;  /* 0x000000d998987223 */ /* 0x180fe20000000809 */
[-CC-:B------:R-:W-:Y:S01]  /*1cd70*/  FFMA R153, R153, R217.reuse, -R9.reuse ;  /* 0x000000d999997223 */ /* 0x180fe20000000809 */
[-CC-:B------:R-:W-:Y:S01]  /*1cd80*/  FFMA R156, R156, R217.reuse, -R9.reuse ;  /* 0x000000d99c9c7223 */ /* 0x180fe20000000809 */
[-C--:B------:R-:W-:Y:S01]  /*1cd90*/  FFMA R157, R157, R217.reuse, -R9 ;  /* 0x000000d99d9d7223 */ /* 0x080fe20000000809 */
[----:B------:R-:W-:Y:S01]  /*1cda0*/  FMUL R2, R2, 1.4426950216293334961 ;  /* 0x3fb8aa3b02027820 */ /* 0x000fe20000400000 */
[-CC-:B------:R-:W-:Y:S01]  /*1cdb0*/  FFMA R154, R154, R217.reuse, -R8.reuse ;  /* 0x000000d99a9a7223 */ /* 0x180fe20000000808 */
[-CC-:B------:R-:W-:Y:S01]  /*1cdc0*/  FFMA R155, R155, R217.reuse, -R8.reuse ;  /* 0x000000d99b9b7223 */ /* 0x180fe20000000808 */
[-CC-:B------:R-:W-:Y:S01]  /*1cdd0*/  FFMA R158, R158, R217.reuse, -R8.reuse ;  /* 0x000000d99e9e7223 */ /* 0x180fe20000000808 */
[----:B------:R-:W-:Y:S01]  /*1cde0*/  FFMA R159, R159, R217, -R8 ;  /* 0x000000d99f9f7223 */ /* 0x000fe20000000808 */
[----:B------:R-:W-:Y:S01]  /*1cdf0*/  FMUL R0, R0, 1.4426950216293334961 ;  /* 0x3fb8aa3b00007820 */ /* 0x000fe20000400000 */
        /* <DEDUP_REMOVED lines=8> */
[----:B------:R-:W2:Y:S08]  /*1ce80*/  MUFU.EX2 R2, R2 ;  /* 0x0000000200027308 */ /* 0x000eb00000000800 */
[----:B------:R-:W0:Y:S08]  /*1ce90*/  MUFU.EX2 R0, R0 ;  /* 0x0000000000007308 */ /* 0x000e300000000800 */
[----:B------:R-:W-:Y:S08]  /*1cea0*/  MUFU.EX2 R179, R152 ;  /* 0x0000009800b37308 */ /* 0x000ff00000000800 */
[----:B------:R-:W3:Y:S08]  /*1ceb0*/  MUFU.EX2 R177, R153 ;  /* 0x0000009900b17308 */ /* 0x000ef00000000800 */
[----:B------:R3:W-:Y:S08]  /*1cec0*/  MUFU.EX2 R176, R156 ;  /* 0x0000009c00b07308 */ /* 0x0007f00000000800 */
[----:B------:R-:W4:Y:S08]  /*1ced0*/  MUFU.EX2 R178, R157 ;  /* 0x0000009d00b27308 */ /* 0x000f300000000800 */
[----:B------:R-:W-:Y:S08]  /*1cee0*/  MUFU.EX2 R174, R154 ;  /* 0x0000009a00ae7308 */ /* 0x000ff00000000800 */
[----:B------:R-:W1:Y:S08]  /*1cef0*/  MUFU.EX2 R172, R155 ;  /* 0x0000009b00ac7308 */ /* 0x000e700000000800 */
[----:B------:R4:W-:Y:S08]  /*1cf00*/  MUFU.EX2 R173, R158 ;  /* 0x0000009e00ad7308 */ /* 0x0009f00000000800 */
[----:B------:R-:W1:Y:S01]  /*1cf10*/  MUFU.EX2 R175, R159 ;  /* 0x0000009f00af7308 */ /* 0x000e620000000800 */
        /* <DEDUP_REMOVED lines=55> */
[----:B------:R-:W-:Y:S01]  /*1d290*/  FMUL R43, R43, R0 ;  /* 0x000000002b2b7220 */ /* 0x000fe20000400000 */
[-C--:B------:R-:W-:Y:S01]  /*1d2a0*/  FMUL R40, R40, R2.reuse ;  /* 0x0000000228287220 */ /* 0x080fe20000400000 */
[----:B------:R-:W-:Y:S01]  /*1d2b0*/  FMUL R41, R41, R2 ;  /* 0x0000000229297220 */ /* 0x000fe20000400000 */
[-C--:B------:R-:W-:Y:S01]  /*1d2c0*/  FMUL R46, R46, R0.reuse ;  /* 0x000000002e2e7220 */ /* 0x080fe20000400000 */
[-C--:B------:R-:W-:Y:S01]  /*1d2d0*/  FMUL R47, R47, R0.reuse ;  /* 0x000000002f2f7220 */ /* 0x080fe20000400000 */
[-C--:B------:R-:W-:Y:S01]  /*1d2e0*/  FMUL R38, R38, R0.reuse ;  /* 0x0000000026267220 */ /* 0x080fe20000400000 */
[-C--:B------:R-:W-:Y:S01]  /*1d2f0*/  FMUL R39, R39, R0.reuse ;  /* 0x0000000027277220 */ /* 0x080fe20000400000 */
[-C--:B------:R-:W-:Y:S01]  /*1d300*/  FMUL R50, R50, R0.reuse ;  /* 0x0000000032327220 */ /* 0x080fe20000400000 */
        /* <DEDUP_REMOVED lines=65> */
[----:B---3--:R-:W-:-:S02]  /*1d720*/  F2FP.BF16.F32.PACK_AB R156, R177, R179 ;  /* 0x000000b3b19c723e */ /* 0x008fc400000010ff */
[----:B----4-:R-:W-:Y:S02]  /*1d730*/  F2FP.BF16.F32.PACK_AB R158, R178, R176 ;  /* 0x000000b0b29e723e */ /* 0x010fe400000010ff */
[----:B-1----:R-:W-:Y:S02]  /*1d740*/  F2FP.BF16.F32.PACK_AB R157, R172, R174 ;  /* 0x000000aeac9d723e */ /* 0x002fe400000010ff */
[----:B------:R-:W-:-:S04]  /*1d750*/  F2FP.BF16.F32.PACK_AB R159, R175, R173 ;  /* 0x000000adaf9f723e */ /* 0x000fc800000010ff */
[----:B------:R-:W-:-:S06]  /*1d760*/  WARPGROUP.ARRIVE ;  /* 0x00000000000079c5 */ /* 0x000fcc0000000000 */
[----:B------:R-:W-:Y:S01]  /*1d770*/  HGMMA.64x256x16.F32.BF16 R24, R156, gdesc[UR4], R24, gsb0 ;  /* 0x03e000049c187df0 */ /* 0x000fe20008001818 */
[-CC-:B------:R-:W-:Y:S01]  /*1d780*/  FFMA R160, R160, R217.reuse, -R9.reuse ;  /* 0x000000d9a0a07223 */ /* 0x180fe20000000809 */
[-CC-:B------:R-:W-:Y:S01]  /*1d790*/  FFMA R161, R161, R217.reuse, -R9.reuse ;  /* 0x000000d9a1a17223 */ /* 0x180fe20000000809 */
[-CC-:B------:R-:W-:Y:S02]  /*1d7a0*/  FFMA R162, R162, R217.reuse, -R8.reuse ;  /* 0x000000d9a2a27223 */ /* 0x180fe40000000808 */
[----:B------:R-:W-:Y:S01]  /*1d7b0*/  FMUL R160, R160, 1.4426950216293334961 ;  /* 0x3fb8aa3ba0a07820 */ /* 0x000fe20000400000 */
[----:B------:R-:W-:Y:S01]  /*1d7c0*/  FMUL R161, R161, 1.4426950216293334961 ;  /* 0x3fb8aa3ba1a17820 */ /* 0x000fe20000400000 */
[-CC-:B------:R-:W-:Y:S01]  /*1d7d0*/  FFMA R163, R163, R217.reuse, -R8.reuse ;  /* 0x000000d9a3a37223 */ /* 0x180fe20000000808 */
[-CC-:B------:R-:W-:Y:S01]  /*1d7e0*/  FFMA R164, R164, R217.reuse, -R9.reuse ;  /* 0x000000d9a4a47223 */ /* 0x180fe20000000809 */
[-C--:B------:R-:W-:Y:S01]  /*1d7f0*/  FFMA R165, R165, R217.reuse, -R9 ;  /* 0x000000d9a5a57223 */ /* 0x080fe20000000809 */
[-CC-:B------:R-:W-:Y:S01]  /*1d800*/  FFMA R166, R166, R217.reuse, -R8.reuse ;  /* 0x000000d9a6a67223 */ /* 0x180fe20000000808 */
[----:B------:R-:W-:Y:S01]  /*1d810*/  FFMA R167, R167, R217, -R8 ;  /* 0x000000d9a7a77223 */ /* 0x000fe20000000808 */
[----:B------:R0:W-:Y:S01]  /*1d820*/  MUFU.EX2 R168, R160 ;  /* 0x000000a000a87308 */ /* 0x0001e20000000800 */
[----:B------:R-:W-:Y:S01]  /*1d830*/  FMUL R164, R164, 1.4426950216293334961 ;  /* 0x3fb8aa3ba4a47820 */ /* 0x000fe20000400000 */
[----:B------:R-:W-:-:S06]  /*1d840*/  FMUL R165, R165, 1.4426950216293334961 ;  /* 0x3fb8aa3ba5a57820 */ /* 0x000fcc0000400000 */
[----:B------:R1:W2:Y:S01]  /*1d850*/  MUFU.EX2 R169, R161 ;  /* 0x000000a100a97308 */ /* 0x0002a20000000800 */
[----:B0-----:R-:W-:Y:S01]  /*1d860*/  FMUL R160, R162, 1.4426950216293334961 ;  /* 0x3fb8aa3ba2a07820 */ /* 0x001fe20000400000 */
[----:B------:R-:W-:Y:S01]  /*1d870*/  FMUL R162, R163, 1.4426950216293334961 ;  /* 0x3fb8aa3ba3a27820 */ /* 0x000fe20000400000 */
[----:B------:R-:W-:Y:S01]  /*1d880*/  FMUL R163, R167, 1.4426950216293334961 ;  /* 0x3fb8aa3ba7a37820 */ /* 0x000fe20000400000 */
[----:B-1----:R-:W-:-:S04]  /*1d890*/  FMUL R161, R166, 1.4426950216293334961 ;  /* 0x3fb8aa3ba6a17820 */ /* 0x002fc80000400000 */
[----:B------:R-:W-:Y:S08]  /*1d8a0*/  MUFU.EX2 R164, R164 ;  /* 0x000000a400a47308 */ /* 0x000ff00000000800 */
[----:B------:R-:W-:Y:S08]  /*1d8b0*/  MUFU.EX2 R165, R165 ;  /* 0x000000a500a57308 */ /* 0x000ff00000000800 */
[----:B------:R-:W-:Y:S08]  /*1d8c0*/  MUFU.EX2 R160, R160 ;  /* 0x000000a000a07308 */ /* 0x000ff00000000800 */
[----:B------:R-:W0:Y:S08]  /*1d8d0*/  MUFU.EX2 R162, R162 ;  /* 0x000000a200a27308 */ /* 0x000e300000000800 */
[----:B------:R-:W-:Y:S08]  /*1d8e0*/  MUFU.EX2 R161, R161 ;  /* 0x000000a100a17308 */ /* 0x000ff00000000800 */
[----:B------:R-:W1:Y:S01]  /*1d8f0*/  MUFU.EX2 R163, R163 ;  /* 0x000000a300a37308 */ /* 0x000e620000000800 */
[----:B--2---:R-:W-:-:S02]  /*1d900*/  F2FP.BF16.F32.PACK_AB R152, R169, R168 ;  /* 0x000000a8a998723e */ /* 0x004fc400000010ff */
[----:B0-----:R-:W-:Y:S02]  /*1d910*/  F2FP.BF16.F32.PACK_AB R153, R162, R160 ;  /* 0x000000a0a299723e */ /* 0x001fe400000010ff */
[----:B------:R-:W-:Y:S01]  /*1d920*/  F2FP.BF16.F32.PACK_AB R154, R165, R164 ;  /* 0x000000a4a59a723e */ /* 0x000fe200000010ff */
[----:B------:R-:W-:Y:S01]  /*1d930*/  UMOV UR6, UR16 ;  /* 0x0000001000067c82 */ /* 0x000fe20008000000 */
[----:B------:R-:W-:Y:S01]  /*1d940*/  UMOV UR7, UR17 ;  /* 0x0000001100077c82 */ /* 0x000fe20008000000 */
[----:B-1----:R-:W-:Y:S01]  /*1d950*/  F2FP.BF16.F32.PACK_AB R155, R163, R161 ;  /* 0x000000a1a39b723e */ /* 0x002fe200000010ff */
[----:B------:R-:W-:-:S03]  /*1d960*/  WARPGROUP.DEPBAR.LE gsb0, 0x0 ;  /* 0x00008000000079c5 */ /* 0x000fc60000010000 */
[----:B------:R-:W-:-:S06]  /*1d970*/  WARPGROUP.ARRIVE ;  /* 0x00000000000079c5 */ /* 0x000fcc0000000000 */
[----:B------:R-:W-:Y:S03]  /*1d980*/  HGMMA.64x256x16.F32.BF16 R24, R152, gdesc[UR4], R24, gsb0 ;  /* 0x03e0000498187df0 */ /* 0x000fe60008001818 */
[----:B------:R-:W-:Y:S02]  /*1d990*/  WARPGROUP.DEPBAR.LE gsb0, 0x0 ;  /* 0x00008000000079c5 */ /* 0x000fe40000010000 */
[----:B------:R-:W-:Y:S04]  /*1d9a0*/  STL.64 [R1], R24 ;  /* 0x0000001801007387 */ /* 0x000fe80000100a00 */
        /* <DEDUP_REMOVED lines=64> */
[----:B------:R-:W3:Y:S04]  /*1ddb0*/  LDL.LU.64 R148, [R1+0xf90] ;  /* 0x000f900001947983 */ /* 0x000ee80000300a00 */
[----:B------:R-:W4:Y:S04]  /*1ddc0*/  LDL.LU.64 R146, [R1+0xf88] ;  /* 0x000f880001927983 */ /* 0x000f280000300a00 */
        /* <DEDUP_REMOVED lines=60> */
[----:B------:R-:W4:Y:S01]  /*1e190*/  LDL.LU.64 R24, [R1+0xda0] ;  /* 0x000da00001187983 */ /* 0x000f220000300a00 */
[----:B------:R-:W-:Y:S01]  /*1e1a0*/  UMOV UR6, UR12 ;  /* 0x0000000c00067c82 */ /* 0x000fe20008000000 */
[----:B------:R-:W-:-:S02]  /*1e1b0*/  UMOV UR7, UR13 ;  /* 0x0000000d00077c82 */ /* 0x000fc40008000000 */
[----:B------:R-:W4:Y:S04]  /*1e1c0*/  LDL.LU R170, [R1+0x604] ;  /* 0x0006040001aa7983 */ /* 0x000f280000300800 */
[----:B------:R-:W4:Y:S01]  /*1e1d0*/  LDL.LU R167, [R1+0x600] ;  /* 0x0006000001a77983 */ /* 0x000f220000300800 */
[----:B------:R-:W-:Y:S01]  /*1e1e0*/  UMOV UR8, UR58 ;  /* 0x0000003a00087c82 */ /* 0x000fe20008000000 */
[----:B------:R-:W-:Y:S02]  /*1e1f0*/  UMOV UR9, UR59 ;  /* 0x0000003b00097c82 */ /* 0x000fe40008000000 */
[----:B------:R-:W4:Y:S01]  /*1e200*/  LDL R166, [R1+0xa0c] ;  /* 0x000a0c0001a67983 */ /* 0x000f220000100800 */
[-C--:B--2---:R-:W-:Y:S01]  /*1e210*/  FMUL R150, R150, R0.reuse ;  /* 0x0000000096967220 */ /* 0x084fe20000400000 */
[----:B------:R-:W-:Y:S01]  /*1e220*/  FMUL R151, R151, R0 ;  /* 0x0000000097977220 */ /* 0x000fe20000400000 */
[-C--:B---3--:R-:W-:Y:S01]  /*1e230*/  FMUL R148, R148, R2.reuse ;  /* 0x0000000294947220 */ /* 0x088fe20000400000 */
[----:B------:R-:W-:Y:S01]  /*1e240*/  FMUL R149, R149, R2 ;  /* 0x0000000295957220 */ /* 0x000fe20000400000 */
[-C--:B----4-:R-:W-:Y:S01]  /*1e250*/  FMUL R146, R146, R0.reuse ;  /* 0x0000000092927220 */ /* 0x090fe20000400000 */
[----:B------:R-:W-:Y:S01]  /*1e260*/  FMUL R147, R147, R0 ;  /* 0x0000000093937220 */ /* 0x000fe20000400000 */
[-C--:B------:R-:W-:Y:S01]  /*1e270*/  FMUL R144, R144, R2.reuse ;  /* 0x0000000290907220 */ /* 0x080fe20000400000 */
        /* <DEDUP_REMOVED lines=120> */
[----:B------:R-:W-:-:S06]  /*1ea00*/  FMUL R25, R25, R2 ;  /* 0x0000000219197220 */ /* 0x000fcc0000400000 */
[----:B------:R-:W-:-:S06]  /*1ea10*/  WARPGROUP.ARRIVE ;  /* 0x00000000000079c5 */ /* 0x000fcc0000000000 */
[----:B------:R-:W-:Y:S01]  /*1ea20*/  HGMMA.64x256x16.F32.BF16 R24, R156, gdesc[UR4], R24, gsb0 ;  /* 0x03e000049c187df0 */ /* 0x000fe20008001818 */
[----:B------:R-:W-:Y:S01]  /*1ea30*/  UMOV UR6, UR8 ;  /* 0x0000000800067c82 */ /* 0x000fe20008000000 */
[----:B------:R-:W-:Y:S01]  /*1ea40*/  UMOV UR7, UR9 ;  /* 0x0000000900077c82 */ /* 0x000fe20008000000 */
[----:B------:R-:W-:Y:S02]  /*1ea50*/  WARPGROUP.DEPBAR.LE gsb0, 0x0 ;  /* 0x00008000000079c5 */ /* 0x000fe40000010000 */
[----:B------:R-:W-:-:S15]  /*1ea60*/  WARPGROUP.ARRIVE ;  /* 0x00000000000079c5 */ /* 0x000fde0000000000 */
[----:B------:R-:W-:-:S08]  /*1ea70*/  NOP ;  /* 0x0000000000007918 */ /* 0x000fd00000000000 */
[----:B------:R-:W-:Y:S01]  /*1ea80*/  HGMMA.64x256x16.F32.BF16 R24, R152, gdesc[UR4], R24, gsb0 ;  /* 0x03e0000498187df0 */ /* 0x000fe20008001818 */
[----:B------:R-:W-:-:S04]  /*1ea90*/  FADD R157, R174, R172 ;  /* 0x000000acae9d7221 */ /* 0x000fc80000000000 */
[----:B------:R-:W-:Y:S01]  /*1eaa0*/  FADD R157, R173, R157 ;  /* 0x0000009dad9d7221 */ /* 0x000fe20000000000 */
[----:B------:R-:W-:Y:S02]  /*1eab0*/  IADD3 R228, R228, 0x20, RZ ;  /* 0x00000020e4e47810 */ /* 0x000fe40007ffe0ff */
[----:B------:R-:W-:Y:S02]  /*1eac0*/  LEA R6, R189, R6, 0x5 ;  /* 0x00000006bd067211 */ /* 0x000fe400078e28ff */
[----:B------:R-:W-:Y:S02]  /*1ead0*/  LEA R5, R166, R5, 0x5 ;  /* 0x00000005a6057211 */ /* 0x000fe400078e28ff */
[----:B------:R-:W-:Y:S02]  /*1eae0*/  MOV R190, R10 ;  /* 0x0000000a00be7202 */ /* 0x000fe40000000f00 */
[----:B------:R-:W-:Y:S02]  /*1eaf0*/  MOV R206, R8 ;  /* 0x0000000800ce7202 */ /* 0x000fe40000000f00 */
[----:B------:R-:W-:Y:S01]  /*1eb00*/  MOV R195, R9 ;  /* 0x0000000900c37202 */ /* 0x000fe20000000f00 */
[----:B------:R-:W-:-:S02]  /*1eb10*/  WARPGROUP.DEPBAR.LE gsb0, 0x0 ;  /* 0x00008000000079c5 */ /* 0x000fc40000010000 */
[----:B------:R-:W-:Y:S01]  /*1eb20*/  FADD R152, R208, R204 ;  /* 0x000000ccd0987221 */ /* 0x000fe20000000000 */
[----:B------:R-:W-:Y:S01]  /*1eb30*/  FADD R153, R200, R199 ;  /* 0x000000c7c8997221 */ /* 0x000fe20000000000 */
[----:B------:R-:W-:Y:S02]  /*1eb40*/  FADD R154, R179, R177 ;  /* 0x000000b1b39a7221 */ /* 0x000fe40000000000 */
[----:B------:R-:W-:Y:S01]  /*1eb50*/  FADD R152, R203, R152 ;  /* 0x00000098cb987221 */ /* 0x000fe20000000000 */
[----:B------:R-:W-:Y:S01]  /*1eb60*/  FADD R153, R197, R153 ;  /* 0x00000099c5997221 */ /* 0x000fe20000000000 */
[----:B------:R-:W-:Y:S02]  /*1eb70*/  FADD R154, R176, R154 ;  /* 0x0000009ab09a7221 */ /* 0x000fe40000000000 */
[----:B------:R-:W-:Y:S01]  /*1eb80*/  FADD R152, R201, R152 ;  /* 0x00000098c9987221 */ /* 0x000fe20000000000 */
[----:B------:R-:W-:-:S03]  /*1eb90*/  FADD R153, R188, R153 ;  /* 0x00000099bc997221 */ /* 0x000fc60000000000 */
[----:B------:R-:W-:Y:S01]  /*1eba0*/  FADD R156, R184, R152 ;  /* 0x00000098b89c7221 */ /* 0x000fe20000000000 */
        /* <DEDUP_REMOVED lines=14> */
[----:B------:R-:W-:-:S02]  /*1ec90*/  FADD R152, R183, R156 ;  /* 0x0000009cb7987221 */ /* 0x000fc40000000000 */
[----:B------:R-:W-:Y:S01]  /*1eca0*/  FADD R155, R165, R154 ;  /* 0x0000009aa59b7221 */ /* 0x000fe20000000000 */
[----:B------:R-:W0:Y:S04]  /*1ecb0*/  SHFL.BFLY PT, R156, R153, 0x2, 0x1f ;  /* 0x0c401f00999c7f89 */ /* 0x000e2800000e0000 */
[----:B------:R-:W1:Y:S04]  /*1ecc0*/  SHFL.BFLY PT, R154, R152, 0x2, 0x1f ;  /* 0x0c401f00989a7f89 */ /* 0x000e6800000e0000 */
[----:B------:R-:W2:Y:S01]  /*1ecd0*/  SHFL.BFLY PT, R158, R155, 0x2, 0x1f ;  /* 0x0c401f009b9e7f89 */ /* 0x000ea200000e0000 */
[----:B0-----:R-:W-:Y:S01]  /*1ece0*/  FADD R156, R153, R156 ;  /* 0x0000009c999c7221 */ /* 0x001fe20000000000 */
[----:B-1----:R-:W-:Y:S01]  /*1ecf0*/  FADD R154, R152, R154 ;  /* 0x0000009a989a7221 */ /* 0x002fe20000000000 */
[----:B--2---:R-:W-:-:S03]  /*1ed00*/  FADD R153, R155, R158 ;  /* 0x0000009e9b997221 */ /* 0x004fc60000000000 */
[----:B------:R-:W0:Y:S04]  /*1ed10*/  SHFL.BFLY PT, R158, R156, 0x1, 0x1f ;  /* 0x0c201f009c9e7f89 */ /* 0x000e2800000e0000 */
[----:B------:R-:W1:Y:S01]  /*1ed20*/  SHFL.BFLY PT, R155, R154, 0x1, 0x1f ;  /* 0x0c201f009a9b7f89 */ /* 0x000e6200000e0000 */
[----:B------:R-:W-:-:S05]  /*1ed30*/  FADD R157, R163, R157 ;  /* 0x0000009da39d7221 */ /* 0x000fca0000000000 */
[----:B------:R-:W2:Y:S01]  /*1ed40*/  SHFL.BFLY PT, R159, R157, 0x2, 0x1f ;  /* 0x0c401f009d9f7f89 */ /* 0x000ea200000e0000 */
[----:B0-----:R-:W-:Y:S01]  /*1ed50*/  FADD R156, R156, R158 ;  /* 0x0000009e9c9c7221 */ /* 0x001fe20000000000 */
[----:B-1----:R-:W-:-:S03]  /*1ed60*/  FADD R154, R154, R155 ;  /* 0x0000009b9a9a7221 */ /* 0x002fc60000000000 */
[----:B------:R-:W-:Y:S01]  /*1ed70*/  FFMA R170, R4, R170, R156 ;  /* 0x000000aa04aa7223 */ /* 0x000fe2000000009c */
[----:B------:R-:W-:-:S04]  /*1ed80*/  FFMA R167, R3, R167, R154 ;  /* 0x000000a703a77223 */ /* 0x000fc8000000009a */
[----:B------:R-:W-:Y:S04]  /*1ed90*/  STL [R1+0x604], R170 ;  /* 0x000604aa01007387 */ /* 0x000fe80000100800 */
[----:B------:R0:W-:Y:S01]  /*1eda0*/  STL [R1+0x600], R167 ;  /* 0x000600a701007387 */ /* 0x0001e20000100800 */
[----:B--2---:R-:W-:Y:S01]  /*1edb0*/  FADD R152, R157, R159 ;  /* 0x0000009f9d987221 */ /* 0x004fe20000000000 */
[----:B0-----:R-:W0:Y:S02]  /*1edc0*/  LDC R167, c[0x0][0x280] ;  /* 0x0000a000ffa77b82 */ /* 0x001e240000000800 */
[----:B------:R-:W1:Y:S04]  /*1edd0*/  SHFL.BFLY PT, R157, R153, 0x1, 0x1f ;  /* 0x0c201f00999d7f89 */ /* 0x000e6800000e0000 */
[----:B------:R-:W2:Y:S04]  /*1ede0*/  SHFL.BFLY PT, R159, R152, 0x1, 0x1f ;  /* 0x0c201f00989f7f89 */ /* 0x000ea800000e0000 */
[----:B------:R3:W-:Y:S04]  /*1edf0*/  STL [R1+0xa14], R10 ;  /* 0x000a140a01007387 */ /* 0x0007e80000100800 */
[----:B------:R3:W-:Y:S04]  /*1ee00*/  STL [R1+0xa18], R11 ;  /* 0x000a180b01007387 */ /* 0x0007e80000100800 */
[----:B------:R3:W-:Y:S04]  /*1ee10*/  STL [R1+0xa08], R8 ;  /* 0x000a080801007387 */ /* 0x0007e80000100800 */
[----:B------:R3:W-:Y:S01]  /*1ee20*/  STL [R1+0xa10], R9 ;  /* 0x000a100901007387 */ /* 0x0007e20000100800 */
[----:B0-----:R-:W-:Y:S01]  /*1ee30*/  ISETP.GE.AND P0, PT, R228, R167, PT ;  /* 0x000000a7e400720c */ /* 0x001fe20003f06270 */
[----:B-1----:R-:W-:Y:S01]  /*1ee40*/  FADD R153, R153, R157 ;  /* 0x0000009d99997221 */ /* 0x002fe20000000000 */
[----:B--2---:R-:W-:-:S03]  /*1ee50*/  FADD R152, R152, R159 ;  /* 0x0000009f98987221 */ /* 0x004fc60000000000 */
[----:B------:R-:W-:Y:S01]  /*1ee60*/  FFMA R251, R2, R251, R153 ;  /* 0x000000fb02fb7223 */ /* 0x000fe20000000099 */
[----:B------:R-:W-:Y:S01]  /*1ee70*/  MOV R188, R11 ;  /* 0x0000000b00bc7202 */ /* 0x000fe20000000f00 */
[----:B------:R-:W-:-:S06]  /*1ee80*/  FFMA R250, R0, R250, R152 ;  /* 0x000000fa00fa7223 */ /* 0x000fcc0000000098 */
[----:B---3--:R-:W-:Y:S05]  /*1ee90*/  @!P0 BRA `(.L_x_1) ;  /* 0xffffff4800308947 */ /* 0x008fea000383ffff */
.L_x_0:
[----:B------:R-:W2:Y:S04]  /*1eea0*/  LDL.LU R178, [R1+0x8] ;  /* 0x0000080001b27983 */ /* 0x000ea80000300800 */
[----:B------:R-:W3:Y:S04]  /*1eeb0*/  LDL.LU R180, [R1+0x408] ;  /* 0x0004080001b47983 */ /* 0x000ee80000300800 */
[----:B------:R-:W4:Y:S04]  /*1eec0*/  LDL.LU R179, [R1+0x400] ;  /* 0x0004000001b37983 */ /* 0x000f280000300800 */
[----:B------:R-:W2:Y:S04]  /*1eed0*/  LDL.LU R3, [R1+0x17c] ;  /* 0x00017c0001037983 */ /* 0x000ea80000300800 */
[----:B------:R-:W3:Y:S04]  /*1eee0*/  LDL.LU R2, [R1+0x178] ;  /* 0x0001780001027983 */ /* 0x000ee80000300800 */
[----:B------:R-:W4:Y:S01]  /*1eef0*/  LDL.LU R0, [R1+0x19c] ;  /* 0x00019c0001007983 */ /* 0x000f220000300800 */
[----:B------:R-:W0:Y:S03]  /*1ef00*/  S2R R4, SR_TID.X ;  /* 0x0000000000047919 */ /* 0x000e260000002100 */
[----:B------:R-:W4:Y:S04]  /*1ef10*/  LDL.LU R175, [R1+0x604] ;  /* 0x0006040001af7983 */ /* 0x000f280000300800 */
[----:B------:R-:W4:Y:S04]  /*1ef20*/  LDL.LU R176, [R1+0x600] ;  /* 0x0006000001b07983 */ /* 0x000f280000300800 */
[----:B------:R-:W4:Y:S04]  /*1ef30*/  LDL.LU R174, [R1] ;  /* 0x0000000001ae7983 */ /* 0x000f280000300800 */
[----:B------:R-:W4:Y:S04]  /*1ef40*/  LDL.LU R173, [R1+0x1ec] ;  /* 0x0001ec0001ad7983 */ /* 0x000f280000300800 */
        /* <DEDUP_REMOVED lines=22> */
[----:B------:R-:W4:Y:S01]  /*1f0b0*/  LDL.LU R168, [R1+0x180] ;  /* 0x0001800001a87983 */ /* 0x000f220000300800 */
[----:B0-----:R-:W-:Y:S01]  /*1f0c0*/  LOP3.LUT R5, R4, 0xe0, RZ, 0xc0, !PT ;  /* 0x000000e004057812 */ /* 0x001fe200078ec0ff */
[----:B------:R-:W-:Y:S01]  /*1f0d0*/  BAR.SYNC.DEFER_BLOCKING 0x0 ;  /* 0x0000000000007b1d */ /* 0x000fe20000010000 */
[----:B------:R-:W-:-:S02]  /*1f0e0*/  FSETP.GT.AND P1, PT, |R250|, 8.50705917302346158658e+37, PT ;  /* 0x7e800000fa00780b */ /* 0x000fc40003f24200 */
[----:B--2---:R-:W-:Y:S02]  /*1f0f0*/  MOV R167, R3 ;  /* 0x0000000300a77202 */ /* 0x004fe40000000f00 */
[C---:B------:R-:W-:Y:S02]  /*1f100*/  SHF.L.U32 R3, R4.reuse, 0x1, RZ ;  /* 0x0000000104037819 */ /* 0x040fe400000006ff */
[----:B---3--:R-:W-:Y:S02]  /*1f110*/  MOV R8, R2 ;  /* 0x0000000200087202 */ /* 0x008fe40000000f00 */
[----:B------:R-:W-:Y:S02]  /*1f120*/  LOP3.LUT R3, R3, 0x1f8, RZ, 0xc0, !PT ;  /* 0x000001f803037812 */ /* 0x000fe400078ec0ff */
[----:B----4-:R-:W-:Y:S02]  /*1f130*/  MOV R2, R0 ;  /* 0x0000000000027202 */ /* 0x010fe40000000f00 */
[----:B------:R-:W-:-:S02]  /*1f140*/  LOP3.LUT R0, R4, 0xff, RZ, 0xc0, !PT ;  /* 0x000000ff04007812 */ /* 0x000fc400078ec0ff */
[----:B------:R-:W-:Y:S02]  /*1f150*/  SHF.R.U32.HI R4, RZ, 0x1, R4 ;  /* 0x00000001ff047819 */ /* 0x000fe40000011604 */
[----:B-----5:R-:W-:Y:S02]  /*1f160*/  LEA R0, R0, R252, 0x4 ;  /* 0x000000fc00007211 */ /* 0x020fe400078e20ff */
[----:B------:R-:W-:Y:S02]  /*1f170*/  MOV R177, R175 ;  /* 0x000000af00b17202 */ /* 0x000fe40000000f00 */
[----:B------:R-:W-:Y:S01]  /*1f180*/  LOP3.LUT R4, R4, 0x4, RZ, 0xc0, !PT ;  /* 0x0000000404047812 */ /* 0x000fe200078ec0ff */
[----:B------:R0:W-:Y:S01]  /*1f190*/  STL [R1+0xd9c], R0 ;  /* 0x000d9c0001007387 */ /* 0x0001e20000100800 */
[----:B------:R-:W-:Y:S02]  /*1f1a0*/  MOV R175, R174 ;  /* 0x000000ae00af7202 */ /* 0x000fe40000000f00 */
[----:B------:R-:W-:-:S02]  /*1f1b0*/  MOV R174, R173 ;  /* 0x000000ad00ae7202 */ /* 0x000fc40000000f00 */
[----:B0-----:R-:W-:Y:S02]  /*1f1c0*/  IADD3 R0, R252, R3, RZ ;  /* 0x00000003fc007210 */ /* 0x001fe40007ffe0ff */
[----:B------:R-:W-:-:S03]  /*1f1d0*/  MOV R173, R172 ;  /* 0x000000ac00ad7202 */ /* 0x000fc60000000f00 */
[----:B------:R0:W-:Y:S01]  /*1f1e0*/  STL [R1+0xd94], R0 ;  /* 0x000d940001007387 */ /* 0x0001e20000100800 */
[----:B------:R-:W-:-:S03]  /*1f1f0*/  MOV R172, R171 ;  /* 0x000000ab00ac7202 */ /* 0x000fc60000000f00 */
[----:B0-----:R-:W2:Y:S01]  /*1f200*/  LDL.LU R0, [R1+0xa1c] ;  /* 0x000a1c0001007983 */ /* 0x001ea20000300800 */
[----:B------:R-:W-:Y:S02]  /*1f210*/  MOV R181, R175 ;  /* 0x000000af00b57202 */ /* 0x000fe40000000f00 */
[----:B------:R-:W-:Y:S02]  /*1f220*/  FSETP.GT.AND P0, PT, |R251|, 8.50705917302346158658e+37, PT ;  /* 0x7e800000fb00780b */ /* 0x000fe40003f04200 */
[----:B------:R-:W-:Y:S01]  /*1f230*/  MOV R3, R177 ;  /* 0x000000b100037202 */ /* 0x000fe20000000f00 */
[----:B------:R-:W-:Y:S01]  /*1f240*/  FMUL R7, R150, 0.25 ;  /* 0x3e80000096077820 */ /* 0x000fe20000400000 */
[----:B------:R-:W-:Y:S02]  /*1f250*/  MOV R171, R170 ;  /* 0x000000aa00ab7202 */ /* 0x000fe40000000f00 */
[----:B------:R-:W-:Y:S02]  /*1f260*/  MOV R170, R169 ;  /* 0x000000a900aa7202 */ /* 0x000fe40000000f00 */
[----:B------:R-:W-:-:S02]  /*1f270*/  MOV R169, R168 ;  /* 0x000000a800a97202 */ /* 0x000fc40000000f00 */
[----:B------:R-:W-:Y:S02]  /*1f280*/  MOV R168, R167 ;  /* 0x000000a700a87202 */ /* 0x000fe40000000f00 */
[----:B------:R-:W-:Y:S02]  /*1f290*/  MOV R167, R8 ;  /* 0x0000000800a77202 */ /* 0x000fe40000000f00 */
[----:B------:R-:W-:Y:S01]  /*1f2a0*/  MOV R8, R2 ;  /* 0x0000000200087202 */ /* 0x000fe20000000f00 */
[----:B------:R-:W-:Y:S01]  /*1f2b0*/  FMUL R2, R178, 0.25 ;  /* 0x3e800000b2027820 */ /* 0x000fe20000400000 */
[----:B--2---:R-:W-:Y:S02]  /*1f2c0*/  LEA R252, R5, R0, 0x3 ;  /* 0x0000000005fc7211 */ /* 0x004fe400078e18ff */
[----:B------:R-:W2:Y:S01]  /*1f2d0*/  LDL.LU R0, [R1+0xa30] ;  /* 0x000a300001007983 */ /* 0x000ea20000300800 */
[----:B------:R-:W-:-:S03]  /*1f2e0*/  FMUL R6, R181, 0.25 ;  /* 0x3e800000b5067820 */ /* 0x000fc60000400000 */
[----:B------:R-:W-:Y:S01]  /*1f2f0*/  STL [R1+0xda0], R252 ;  /* 0x000da0fc01007387 */ /* 0x000fe20000100800 */
[----:B------:R-:W-:Y:S01]  /*1f300*/  FMUL R5, R180, 0.25 ;  /* 0x3e800000b4057820 */ /* 0x000fe20000400000 */
[----:B------:R-:W-:Y:S02]  /*1f310*/  MOV R177, R173 ;  /* 0x000000ad00b17202 */ /* 0x000fe40000000f00 */
[----:B------:R-:W-:Y:S02]  /*1f320*/  FSETP.GT.AND P2, PT, |R3|, 8.50705917302346158658e+37, PT ;  /* 0x7e8000000300780b */ /* 0x000fe40003f44200 */
[----:B------:R-:W-:Y:S01]  /*1f330*/  MOV R175, R8 ;  /* 0x0000000800af7202 */ /* 0x000fe20000000f00 */
[----:B------:R-:W-:Y:S01]  /*1f340*/  FMUL R8, R151, 0.25 ;  /* 0x3e80000097087820 */ /* 0x000fe20000400000 */
[----:B--2---:R-:W-:-:S05]  /*1f350*/  IADD3 R0, R4, R0, RZ ;  /* 0x0000000004007210 */ /* 0x004fca0007ffe0ff */
[----:B------:R0:W-:Y:S02]  /*1f360*/  STL [R1+0xd98], R0 ;  /* 0x000d980001007387 */ /* 0x0001e40000100800 */
[----:B0-----:R-:W-:Y:S02]  /*1f370*/  FSEL R0, R2, R178, P1 ;  /* 0x000000b202007208 */ /* 0x001fe40000800000 */
[----:B------:R-:W-:-:S03]  /*1f380*/  MOV R2, R176 ;  /* 0x000000b000027202 */ /* 0x000fc60000000f00 */
[----:B------:R0:W-:Y:S01]  /*1f390*/  STL [R1+0x85c], R0 ;  /* 0x00085c0001007387 */ /* 0x0001e20000100800 */
[----:B------:R-:W-:Y:S02]  /*1f3a0*/  MOV R178, R174 ;  /* 0x000000ae00b27202 */ /* 0x000fe40000000f00 */
[----:B------:R-:W-:Y:S01]  /*1f3b0*/  FSETP.GT.AND P3, PT, |R2|, 8.50705917302346158658e+37, PT ;  /* 0x7e8000000200780b */ /* 0x000fe20003f64200 */
[----:B------:R-:W2:Y:S01]  /*1f3c0*/  LDL.LU R174, [R1+0x198] ;  /* 0x0001980001ae7983 */ /* 0x000ea20000300800 */
[----:B------:R-:W-:-:S03]  /*1f3d0*/  MOV R176, R172 ;  /* 0x000000ac00b07202 */ /* 0x000fc60000000f00 */
[----:B------:R-:W3:Y:S01]  /*1f3e0*/  LDL.LU R173, [R1+0x1b0] ;  /* 0x0001b00001ad7983 */ /* 0x000ee20000300800 */
[----:B0-----:R-:W-:-:S03]  /*1f3f0*/  FSEL R0, R6, R181, P0 ;  /* 0x000000b506007208 */ /* 0x001fc60000000000 */
[----:B------:R-:W4:Y:S01]  /*1f400*/  LDL.LU R172, [R1+0x1ac] ;  /* 0x0001ac0001ac7983 */ /* 0x000f220000300800 */
[----:B------:R-:W-:-:S03]  /*1f410*/  FMUL R4, R179, 0.25 ;  /* 0x3e800000b3047820 */ /* 0x000fc60000400000 */
[----:B------:R0:W-:Y:S02]  /*1f420*/  STL [R1+0x850], R0 ;  /* 0x0008500001007387 */ /* 0x0001e40000100800 */
[----:B0-----:R-:W-:-:S05]  /*1f430*/  FSEL R0, R5, R180, P3 ;  /* 0x000000b405007208 */ /* 0x001fca0001800000 */
[----:B------:R0:W-:Y:S02]  /*1f440*/  STL [R1+0x858], R0 ;  /* 0x0008580001007387 */ /* 0x0001e40000100800 */
[----:B0-----:R-:W-:-:S05]  /*1f450*/  FSEL R0, R4, R179, P2 ;  /* 0x000000b304007208 */ /* 0x001fca0001000000 */
[----:B------:R0:W-:Y:S02]  /*1f460*/  STL [R1+0x854], R0 ;  /* 0x0008540001007387 */ /* 0x0001e40000100800 */
[----:B0-----:R-:W-:Y:S01]  /*1f470*/  FSEL R0, R8, R151, P1 ;  /* 0x0000009708007208 */ /* 0x001fe20000800000 */
[----:B------:R-:W-:-:S04]  /*1f480*/  FMUL R8, R149, 0.25 ;  /* 0x3e80000095087820 */ /* 0x000fc80000400000 */
[----:B------:R0:W-:Y:S02]  /*1f490*/  STL [R1+0x84c], R0 ;  /* 0x00084c0001007387 */ /* 0x0001e40000100800 */
[----:B0-----:R-:W-:Y:S01]  /*1f4a0*/  FSEL R0, R7, R150, P1 ;  /* 0x0000009607007208 */ /* 0x001fe20000800000 */
[----:B------:R-:W-:-:S04]  /*1f4b0*/  FMUL R7, R148, 0.25 ;  /* 0x3e80000094077820 */ /* 0x000fc80000400000 */
[----:B------:R0:W-:Y:S01]  /*1f4c0*/  STL [R1+0x844], R0 ;  /* 0x0008440001007387 */ /* 0x0001e20000100800 */
[----:B------:R-:W-:Y:S01]  /*1f4d0*/  FMUL R6, R147, 0.25 ;  /* 0x3e80000093067820 */ /* 0x000fe20000400000 */
[----:B0-----:R-:W-:-:S05]  /*1f4e0*/  FSEL R0, R8, R149, P0 ;  /* 0x0000009508007208 */ /* 0x001fca0000000000 */
        /* <DEDUP_REMOVED lines=339> */
[----:B------:R0:W-:Y:S02]  /*20a20*/  STL [R1+0x680], R0 ;  /* 0x0006800001007387 */ /* 0x0001e40000100800 */
[----:B0-----:R-:W-:-:S05]  /*20a30*/  FSEL R0, R4, R35, P1 ;  /* 0x0000002304007208 */ /* 0x001fca0000800000 */
[----:B------:R0:W-:Y:S02]  /*20a40*/  STL [R1+0x67c], R0 ;  /* 0x00067c0001007387 */ /* 0x0001e40000100800 */
[----:B0-----:R-:W-:-:S05]  /*20a50*/  FSEL R0, R8, R34, P1 ;  /* 0x0000002208007208 */ /* 0x001fca0000800000 */
[----:B------:R0:W-:Y:S04]  /*20a60*/  STL [R1+0x674], R0 ;  /* 0x0006740001007387 */ /* 0x0001e80000100800 */
[----:B------:R-:W2:Y:S04]  /*20a70*/  LDL.LU R198, [R1+0x1fc] ;  /* 0x0001fc0001c67983 */ /* 0x000ea80000300800 */
[----:B------:R-:W3:Y:S04]  /*20a80*/  LDL.LU R197, [R1+0x1f8] ;  /* 0x0001f80001c57983 */ /* 0x000ee80000300800 */
[----:B------:R-:W4:Y:S04]  /*20a90*/  LDL.LU R196, [R1+0x1f4] ;  /* 0x0001f40001c47983 */ /* 0x000f280000300800 */
[----:B------:R-:W4:Y:S01]  /*20aa0*/  LDL.LU R194, [R1+0x1f0] ;  /* 0x0001f00001c27983 */ /* 0x000f220000300800 */
[----:B------:R-:W-:Y:S01]  /*20ab0*/  FMUL R7, R33, 0.25 ;  /* 0x3e80000021077820 */ /* 0x000fe20000400000 */
[----:B------:R-:W-:-:S04]  /*20ac0*/  FMUL R6, R32, 0.25 ;  /* 0x3e80000020067820 */ /* 0x000fc80000400000 */
        /* <DEDUP_REMOVED lines=11> */
[----:B------:R0:W-:Y:S04]  /*20b80*/  STL [R1+0x664], R0 ;  /* 0x0006640001007387 */ /* 0x0001e80000100800 */
[----:B------:R-:W4:Y:S04]  /*20b90*/  LDL.LU R193, [R1+0x1e8] ;  /* 0x0001e80001c17983 */ /* 0x000f280000300800 */
[----:B------:R-:W4:Y:S01]  /*20ba0*/  LDL.LU R192, [R1+0x1e4] ;  /* 0x0001e40001c07983 */ /* 0x000f220000300800 */
[----:B0-----:R-:W-:-:S03]  /*20bb0*/  FSEL R0, R8, R29, P0 ;  /* 0x0000001d08007208 */ /* 0x001fc60000000000 */
[----:B------:R-:W4:Y:S01]  /*20bc0*/  LDL.LU R191, [R1+0x1e0] ;  /* 0x0001e00001bf7983 */ /* 0x000f220000300800 */
[----:B------:R-:W-:-:S03]  /*20bd0*/  FMUL R6, R27, 0.25 ;  /* 0x3e8000001b067820 */ /* 0x000fc60000400000 */
[----:B------:R-:W4:Y:S04]  /*20be0*/  LDL.LU R187, [R1+0x1dc] ;  /* 0x0001dc0001bb7983 */ /* 0x000f280000300800 */
        /* <DEDUP_REMOVED lines=13> */
[----:B------:R0:W-:Y:S02]  /*20cc0*/  STL [R1+0x654], R0 ;  /* 0x0006540001007387 */ /* 0x0001e40000100800 */
[----:B0-----:R-:W-:-:S05]  /*20cd0*/  FSEL R0, R4, R25, P0 ;  /* 0x0000001904007208 */ /* 0x001fca0000000000 */
[----:B------:R0:W-:Y:S04]  /*20ce0*/  STL [R1+0x658], R0 ;  /* 0x0006580001007387 */ /* 0x0001e80000100800 */
[----:B------:R-:W4:Y:S04]  /*20cf0*/  LDL.LU R180, [R1+0x1c0] ;  /* 0x0001c00001b47983 */ /* 0x000f280000300800 */
[----:B------:R-:W4:Y:S01]  /*20d00*/  LDL.LU R184, [R1+0x1bc] ;  /* 0x0001bc0001b87983 */ /* 0x000f220000300800 */
[----:B0-----:R-:W-:-:S03]  /*20d10*/  FSEL R0, R8, R24, P0 ;  /* 0x0000001808007208 */ /* 0x001fc60000000000 */
[----:B------:R-:W4:Y:S04]  /*20d20*/  LDL.LU R183, [R1+0x1b8] ;  /* 0x0001b80001b77983 */ /* 0x000f280000300800 */
[----:B------:R-:W4:Y:S04]  /*20d30*/  LDL.LU R182, [R1+0x1b4] ;  /* 0x0001b40001b67983 */ /* 0x000f280000300800 */
[----:B------:R0:W-:Y:S01]  /*20d40*/  STL [R1+0x650], R0 ;  /* 0x0006500001007387 */ /* 0x0001e20000100800 */
[----:B--2---:R-:W-:Y:S01]  /*20d50*/  FMUL R7, R198, 0.25 ;  /* 0x3e800000c6077820 */ /* 0x004fe20000400000 */
[----:B---3--:R-:W-:-:S04]  /*20d60*/  FMUL R6, R197, 0.25 ;  /* 0x3e800000c5067820 */ /* 0x008fc80000400000 */
[----:B0-----:R-:W-:Y:S01]  /*20d70*/  FSEL R0, R7, R198, P1 ;  /* 0x000000c607007208 */ /* 0x001fe20000800000 */
[----:B----4-:R-:W-:-:S04]  /*20d80*/  FMUL R5, R196, 0.25 ;  /* 0x3e800000c4057820 */ /* 0x010fc80000400000 */
[----:B------:R0:W-:Y:S01]  /*20d90*/  STL [R1+0x64c], R0 ;  /* 0x00064c0001007387 */ /* 0x0001e20000100800 */
[----:B------:R-:W-:Y:S01]  /*20da0*/  FMUL R4, R194, 0.25 ;  /* 0x3e800000c2047820 */ /* 0x000fe20000400000 */
[----:B0-----:R-:W-:-:S05]  /*20db0*/  FSEL R0, R6, R197, P1 ;  /* 0x000000c506007208 */ /* 0x001fca0000800000 */
[----:B------:R0:W-:Y:S02]  /*20dc0*/  STL [R1+0x644], R0 ;  /* 0x0006440001007387 */ /* 0x0001e40000100800 */
[----:B0-----:R-:W-:-:S05]  /*20dd0*/  FSEL R0, R5, R196, P0 ;  /* 0x000000c405007208 */ /* 0x001fca0000000000 */
[----:B------:R0:W-:Y:S02]  /*20de0*/  STL [R1+0x648], R0 ;  /* 0x0006480001007387 */ /* 0x0001e40000100800 */
[----:B0-----:R-:W-:Y:S02]  /*20df0*/  FSEL R0, R4, R194, P0 ;  /* 0x000000c204007208 */ /* 0x001fe40000000000 */
[----:B------:R-:W-:Y:S02]  /*20e00*/  MOV R194, R178 ;  /* 0x000000b200c27202 */ /* 0x000fe40000000f00 */
[----:B------:R-:W-:Y:S02]  /*20e10*/  MOV R178, R177 ;  /* 0x000000b100b27202 */ /* 0x000fe40000000f00 */
[----:B------:R-:W-:Y:S02]  /*20e20*/  MOV R177, R176 ;  /* 0x000000b000b17202 */ /* 0x000fe40000000f00 */
[----:B------:R-:W-:-:S02]  /*20e30*/  MOV R176, R175 ;  /* 0x000000af00b07202 */ /* 0x000fc40000000f00 */
[----:B------:R-:W-:Y:S01]  /*20e40*/  MOV R175, R174 ;  /* 0x000000ae00af7202 */ /* 0x000fe20000000f00 */
[----:B------:R0:W-:Y:S01]  /*20e50*/  STL [R1+0x640], R0 ;  /* 0x0006400001007387 */ /* 0x0001e20000100800 */
[----:B------:R-:W-:Y:S02]  /*20e60*/  MOV R174, R173 ;  /* 0x000000ad00ae7202 */ /* 0x000fe40000000f00 */
[----:B------:R-:W-:Y:S02]  /*20e70*/  MOV R173, R172 ;  /* 0x000000ac00ad7202 */ /* 0x000fe40000000f00 */
[----:B------:R-:W2:Y:S01]  /*20e80*/  LDL.LU R172, [R1+0x1a8] ;  /* 0x0001a80001ac7983 */ /* 0x000ea20000300800 */
[----:B------:R-:W-:-:S05]  /*20e90*/  FMUL R8, R194, 0.25 ;  /* 0x3e800000c2087820 */ /* 0x000fca0000400000 */
[----:B0-----:R-:W-:Y:S01]  /*20ea0*/  FSEL R0, R8, R194, P1 ;  /* 0x000000c208007208 */ /* 0x001fe20000800000 */
[----:B------:R-:W-:-:S04]  /*20eb0*/  FMUL R7, R193, 0.25 ;  /* 0x3e800000c1077820 */ /* 0x000fc80000400000 */
[----:B------:R0:W-:Y:S01]  /*20ec0*/  STL [R1+0x63c], R0 ;  /* 0x00063c0001007387 */ /* 0x0001e20000100800 */
[----:B------:R-:W-:Y:S01]  /*20ed0*/  FMUL R6, R192, 0.25 ;  /* 0x3e800000c0067820 */ /* 0x000fe20000400000 */
        /* <DEDUP_REMOVED lines=11> */
[----:B------:R-:W-:Y:S01]  /*20f90*/  MOV R177, R174 ;  /* 0x000000ae00b17202 */ /* 0x000fe20000000f00 */
[----:B------:R0:W-:Y:S01]  /*20fa0*/  STL [R1+0x62c], R0 ;  /* 0x00062c0001007387 */ /* 0x0001e20000100800 */
[----:B------:R-:W-:-:S02]  /*20fb0*/  MOV R174, R173 ;  /* 0x000000ad00ae7202 */ /* 0x000fc40000000f00 */
[----:B--2---:R-:W-:Y:S02]  /*20fc0*/  MOV R173, R172 ;  /* 0x000000ac00ad7202 */ /* 0x004fe40000000f00 */
[----:B------:R-:W2:Y:S01]  /*20fd0*/  LDL.LU R172, [R1+0x1a4] ;  /* 0x0001a40001ac7983 */ /* 0x000ea20000300800 */
        /* <DEDUP_REMOVED lines=10> */
[----:B------:R0:W-:Y:S02]  /*21080*/  STL [R1+0x620], R0 ;  /* 0x0006200001007387 */ /* 0x0001e40000100800 */
[----:B0-----:R-:W-:Y:S02]  /*21090*/  FSEL R0, R5, R181, P1 ;  /* 0x000000b505007208 */ /* 0x001fe40000800000 */
[----:B------:R-:W-:-:S03]  /*210a0*/  MOV R181, R178 ;  /* 0x000000b200b57202 */ /* 0x000fc60000000f00 */
[----:B------:R0:W-:Y:S01]  /*210b0*/  STL [R1+0x61c], R0 ;  /* 0x00061c0001007387 */ /* 0x0001e20000100800 */
[----:B------:R-:W-:Y:S02]  /*210c0*/  MOV R178, R174 ;  /* 0x000000ae00b27202 */ /* 0x000fe40000000f00 */
[----:B------:R-:W-:Y:S02]  /*210d0*/  MOV R174, R173 ;  /* 0x000000ad00ae7202 */ /* 0x000fe40000000f00 */
[----:B0-----:R-:W-:-:S05]  /*210e0*/  FSEL R0, R4, R179, P1 ;  /* 0x000000b304007208 */ /* 0x001fca0000800000 */
[----:B------:R0:W-:Y:S01]  /*210f0*/  STL [R1+0x614], R0 ;  /* 0x0006140001007387 */ /* 0x0001e20000100800 */
[----:B--2---:R-:W-:-:S03]  /*21100*/  MOV R173, R172 ;  /* 0x000000ac00ad7202 */ /* 0x004fc60000000f00 */
[----:B------:R-:W2:Y:S01]  /*21110*/  LDL.LU R172, [R1+0x194] ;  /* 0x0001940001ac7983 */ /* 0x000ea20000300800 */
[----:B------:R-:W-:Y:S01]  /*21120*/  FMUL R8, R181, 0.25 ;  /* 0x3e800000b5087820 */ /* 0x000fe20000400000 */
[----:B------:R-:W-:Y:S01]  /*21130*/  MOV R179, R177 ;  /* 0x000000b100b37202 */ /* 0x000fe20000000f00 */
[----:B------:R-:W-:Y:S01]  /*21140*/  FMUL R7, R180, 0.25 ;  /* 0x3e800000b4077820 */ /* 0x000fe20000400000 */
[----:B------:R-:W3:Y:S02]  /*21150*/  LDL.LU R177, [R1+0x1a0] ;  /* 0x0001a00001b17983 */ /* 0x000ee40000300800 */
[----:B0-----:R-:W-:-:S05]  /*21160*/  FSEL R0, R8, R181, P0 ;  /* 0x000000b508007208 */ /* 0x001fca0000000000 */
[----:B------:R0:W-:Y:S01]  /*21170*/  STL [R1+0x618], R0 ;  /* 0x0006180001007387 */ /* 0x0001e20000100800 */
[----:B------:R-:W-:Y:S02]  /*21180*/  MOV R181, R179 ;  /* 0x000000b300b57202 */ /* 0x000fe40000000f00 */
[----:B------:R-:W-:Y:S02]  /*21190*/  MOV R179, R174 ;  /* 0x000000ae00b37202 */ /* 0x000fe40000000f00 */
[----:B0-----:R-:W-:Y:S02]  /*211a0*/  FSEL R0, R7, R180, P0 ;  /* 0x000000b407007208 */ /* 0x001fe40000000000 */
[----:B------:R-:W-:Y:S02]  /*211b0*/  MOV R180, R178 ;  /* 0x000000b200b47202 */ /* 0x000fe40000000f00 */
[----:B------:R-:W-:Y:S01]  /*211c0*/  MOV R178, R173 ;  /* 0x000000ad00b27202 */ /* 0x000fe20000000f00 */
[----:B------:R0:W-:Y:S04]  /*211d0*/  STL [R1+0x610], R0 ;  /* 0x0006100001007387 */ /* 0x0001e80000100800 */
[----:B------:R-:W4:Y:S01]  /*211e0*/  LDL.LU R173, [R1+0x190] ;  /* 0x0001900001ad7983 */ /* 0x000f220000300800 */
[----:B------:R-:W-:Y:S01]  /*211f0*/  FMUL R6, R184, 0.25 ;  /* 0x3e800000b8067820 */ /* 0x000fe20000400000 */
[----:B--2---:R-:W-:-:S02]  /*21200*/  MOV R174, R172 ;  /* 0x000000ac00ae7202 */ /* 0x004fc40000000f00 */
[----:B------:R-:W2:Y:S01]  /*21210*/  LDL.LU R172, [R1+0x18c] ;  /* 0x00018c0001ac7983 */ /* 0x000ea20000300800 */
[----:B------:R-:W-:Y:S01]  /*21220*/  FMUL R5, R183, 0.25 ;  /* 0x3e800000b7057820 */ /* 0x000fe20000400000 */
[----:B0-----:R-:W-:Y:S01]  /*21230*/  FSEL R0, R6, R184, P1 ;  /* 0x000000b806007208 */ /* 0x001fe20000800000 */
[----:B------:R-:W-:Y:S01]  /*21240*/  FMUL R4, R182, 0.25 ;  /* 0x3e800000b6047820 */ /* 0x000fe20000400000 */
[----:B------:R-:W-:Y:S02]  /*21250*/  FMUL R8, R181, 0.25 ;  /* 0x3e800000b5087820 */ /* 0x000fe40000400000 */
[----:B------:R-:W-:Y:S01]  /*21260*/  FSEL R5, R5, R183, P1 ;  /* 0x000000b705057208 */ /* 0x000fe20000800000 */
[----:B------:R0:W-:Y:S01]  /*21270*/  STL [R1+0x60c], R0 ;  /* 0x00060c0001007387 */ /* 0x0001e20000100800 */
[----:B------:R-:W-:Y:S01]  /*21280*/  FMUL R7, R180, 0.25 ;  /* 0x3e800000b4077820 */ /* 0x000fe20000400000 */
[----:B------:R-:W-:Y:S02]  /*21290*/  FMUL R6, R179, 0.25 ;  /* 0x3e800000b3067820 */ /* 0x000fe40000400000 */
[----:B------:R1:W-:Y:S01]  /*212a0*/  STL [R1+0x604], R5 ;  /* 0x0006040501007387 */ /* 0x0003e20000100800 */
[----:B0-----:R-:W-:-:S05]  /*212b0*/  FSEL R0, R4, R182, P0 ;  /* 0x000000b604007208 */ /* 0x001fca0000000000 */
[----:B------:R0:W-:Y:S01]  /*212c0*/  STL [R1+0x608], R0 ;  /* 0x0006080001007387 */ /* 0x0001e20000100800 */
[----:B-1----:R-:W-:Y:S01]  /*212d0*/  FMUL R5, R178, 0.25 ;  /* 0x3e800000b2057820 */ /* 0x002fe20000400000 */
[----:B------:R-:W-:Y:S02]  /*212e0*/  FSEL R7, R7, R180, P1 ;  /* 0x000000b407077208 */ /* 0x000fe40000800000 */
[----:B------:R-:W-:Y:S02]  /*212f0*/  FSEL R6, R6, R179, P1 ;  /* 0x000000b306067208 */ /* 0x000fe40000800000 */
[----:B0-----:R-:W-:Y:S01]  /*21300*/  FSEL R0, R8, R181, P0 ;  /* 0x000000b508007208 */ /* 0x001fe20000000000 */
[----:B---3--:R-:W-:-:S04]  /*21310*/  FMUL R4, R177, 0.25 ;  /* 0x3e800000b1047820 */ /* 0x008fc80000400000 */
[----:B------:R0:W-:Y:S01]  /*21320*/  STL [R1+0x600], R0 ;  /* 0x0006000001007387 */ /* 0x0001e20000100800 */
[----:B------:R-:W-:-:S03]  /*21330*/  FMUL R8, R176, 0.25 ;  /* 0x3e800000b0087820 */ /* 0x000fc60000400000 */
[----:B------:R1:W-:Y:S01]  /*21340*/  STL [R1+0x408], R7 ;  /* 0x0004080701007387 */ /* 0x0003e20000100800 */
[----:B0-----:R-:W-:-:S03]  /*21350*/  FSEL R0, R5, R178, P0 ;  /* 0x000000b205007208 */ /* 0x001fc60000000000 */
[----:B------:R0:W-:Y:S04]  /*21360*/  STL [R1+0x1fc], R6 ;  /* 0x0001fc0601007387 */ /* 0x0001e80000100800 */
[----:B------:R3:W-:Y:S01]  /*21370*/  STL [R1+0x400], R0 ;  /* 0x0004000001007387 */ /* 0x0007e20000100800 */
[----:B-1----:R-:W-:Y:S01]  /*21380*/  FMUL R7, R175, 0.25 ;  /* 0x3e800000af077820 */ /* 0x002fe20000400000 */
[----:B------:R-:W-:Y:S01]  /*21390*/  FSEL R8, R8, R176, P1 ;  /* 0x000000b008087208 */ /* 0x000fe20000800000 */
[----:B----4-:R-:W-:Y:S01]  /*213a0*/  FMUL R5, R173, 0.25 ;  /* 0x3e800000ad057820 */ /* 0x010fe20000400000 */
[----:B0-----:R-:W-:Y:S01]  /*213b0*/  FMUL R6, R174, 0.25 ;  /* 0x3e800000ae067820 */ /* 0x001fe20000400000 */
[----:B---3--:R-:W-:-:S05]  /*213c0*/  FSEL R0, R4, R177, P0 ;  /* 0x000000b104007208 */ /* 0x008fca0000000000 */
[----:B------:R0:W-:Y:S01]  /*213d0*/  STL [R1+0x1f8], R0 ;  /* 0x0001f80001007387 */ /* 0x0001e20000100800 */
[----:B------:R-:W-:Y:S02]  /*213e0*/  FSEL R6, R6, R174, P0 ;  /* 0x000000ae06067208 */ /* 0x000fe40000000000 */
[----:B------:R-:W-:Y:S01]  /*213f0*/  FSEL R5, R5, R173, P0 ;  /* 0x000000ad05057208 */ /* 0x000fe20000000000 */
[----:B------:R1:W-:Y:S01]  /*21400*/  STL [R1+0x1f4], R8 ;  /* 0x0001f40801007387 */ /* 0x0003e20000100800 */
[----:B0-----:R-:W-:Y:S01]  /*21410*/  FSEL R0, R7, R175, P1 ;  /* 0x000000af07007208 */ /* 0x001fe20000800000 */
[----:B------:R-:W-:Y:S01]  /*21420*/  FMUL R7, R170, 0.25 ;  /* 0x3e800000aa077820 */ /* 0x000fe20000400000 */
[----:B-1----:R-:W-:-:S03]  /*21430*/  FMUL R8, R171, 0.25 ;  /* 0x3e800000ab087820 */ /* 0x002fc60000400000 */
[----:B------:R-:W-:Y:S04]  /*21440*/  STL [R1+0x1ec], R0 ;  /* 0x0001ec0001007387 */ /* 0x000fe80000100800 */
[----:B------:R0:W-:Y:S01]  /*21450*/  STL [R1+0x1f0], R6 ;  /* 0x0001f00601007387 */ /* 0x0001e20000100800 */
[----:B------:R-:W-:-:S03]  /*21460*/  FSEL R8, R8, R171, P1 ;  /* 0x000000ab08087208 */ /* 0x000fc60000800000 */
[----:B------:R1:W-:Y:S01]  /*21470*/  STL [R1+0x1e8], R5 ;  /* 0x0001e80501007387 */ /* 0x0003e20000100800 */
[----:B0-----:R-:W-:Y:S01]  /*21480*/  FMUL R6, R169, 0.25 ;  /* 0x3e800000a9067820 */ /* 0x001fe20000400000 */
[----:B-1----:R-:W-:-:S04]  /*21490*/  FMUL R5, R168, 0.25 ;  /* 0x3e800000a8057820 */ /* 0x002fc80000400000 */
[----:B------:R-:W-:Y:S02]  /*214a0*/  FSEL R6, R6, R169, P0 ;  /* 0x000000a906067208 */ /* 0x000fe40000000000 */
[----:B------:R-:W-:Y:S01]  /*214b0*/  FSEL R5, R5, R168, P1 ;  /* 0x000000a805057208 */ /* 0x000fe20000800000 */
[----:B--2---:R-:W-:-:S05]  /*214c0*/  FMUL R4, R172, 0.25 ;  /* 0x3e800000ac047820 */ /* 0x004fca0000400000 */
[----:B------:R-:W-:Y:S01]  /*214d0*/  FSEL R0, R4, R172, P1 ;  /* 0x000000ac04007208 */ /* 0x000fe20000800000 */
[----:B------:R-:W-:-:S04]  /*214e0*/  FMUL R4, R167, 0.25 ;  /* 0x3e800000a7047820 */ /* 0x000fc80000400000 */
[----:B------:R0:W-:Y:S04]  /*214f0*/  STL [R1+0x1e4], R0 ;  /* 0x0001e40001007387 */ /* 0x0001e80000100800 */
[----:B------:R1:W-:Y:S01]  /*21500*/  STL [R1+0x1dc], R8 ;  /* 0x0001dc0801007387 */ /* 0x0003e20000100800 */
[----:B0-----:R-:W-:Y:S01]  /*21510*/  FSEL R0, R7, R170, P0 ;  /* 0x000000aa07007208 */ /* 0x001fe20000000000 */
[----:B------:R-:W-:Y:S01]  /*21520*/  FMUL R7, R165, 0.25 ;  /* 0x3e800000a5077820 */ /* 0x000fe20000400000 */
[----:B-1----:R-:W-:-:S03]  /*21530*/  FMUL R8, R166, 0.25 ;  /* 0x3e800000a6087820 */ /* 0x002fc60000400000 */
[----:B------:R0:W-:Y:S04]  /*21540*/  STL [R1+0x1e0], R0 ;  /* 0x0001e00001007387 */ /* 0x0001e80000100800 */
[----:B------:R1:W-:Y:S01]  /*21550*/  STL [R1+0x1d8], R6 ;  /* 0x0001d80601007387 */ /* 0x0003e20000100800 */
[----:B------:R-:W-:Y:S02]  /*21560*/  FSEL R8, R8, R166, P0 ;  /* 0x000000a608087208 */ /* 0x000fe40000000000 */
[----:B0-----:R-:W-:Y:S01]  /*21570*/  FSEL R0, R4, R167, P1 ;  /* 0x000000a704007208 */ /* 0x001fe20000800000 */
[----:B------:R0:W-:Y:S01]  /*21580*/  STL [R1+0x1d4], R5 ;  /* 0x0001d40501007387 */ /* 0x0001e20000100800 */
[----:B-1----:R-:W-:-:S03]  /*21590*/  FMUL R6, R164, 0.25 ;  /* 0x3e800000a4067820 */ /* 0x002fc60000400000 */
[----:B------:R1:W-:Y:S01]  /*215a0*/  STL [R1+0x1cc], R0 ;  /* 0x0001cc0001007387 */ /* 0x0003e20000100800 */
[----:B------:R-:W-:Y:S01]  /*215b0*/  FMUL R4, R161, 0.25 ;  /* 0x3e800000a1047820 */ /* 0x000fe20000400000 */
[----:B0-----:R-:W-:Y:S01]  /*215c0*/  FMUL R5, R162, 0.25 ;  /* 0x3e800000a2057820 */ /* 0x001fe20000400000 */
[----:B------:R-:W-:Y:S02]  /*215d0*/  FSEL R6, R6, R164, P1 ;  /* 0x000000a406067208 */ /* 0x000fe40000800000 */
[----:B-1----:R-:W-:Y:S01]  /*215e0*/  FSEL R0, R7, R165, P0 ;  /* 0x000000a507007208 */ /* 0x002fe20000000000 */
[----:B------:R0:W-:Y:S01]  /*215f0*/  STL [R1+0x1d0], R8 ;  /* 0x0001d00801007387 */ /* 0x0001e20000100800 */
[----:B------:R-:W-:-:S03]  /*21600*/  FSEL R5, R5, R162, P1 ;  /* 0x000000a205057208 */ /* 0x000fc60000800000 */
[----:B------:R1:W-:Y:S01]  /*21610*/  STL [R1+0x1c8], R0 ;  /* 0x0001c80001007387 */ /* 0x0003e20000100800 */
[----:B------:R-:W-:-:S03]  /*21620*/  FMUL R7, R157, 0.25 ;  /* 0x3e8000009d077820 */ /* 0x000fc60000400000 */
[----:B------:R2:W-:Y:S01]  /*21630*/  STL [R1+0x1c4], R6 ;  /* 0x0001c40601007387 */ /* 0x0005e20000100800 */
[----:B0-----:R-:W-:-:S03]  /*21640*/  FMUL R8, R163, 0.25 ;  /* 0x3e800000a3087820 */ /* 0x001fc60000400000 */
[----:B------:R-:W3:Y:S01]  /*21650*/  LDL.LU R162, [R1+0x138] ;  /* 0x0001380001a27983 */ /* 0x000ee20000300800 */
[----:B-1----:R-:W-:-:S03]  /*21660*/  FSEL R0, R4, R161, P0 ;  /* 0x000000a104007208 */ /* 0x002fc60000000000 */
[----:B------:R0:W-:Y:S01]  /*21670*/  STL [R1+0x1bc], R5 ;  /* 0x0001bc0501007387 */ /* 0x0001e20000100800 */
[----:B--2---:R-:W-:-:S03]  /*21680*/  FMUL R6, R156, 0.25 ;  /* 0x3e8000009c067820 */ /* 0x004fc60000400000 */
[----:B------:R-:W2:Y:S01]  /*21690*/  LDL.LU R161, [R1+0x134] ;  /* 0x0001340001a17983 */ /* 0x000ea20000300800 */
[----:B------:R-:W-:Y:S01]  /*216a0*/  FSEL R8, R8, R163, P0 ;  /* 0x000000a308087208 */ /* 0x000fe20000000000 */
[----:B------:R-:W-:Y:S02]  /*216b0*/  FMUL R4, R154, 0.25 ;  /* 0x3e8000009a047820 */ /* 0x000fe40000400000 */
[----:B------:R1:W-:Y:S01]  /*216c0*/  STL [R1+0x1c0], R0 ;  /* 0x0001c00001007387 */ /* 0x0003e20000100800 */
[----:B0-----:R-:W-:Y:S01]  /*216d0*/  FMUL R5, R155, 0.25 ;  /* 0x3e8000009b057820 */ /* 0x001fe20000400000 */
[----:B------:R-:W-:Y:S02]  /*216e0*/  FSEL R6, R6, R156, P1 ;  /* 0x0000009c06067208 */ /* 0x000fe40000800000 */
[----:B------:R-:W-:Y:S01]  /*216f0*/  STL [R1+0x1b8], R8 ;  /* 0x0001b80801007387 */ /* 0x000fe20000100800 */
[----:B-1----:R-:W-:Y:S02]  /*21700*/  FSEL R0, R7, R157, P1 ;  /* 0x0000009d07007208 */ /* 0x002fe40000800000 */
[----:B------:R-:W-:-:S03]  /*21710*/  FSEL R5, R5, R155, P0 ;  /* 0x0000009b05057208 */ /* 0x000fc60000000000 */
[----:B------:R0:W-:Y:S04]  /*21720*/  STL [R1+0x1b4], R0 ;  /* 0x0001b40001007387 */ /* 0x0001e80000100800 */
[----:B------:R1:W-:Y:S04]  /*21730*/  STL [R1+0x1ac], R6 ;  /* 0x0001ac0601007387 */ /* 0x0003e80000100800 */
[----:B------:R-:W4:Y:S01]  /*21740*/  LDL.LU R163, [R1+0x124] ;  /* 0x0001240001a37983 */ /* 0x000f220000300800 */
[----:B0-----:R-:W-:-:S03]  /*21750*/  FSEL R0, R4, R154, P0 ;  /* 0x0000009a04007208 */ /* 0x001fc60000000000 */
[----:B------:R0:W-:Y:S04]  /*21760*/  STL [R1+0x1b0], R5 ;  /* 0x0001b00501007387 */ /* 0x0001e80000100800 */
[----:B------:R-:W4:Y:S01]  /*21770*/  LDL.LU R157, [R1+0x120] ;  /* 0x00012000019d7983 */ /* 0x000f220000300800 */
[----:B------:R-:W-:-:S03]  /*21780*/  FMUL R8, R153, 0.25 ;  /* 0x3e80000099087820 */ /* 0x000fc60000400000 */
[----:B------:R0:W-:Y:S01]  /*21790*/  STL [R1+0x1a8], R0 ;  /* 0x0001a80001007387 */ /* 0x0001e20000100800 */
[----:B------:R-:W-:-:S03]  /*217a0*/  FMUL R7, R152, 0.25 ;  /* 0x3e80000098077820 */ /* 0x000fc60000400000 */
[----:B------:R-:W4:Y:S01]  /*217b0*/  LDL.LU R156, [R1+0x11c] ;  /* 0x00011c00019c7983 */ /* 0x000f220000300800 */
[----:B-1----:R-:W-:-:S03]  /*217c0*/  FMUL R6, R11, 0.25 ;  /* 0x3e8000000b067820 */ /* 0x002fc60000400000 */
[----:B------:R-:W4:Y:S01]  /*217d0*/  LDL.LU R155, [R1+0x118] ;  /* 0x00011800019b7983 */ /* 0x000f220000300800 */
[----:B0-----:R-:W-:-:S03]  /*217e0*/  FMUL R5, R10, 0.25 ;  /* 0x3e8000000a057820 */ /* 0x001fc60000400000 */
[----:B------:R-:W4:Y:S01]  /*217f0*/  LDL.LU R154, [R1+0x114] ;  /* 0x00011400019a7983 */ /* 0x000f220000300800 */
[----:B------:R-:W-:Y:S01]  /*21800*/  FSEL R8, R8, R153, P1 ;  /* 0x0000009908087208 */ /* 0x000fe20000800000 */
[----:B------:R-:W-:Y:S01]  /*21810*/  FMUL R4, R9, 0.25 ;  /* 0x3e80000009047820 */ /* 0x000fe20000400000 */
[----:B------:R-:W-:Y:S02]  /*21820*/  FSEL R0, R7, R152, P1 ;  /* 0x0000009807007208 */ /* 0x000fe40000800000 */
[----:B------:R-:W-:Y:S01]  /*21830*/  FSEL R6, R6, R11, P0 ;  /* 0x0000000b06067208 */ /* 0x000fe20000000000 */
[----:B------:R-:W-:Y:S01]  /*21840*/  STL [R1+0x1a4], R8 ;  /* 0x0001a40801007387 */ /* 0x000fe20000100800 */
[----:B------:R-:W-:-:S03]  /*21850*/  FSEL R5, R5, R10, P0 ;  /* 0x0000000a05057208 */ /* 0x000fc60000000000 */
[----:B------:R0:W-:Y:S04]  /*21860*/  STL [R1+0x19c], R0 ;  /* 0x00019c0001007387 */ /* 0x0001e80000100800 */
[----:B------:R1:W-:Y:S04]  /*21870*/  STL [R1+0x1a0], R6 ;  /* 0x0001a00601007387 */ /* 0x0003e80000100800 */
[----:B------:R-:W4:Y:S01]  /*21880*/  LDL.LU R153, [R1+0x110] ;  /* 0x0001100001997983 */ /* 0x000f220000300800 */
[----:B0-----:R-:W-:-:S03]  /*21890*/  FSEL R0, R4, R9, P1 ;  /* 0x0000000904007208 */ /* 0x001fc60000800000 */
[----:B------:R0:W-:Y:S04]  /*218a0*/  STL [R1+0x198], R5 ;  /* 0x0001980501007387 */ /* 0x0001e80000100800 */
[----:B------:R-:W4:Y:S04]  /*218b0*/  LDL.LU R152, [R1+0x10c] ;  /* 0x00010c0001987983 */ /* 0x000f280000300800 */
[----:B------:R2:W-:Y:S04]  /*218c0*/  STL [R1+0x194], R0 ;  /* 0x0001940001007387 */ /* 0x0005e80000100800 */
[----:B------:R-:W4:Y:S04]  /*218d0*/  LDL.LU R11, [R1+0x108] ;  /* 0x00010800010b7983 */ /* 0x000f280000300800 */
[----:B------:R-:W4:Y:S04]  /*218e0*/  LDL.LU R10, [R1+0x104] ;  /* 0x00010400010a7983 */ /* 0x000f280000300800 */
[----:B------:R-:W4:Y:S01]  /*218f0*/  LDL.LU R9, [R1+0x100] ;  /* 0x0001000001097983 */ /* 0x000f220000300800 */
[----:B-1----:R-:W-:Y:S01]  /*21900*/  FMUL R6, R160, 0.25 ;  /* 0x3e800000a0067820 */ /* 0x002fe20000400000 */
[----:B0-----:R-:W-:Y:S01]  /*21910*/  FMUL R5, R159, 0.25 ;  /* 0x3e8000009f057820 */ /* 0x001fe20000400000 */
[----:B------:R-:W-:-:S03]  /*21920*/  FMUL R4, R158, 0.25 ;  /* 0x3e8000009e047820 */ /* 0x000fc60000400000 */
[----:B------:R-:W-:Y:S02]  /*21930*/  FSEL R6, R6, R160, P0 ;  /* 0x000000a006067208 */ /* 0x000fe40000000000 */
[----:B------:R-:W-:Y:S01]  /*21940*/  FSEL R5, R5, R159, P1 ;  /* 0x0000009f05057208 */ /* 0x000fe20000800000 */
[----:B---3--:R-:W-:Y:S01]  /*21950*/  FMUL R8, R162, 0.25 ;  /* 0x3e800000a2087820 */ /* 0x008fe20000400000 */
[----:B--2---:R-:W-:-:S04]  /*21960*/  FMUL R7, R161, 0.25 ;  /* 0x3e800000a1077820 */ /* 0x004fc80000400000 */
[----:B------:R-:W-:Y:S02]  /*21970*/  FSEL R8, R8, R162, P1 ;  /* 0x000000a208087208 */ /* 0x000fe40000800000 */
[----:B------:R-:W-:-:S03]  /*21980*/  FSEL R0, R7, R161, P0 ;  /* 0x000000a107007208 */ /* 0x000fc60000000000 */
[----:B------:R-:W-:Y:S04]  /*21990*/  STL [R1+0x18c], R8 ;  /* 0x00018c0801007387 */ /* 0x000fe80000100800 */
[----:B------:R0:W-:Y:S04]  /*219a0*/  STL [R1+0x190], R0 ;  /* 0x0001900001007387 */ /* 0x0001e80000100800 */
[----:B------:R1:W-:Y:S04]  /*219b0*/  STL [R1+0x188], R6 ;  /* 0x0001880601007387 */ /* 0x0003e80000100800 */
[----:B------:R-:W2:Y:S01]  /*219c0*/  LDL.LU R162, [R1+0xfc] ;  /* 0x0000fc0001a27983 */ /* 0x000ea20000300800 */
[----:B0-----:R-:W-:-:S03]  /*219d0*/  FSEL R0, R4, R158, P1 ;  /* 0x0000009e04007208 */ /* 0x001fc60000800000 */
[----:B------:R-:W-:Y:S04]  /*219e0*/  STL [R1+0x184], R5 ;  /* 0x0001840501007387 */ /* 0x000fe80000100800 */
[----:B------:R-:W3:Y:S01]  /*219f0*/  LDL.LU R161, [R1+0xf8] ;  /* 0x0000f80001a17983 */ /* 0x000ee20000300800 */
[----:B----4-:R-:W-:-:S03]  /*21a00*/  FMUL R8, R163, 0.25 ;  /* 0x3e800000a3087820 */ /* 0x010fc60000400000 */
[----:B------:R0:W-:Y:S01]  /*21a10*/  STL [R1+0x17c], R0 ;  /* 0x00017c0001007387 */ /* 0x0001e20000100800 */
[----:B------:R-:W-:-:S03]  /*21a20*/  FMUL R7, R157, 0.25 ;  /* 0x3e8000009d077820 */ /* 0x000fc60000400000 */
[----:B------:R-:W4:Y:S01]  /*21a30*/  LDL.LU R160, [R1+0xf4] ;  /* 0x0000f40001a07983 */ /* 0x000f220000300800 */
[----:B------:R-:W-:-:S03]  /*21a40*/  FSEL R8, R8, R163, P0 ;  /* 0x000000a308087208 */ /* 0x000fc60000000000 */
[----:B------:R-:W4:Y:S01]  /*21a50*/  LDL.LU R159, [R1+0xf0] ;  /* 0x0000f000019f7983 */ /* 0x000f220000300800 */
[----:B-1----:R-:W-:Y:S01]  /*21a60*/  FMUL R6, R156, 0.25 ;  /* 0x3e8000009c067820 */ /* 0x002fe20000400000 */
[----:B0-----:R-:W-:Y:S02]  /*21a70*/  FSEL R0, R7, R157, P0 ;  /* 0x0000009d07007208 */ /* 0x001fe40000000000 */
[----:B------:R-:W4:Y:S01]  /*21a80*/  LDL.LU R158, [R1+0xec] ;  /* 0x0000ec00019e7983 */ /* 0x000f220000300800 */
[----:B------:R-:W-:Y:S01]  /*21a90*/  FMUL R5, R155, 0.25 ;  /* 0x3e8000009b057820 */ /* 0x000fe20000400000 */
[----:B------:R-:W-:Y:S01]  /*21aa0*/  FSEL R6, R6, R156, P1 ;  /* 0x0000009c06067208 */ /* 0x000fe20000800000 */
[----:B------:R-:W-:Y:S01]  /*21ab0*/  FMUL R4, R154, 0.25 ;  /* 0x3e8000009a047820 */ /* 0x000fe20000400000 */
[----:B------:R-:W-:Y:S02]  /*21ac0*/  STL [R1+0x180], R8 ;  /* 0x0001800801007387 */ /* 0x000fe40000100800 */
[----:B------:R-:W-:-:S02]  /*21ad0*/  FSEL R5, R5, R155, P1 ;  /* 0x0000009b05057208 */ /* 0x000fc40000800000 */
        /* <DEDUP_REMOVED lines=9> */
[----:B------:R-:W4:Y:S04]  /*21b70*/  LDL.LU R156, [R1+0xe0] ;  /* 0x0000e000019c7983 */ /* 0x000f280000300800 */
[----:B------:R-:W4:Y:S01]  /*21b80*/  LDL.LU R155, [R1+0xdc] ;  /* 0x0000dc00019b7983 */ /* 0x000f220000300800 */
[----:B-1----:R-:W-:-:S03]  /*21b90*/  FMUL R6, R11, 0.25 ;  /* 0x3e8000000b067820 */ /* 0x002fc60000400000 */
[----:B------:R-:W4:Y:S01]  /*21ba0*/  LDL.LU R154, [R1+0xd8] ;  /* 0x0000d800019a7983 */ /* 0x000f220000300800 */
[----:B0-----:R-:W-:Y:S01]  /*21bb0*/  FMUL R5, R10, 0.25 ;  /* 0x3e8000000a057820 */ /* 0x001fe20000400000 */
[----:B------:R-:W-:Y:S02]  /*21bc0*/  FSEL R8, R8, R153, P0 ;  /* 0x0000009908087208 */ /* 0x000fe40000000000 */
[----:B------:R-:W-:Y:S01]  /*21bd0*/  FSEL R0, R7, R152, P1 ;  /* 0x0000009807007208 */ /* 0x000fe20000800000 */
[----:B------:R-:W-:Y:S01]  /*21be0*/  FMUL R4, R9, 0.25 ;  /* 0x3e80000009047820 */ /* 0x000fe20000400000 */
[----:B------:R-:W-:Y:S01]  /*21bf0*/  FSEL R6, R6, R11, P1 ;  /* 0x0000000b06067208 */ /* 0x000fe20000800000 */
[----:B------:R-:W-:Y:S01]  /*21c00*/  STL [R1+0x168], R8 ;  /* 0x0001680801007387 */ /* 0x000fe20000100800 */
[----:B------:R-:W-:-:S03]  /*21c10*/  FSEL R5, R5, R10, P0 ;  /* 0x0000000a05057208 */ /* 0x000fc60000000000 */
[----:B------:R0:W-:Y:S04]  /*21c20*/  STL [R1+0x164], R0 ;  /* 0x0001640001007387 */ /* 0x0001e80000100800 */
[----:B------:R-:W-:Y:S04]  /*21c30*/  STL [R1+0x15c], R6 ;  /* 0x00015c0601007387 */ /* 0x000fe80000100800 */
[----:B------:R-:W4:Y:S01]  /*21c40*/  LDL.LU R153, [R1+0xd4] ;  /* 0x0000d40001997983 */ /* 0x000f220000300800 */
[----:B0-----:R-:W-:-:S03]  /*21c50*/  FSEL R0, R4, R9, P0 ;  /* 0x0000000904007208 */ /* 0x001fc60000000000 */
[----:B------:R-:W-:Y:S04]  /*21c60*/  STL [R1+0x160], R5 ;  /* 0x0001600501007387 */ /* 0x000fe80000100800 */
[----:B------:R-:W4:Y:S04]  /*21c70*/  LDL.LU R152, [R1+0xd0] ;  /* 0x0000d00001987983 */ /* 0x000f280000300800 */
[----:B------:R0:W-:Y:S04]  /*21c80*/  STL [R1+0x158], R0 ;  /* 0x0001580001007387 */ /* 0x0001e80000100800 */
[----:B------:R-:W4:Y:S04]  /*21c90*/  LDL.LU R11, [R1+0xcc] ;  /* 0x0000cc00010b7983 */ /* 0x000f280000300800 */
[----:B------:R-:W4:Y:S04]  /*21ca0*/  LDL.LU R10, [R1+0xc8] ;  /* 0x0000c800010a7983 */ /* 0x000f280000300800 */
[----:B------:R-:W4:Y:S01]  /*21cb0*/  LDL.LU R9, [R1+0xc4] ;  /* 0x0000c40001097983 */ /* 0x000f220000300800 */
[----:B--2---:R-:W-:Y:S01]  /*21cc0*/  FMUL R8, R162, 0.25 ;  /* 0x3e800000a2087820 */ /* 0x004fe20000400000 */
[----:B---3--:R-:W-:-:S04]  /*21cd0*/  FMUL R7, R161, 0.25 ;  /* 0x3e800000a1077820 */ /* 0x008fc80000400000 */
[----:B------:R-:W-:Y:S02]  /*21ce0*/  FSEL R8, R8, R162, P1 ;  /* 0x000000a208087208 */ /* 0x000fe40000800000 */
[----:B0-----:R-:W-:Y:S01]  /*21cf0*/  FSEL R0, R7, R161, P1 ;  /* 0x000000a107007208 */ /* 0x001fe20000800000 */
[----:B----4-:R-:W-:Y:S01]  /*21d00*/  FMUL R6, R160, 0.25 ;  /* 0x3e800000a0067820 */ /* 0x010fe20000400000 */
[----:B------:R-:W-:-:S04]  /*21d10*/  FMUL R5, R159, 0.25 ;  /* 0x3e8000009f057820 */ /* 0x000fc80000400000 */
[----:B------:R-:W-:Y:S01]  /*21d20*/  FSEL R6, R6, R160, P0 ;  /* 0x000000a006067208 */ /* 0x000fe20000000000 */
[----:B------:R-:W-:Y:S01]  /*21d30*/  STL [R1+0x154], R8 ;  /* 0x0001540801007387 */ /* 0x000fe20000100800 */
[----:B------:R-:W-:Y:S01]  /*21d40*/  FMUL R4, R158, 0.25 ;  /* 0x3e8000009e047820 */ /* 0x000fe20000400000 */
[----:B------:R-:W-:Y:S02]  /*21d50*/  FSEL R5, R5, R159, P0 ;  /* 0x0000009f05057208 */ /* 0x000fe40000000000 */
[----:B------:R0:W-:Y:S04]  /*21d60*/  STL [R1+0x14c], R0 ;  /* 0x00014c0001007387 */ /* 0x0001e80000100800 */
[----:B------:R1:W-:Y:S04]  /*21d70*/  STL [R1+0x150], R6 ;  /* 0x0001500601007387 */ /* 0x0003e80000100800 */
[----:B------:R-:W2:Y:S01]  /*21d80*/  LDL.LU R162, [R1+0xc0] ;  /* 0x0000c00001a27983 */ /* 0x000ea20000300800 */
[----:B0-----:R-:W-:-:S03]  /*21d90*/  FSEL R0, R4, R158, P1 ;  /* 0x0000009e04007208 */ /* 0x001fc60000800000 */
[----:B------:R-:W-:Y:S04]  /*21da0*/  STL [R1+0x148], R5 ;  /* 0x0001480501007387 */ /* 0x000fe80000100800 */
[----:B------:R-:W3:Y:S01]  /*21db0*/  LDL.LU R161, [R1+0xbc] ;  /* 0x0000bc0001a17983 */ /* 0x000ee20000300800 */
[----:B------:R-:W-:-:S03]  /*21dc0*/  FMUL R8, R163, 0.25 ;  /* 0x3e800000a3087820 */ /* 0x000fc60000400000 */
        /* <DEDUP_REMOVED lines=20> */
[----:B------:R0:W-:Y:S04]  /*21f10*/  STL [R1+0x12c], R0 ;  /* 0x00012c0001007387 */ /* 0x0001e80000100800 */
[----:B------:R-:W4:Y:S01]  /*21f20*/  LDL.LU R156, [R1+0xa4] ;  /* 0x0000a400019c7983 */ /* 0x000f220000300800 */
[----:B------:R-:W-:-:S03]  /*21f30*/  FMUL R7, R152, 0.25 ;  /* 0x3e80000098077820 */ /* 0x000fc60000400000 */
[----:B------:R-:W4:Y:S01]  /*21f40*/  LDL.LU R155, [R1+0xa0] ;  /* 0x0000a000019b7983 */ /* 0x000f220000300800 */
[----:B-1----:R-:W-:-:S03]  /*21f50*/  FMUL R6, R11, 0.25 ;  /* 0x3e8000000b067820 */ /* 0x002fc60000400000 */
[----:B------:R-:W4:Y:S01]  /*21f60*/  LDL.LU R154, [R1+0x9c] ;  /* 0x00009c00019a7983 */ /* 0x000f220000300800 */
[----:B------:R-:W-:Y:S01]  /*21f70*/  FSEL R8, R8, R153, P0 ;  /* 0x0000009908087208 */ /* 0x000fe20000000000 */
[----:B0-----:R-:W-:Y:S01]  /*21f80*/  FMUL R5, R10, 0.25 ;  /* 0x3e8000000a057820 */ /* 0x001fe20000400000 */
[----:B------:R-:W-:Y:S02]  /*21f90*/  FSEL R0, R7, R152, P0 ;  /* 0x0000009807007208 */ /* 0x000fe40000000000 */
[----:B------:R-:W-:Y:S01]  /*21fa0*/  FSEL R6, R6, R11, P1 ;  /* 0x0000000b06067208 */ /* 0x000fe20000800000 */
[----:B------:R-:W-:Y:S01]  /*21fb0*/  FMUL R4, R9, 0.25 ;  /* 0x3e80000009047820 */ /* 0x000fe20000400000 */
        /* <DEDUP_REMOVED lines=46> */
[----:B------:R-:W-:Y:S04]  /*222a0*/  STL [R1+0xf8], R5 ;  /* 0x0000f80501007387 */ /* 0x000fe80000100800 */
[----:B------:R-:W4:Y:S01]  /*222b0*/  LDL.LU R156, [R1+0x6c] ;  /* 0x00006c00019c7983 */ /* 0x000f220000300800 */
[----:B------:R-:W-:-:S03]  /*222c0*/  FMUL R8, R153, 0.25 ;  /* 0x3e80000099087820 */ /* 0x000fc60000400000 */
[----:B------:R0:W-:Y:S04]  /*222d0*/  STL [R1+0xf4], R0 ;  /* 0x0000f40001007387 */ /* 0x0001e80000100800 */
[----:B------:R-:W4:Y:S01]  /*222e0*/  LDL.LU R155, [R1+0x68] ;  /* 0x00006800019b7983 */ /* 0x000f220000300800 */
[----:B------:R-:W-:-:S03]  /*222f0*/  FMUL R7, R152, 0.25 ;  /* 0x3e80000098077820 */ /* 0x000fc60000400000 */
[----:B------:R-:W4:Y:S01]  /*22300*/  LDL.LU R154, [R1+0x64] ;  /* 0x00006400019a7983 */ /* 0x000f220000300800 */
[----:B-1----:R-:W-:Y:S01]  /*22310*/  FMUL R6, R11, 0.25 ;  /* 0x3e8000000b067820 */ /* 0x002fe20000400000 */
[----:B------:R-:W-:Y:S02]  /*22320*/  FSEL R8, R8, R153, P1 ;  /* 0x0000009908087208 */ /* 0x000fe40000800000 */
[----:B------:R-:W4:Y:S01]  /*22330*/  LDL.LU R164, [R1+0x60] ;  /* 0x0000600001a47983 */ /* 0x000f220000300800 */
[----:B0-----:R-:W-:Y:S01]  /*22340*/  FSEL R0, R7, R152, P0 ;  /* 0x0000009807007208 */ /* 0x001fe20000000000 */
[----:B------:R-:W-:Y:S01]  /*22350*/  FMUL R5, R10, 0.25 ;  /* 0x3e8000000a057820 */ /* 0x000fe20000400000 */
[----:B------:R-:W-:Y:S01]  /*22360*/  FSEL R6, R6, R11, P0 ;  /* 0x0000000b06067208 */ /* 0x000fe20000000000 */
[----:B------:R-:W-:Y:S01]  /*22370*/  FMUL R4, R9, 0.25 ;  /* 0x3e80000009047820 */ /* 0x000fe20000400000 */
[----:B------:R-:W-:Y:S02]  /*22380*/  STL [R1+0xec], R8 ;  /* 0x0000ec0801007387 */ /* 0x000fe40000100800 */
[----:B------:R-:W-:-:S02]  /*22390*/  FSEL R5, R5, R10, P1 ;  /* 0x0000000a05057208 */ /* 0x000fc40000800000 */
        /* <DEDUP_REMOVED lines=21> */
[----:B------:R-:W-:Y:S04]  /*224f0*/  STL [R1+0xd4], R6 ;  /* 0x0000d40601007387 */ /* 0x000fe80000100800 */
[----:B------:R-:W2:Y:S01]  /*22500*/  LDL.LU R163, [R1+0x48] ;  /* 0x0000480001a37983 */ /* 0x000ea20000300800 */
[----:B0-----:R-:W-:-:S03]  /*22510*/  FSEL R0, R4, R158, P0 ;  /* 0x0000009e04007208 */ /* 0x001fc60000000000 */
[----:B------:R-:W-:Y:S04]  /*22520*/  STL [R1+0xcc], R5 ;  /* 0x0000cc0501007387 */ /* 0x000fe80000100800 */
[----:B------:R-:W3:Y:S01]  /*22530*/  LDL.LU R162, [R1+0x44] ;  /* 0x0000440001a27983 */ /* 0x000ee20000300800 */
[----:B------:R-:W-:-:S03]  /*22540*/  FMUL R8, R157, 0.25 ;  /* 0x3e8000009d087820 */ /* 0x000fc60000400000 */
[----:B------:R0:W-:Y:S04]  /*22550*/  STL [R1+0xd0], R0 ;  /* 0x0000d00001007387 */ /* 0x0001e80000100800 */
[----:B------:R-:W4:Y:S01]  /*22560*/  LDL.LU R161, [R1+0x40] ;  /* 0x0000400001a17983 */ /* 0x000f220000300800 */
[----:B------:R-:W-:-:S03]  /*22570*/  FMUL R7, R156, 0.25 ;  /* 0x3e8000009c077820 */ /* 0x000fc60000400000 */
[----:B------:R-:W4:Y:S01]  /*22580*/  LDL.LU R160, [R1+0x3c] ;  /* 0x00003c0001a07983 */ /* 0x000f220000300800 */
[----:B0-----:R-:W-:Y:S01]  /*22590*/  FSEL R0, R8, R157, P0 ;  /* 0x0000009d08007208 */ /* 0x001fe20000000000 */
[----:B------:R-:W-:Y:S01]  /*225a0*/  FMUL R6, R155, 0.25 ;  /* 0x3e8000009b067820 */ /* 0x000fe20000400000 */
[----:B------:R-:W-:Y:S01]  /*225b0*/  FSEL R7, R7, R156, P1 ;  /* 0x0000009c07077208 */ /* 0x000fe20000800000 */
[----:B------:R-:W4:Y:S01]  /*225c0*/  LDL.LU R159, [R1+0x38] ;  /* 0x00003800019f7983 */ /* 0x000f220000300800 */
[----:B------:R-:W-:Y:S02]  /*225d0*/  FMUL R5, R154, 0.25 ;  /* 0x3e8000009a057820 */ /* 0x000fe40000400000 */
[----:B------:R-:W-:Y:S01]  /*225e0*/  FSEL R6, R6, R155, P1 ;  /* 0x0000009b06067208 */ /* 0x000fe20000800000 */
[----:B------:R0:W-:Y:S04]  /*225f0*/  STL [R1+0xc8], R0 ;  /* 0x0000c80001007387 */ /* 0x0001e80000100800 */
[----:B------:R1:W-:Y:S01]  /*22600*/  STL [R1+0xc4], R7 ;  /* 0x0000c40701007387 */ /* 0x0003e20000100800 */
[----:B------:R-:W-:-:S03]  /*22610*/  FMUL R4, R164, 0.25 ;  /* 0x3e800000a4047820 */ /* 0x000fc60000400000 */
[----:B------:R-:W4:Y:S01]  /*22620*/  LDL.LU R158, [R1+0x34] ;  /* 0x00003400019e7983 */ /* 0x000f220000300800 */
[----:B0-----:R-:W-:-:S03]  /*22630*/  FSEL R0, R5, R154, P0 ;  /* 0x0000009a05007208 */ /* 0x001fc60000000000 */
[----:B------:R-:W-:Y:S04]  /*22640*/  STL [R1+0xbc], R6 ;  /* 0x0000bc0601007387 */ /* 0x000fe80000100800 */
[----:B------:R-:W4:Y:S04]  /*22650*/  LDL.LU R157, [R1+0x30] ;  /* 0x00003000019d7983 */ /* 0x000f280000300800 */
[----:B------:R0:W-:Y:S04]  /*22660*/  STL [R1+0xc0], R0 ;  /* 0x0000c00001007387 */ /* 0x0001e80000100800 */
[----:B------:R-:W4:Y:S01]  /*22670*/  LDL.LU R156, [R1+0x2c] ;  /* 0x00002c00019c7983 */ /* 0x000f220000300800 */
[----:B------:R-:W-:-:S03]  /*22680*/  FMUL R8, R153, 0.25 ;  /* 0x3e80000099087820 */ /* 0x000fc60000400000 */
[----:B------:R-:W4:Y:S01]  /*22690*/  LDL.LU R155, [R1+0x28] ;  /* 0x00002800019b7983 */ /* 0x000f220000300800 */
[----:B-1----:R-:W-:Y:S01]  /*226a0*/  FMUL R7, R152, 0.25 ;  /* 0x3e80000098077820 */ /* 0x002fe20000400000 */
[----:B0-----:R-:W-:Y:S02]  /*226b0*/  FSEL R0, R4, R164, P0 ;  /* 0x000000a404007208 */ /* 0x001fe40000000000 */
[----:B------:R-:W4:Y:S01]  /*226c0*/  LDL.LU R154, [R1+0x24] ;  /* 0x00002400019a7983 */ /* 0x000f220000300800 */
[----:B------:R-:W-:Y:S01]  /*226d0*/  FSEL R8, R8, R153, P1 ;  /* 0x0000009908087208 */ /* 0x000fe20000800000 */
[----:B------:R-:W-:Y:S02]  /*226e0*/  FMUL R6, R11, 0.25 ;  /* 0x3e8000000b067820 */ /* 0x000fe40000400000 */
[----:B------:R0:W-:Y:S01]  /*226f0*/  STL [R1+0xb8], R0 ;  /* 0x0000b80001007387 */ /* 0x0001e20000100800 */
[----:B------:R-:W-:Y:S02]  /*22700*/  FMUL R5, R10, 0.25 ;  /* 0x3e8000000a057820 */ /* 0x000fe40000400000 */
[----:B------:R-:W-:Y:S01]  /*22710*/  FSEL R6, R6, R11, P0 ;  /* 0x0000000b06067208 */ /* 0x000fe20000000000 */
[----:B------:R-:W-:Y:S01]  /*22720*/  FMUL R4, R9, 0.25 ;  /* 0x3e80000009047820 */ /* 0x000fe20000400000 */
[----:B0-----:R-:W-:Y:S01]  /*22730*/  FSEL R0, R7, R152, P1 ;  /* 0x0000009807007208 */ /* 0x001fe20000800000 */
        /* <DEDUP_REMOVED lines=23> */
[----:B------:R1:W-:Y:S01]  /*228b0*/  STL [R1+0x98], R6 ;  /* 0x0000980601007387 */ /* 0x0003e20000100800 */
[----:B0-----:R-:W-:Y:S01]  /*228c0*/  FSEL R0, R4, R159, P1 ;  /* 0x0000009f04007208 */ /* 0x001fe20000800000 */
[----:B------:R-:W-:-:S02]  /*228d0*/  FMUL R8, R158, 0.25 ;  /* 0x3e8000009e087820 */ /* 0x000fc40000400000 */
[----:B------:R-:W-:Y:S01]  /*228e0*/  STL [R1+0x94], R5 ;  /* 0x0000940501007387 */ /* 0x000fe20000100800 */
[----:B------:R-:W-:-:S03]  /*228f0*/  FMUL R7, R157, 0.25 ;  /* 0x3e8000009d077820 */ /* 0x000fc60000400000 */
[----:B------:R0:W-:Y:S02]  /*22900*/  STL [R1+0x8c], R0 ;  /* 0x00008c0001007387 */ /* 0x0001e40000100800 */
[----:B------:R-:W-:Y:S01]  /*22910*/  FSEL R7, R7, R157, P0 ;  /* 0x0000009d07077208 */ /* 0x000fe20000000000 */
[----:B-1----:R-:W-:Y:S01]  /*22920*/  FMUL R6, R156, 0.25 ;  /* 0x3e8000009c067820 */ /* 0x002fe20000400000 */
[----:B0-----:R-:W-:Y:S01]  /*22930*/  FSEL R0, R8, R158, P0 ;  /* 0x0000009e08007208 */ /* 0x001fe20000000000 */
[----:B------:R-:W-:-:S03]  /*22940*/  FMUL R5, R155, 0.25 ;  /* 0x3e8000009b057820 */ /* 0x000fc60000400000 */
[----:B------:R-:W-:Y:S01]  /*22950*/  FSEL R6, R6, R156, P1 ;  /* 0x0000009c06067208 */ /* 0x000fe20000800000 */
[----:B------:R0:W-:Y:S04]  /*22960*/  STL [R1+0x90], R0 ;  /* 0x0000900001007387 */ /* 0x0001e80000100800 */
[----:B------:R-:W-:Y:S04]  /*22970*/  STL [R1+0x88], R7 ;  /* 0x0000880701007387 */ /* 0x000fe80000100800 */
[----:B------:R-:W2:Y:S01]  /*22980*/  LDL.LU R164, [R1+0xc] ;  /* 0x00000c0001a47983 */ /* 0x000ea20000300800 */
[----:B0-----:R-:W-:-:S03]  /*22990*/  FSEL R0, R5, R155, P1 ;  /* 0x0000009b05007208 */ /* 0x001fc60000800000 */
[----:B------:R-:W-:Y:S01]  /*229a0*/  STL [R1+0x84], R6 ;  /* 0x0000840601007387 */ /* 0x000fe20000100800 */
[----:B------:R-:W-:-:S03]  /*229b0*/  FMUL R4, R154, 0.25 ;  /* 0x3e8000009a047820 */ /* 0x000fc60000400000 */
[----:B------:R-:W3:Y:S04]  /*229c0*/  LDL.LU R163, [R1+0x4] ;  /* 0x0000040001a37983 */ /* 0x000ee80000300800 */
[----:B------:R0:W-:Y:S04]  /*229d0*/  STL [R1+0x7c], R0 ;  /* 0x00007c0001007387 */ /* 0x0001e80000100800 */
[----:B------:R-:W4:Y:S04]  /*229e0*/  LDL.LU R162, [R1+0x3fc] ;  /* 0x0003fc0001a27983 */ /* 0x000f280000300800 */
[----:B------:R-:W4:Y:S01]  /*229f0*/  LDL.LU R161, [R1+0x3f8] ;  /* 0x0003f80001a17983 */ /* 0x000f220000300800 */
[----:B------:R-:W-:Y:S01]  /*22a00*/  FMUL R8, R153, 0.25 ;  /* 0x3e80000099087820 */ /* 0x000fe20000400000 */
[----:B0-----:R-:W-:-:S02]  /*22a10*/  FSEL R0, R4, R154, P0 ;  /* 0x0000009a04007208 */ /* 0x001fc40000000000 */
[----:B------:R-:W4:Y:S04]  /*22a20*/  LDL.LU R160, [R1+0x3f4] ;  /* 0x0003f40001a07983 */ /* 0x000f280000300800 */
[----:B------:R-:W4:Y:S01]  /*22a30*/  LDL.LU R159, [R1+0x3f0] ;  /* 0x0003f000019f7983 */ /* 0x000f220000300800 */
[----:B------:R-:W-:-:S03]  /*22a40*/  FMUL R7, R152, 0.25 ;  /* 0x3e80000098077820 */ /* 0x000fc60000400000 */
[----:B------:R-:W4:Y:S02]  /*22a50*/  LDL.LU R158, [R1+0x3ec] ;  /* 0x0003ec00019e7983 */ /* 0x000f240000300800 */
[----:B------:R-:W-:Y:S02]  /*22a60*/  FSEL R7, R7, R152, P1 ;  /* 0x0000009807077208 */ /* 0x000fe40000800000 */
[----:B------:R0:W-:Y:S01]  /*22a70*/  STL [R1+0x80], R0 ;  /* 0x0000800001007387 */ /* 0x0001e20000100800 */
[----:B------:R-:W-:-:S03]  /*22a80*/  FMUL R6, R11, 0.25 ;  /* 0x3e8000000b067820 */ /* 0x000fc60000400000 */
[----:B------:R-:W4:Y:S01]  /*22a90*/  LDL.LU R157, [R1+0x3e8] ;  /* 0x0003e800019d7983 */ /* 0x000f220000300800 */
[----:B------:R-:W-:Y:S01]  /*22aa0*/  FMUL R5, R10, 0.25 ;  /* 0x3e8000000a057820 */ /* 0x000fe20000400000 */
[----:B------:R-:W-:Y:S02]  /*22ab0*/  FSEL R6, R6, R11, P1 ;  /* 0x0000000b06067208 */ /* 0x000fe40000800000 */
[----:B------:R-:W4:Y:S01]  /*22ac0*/  LDL.LU R156, [R1+0x3e4] ;  /* 0x0003e400019c7983 */ /* 0x000f220000300800 */
[----:B0-----:R-:W-:-:S03]  /*22ad0*/  FSEL R0, R8, R153, P0 ;  /* 0x0000009908007208 */ /* 0x001fc60000000000 */
[----:B------:R-:W4:Y:S04]  /*22ae0*/  LDL.LU R155, [R1+0x3e0] ;  /* 0x0003e000019b7983 */ /* 0x000f280000300800 */
[----:B------:R0:W-:Y:S04]  /*22af0*/  STL [R1+0x78], R0 ;  /* 0x0000780001007387 */ /* 0x0001e80000100800 */
[----:B------:R-:W-:Y:S04]  /*22b00*/  STL [R1+0x74], R7 ;  /* 0x0000740701007387 */ /* 0x000fe80000100800 */
[----:B------:R-:W4:Y:S01]  /*22b10*/  LDL.LU R154, [R1+0x3dc] ;  /* 0x0003dc00019a7983 */ /* 0x000f220000300800 */
[----:B0-----:R-:W-:-:S03]  /*22b20*/  FSEL R0, R5, R10, P0 ;  /* 0x0000000a05007208 */ /* 0x001fc60000000000 */
[----:B------:R-:W-:Y:S04]  /*22b30*/  STL [R1+0x6c], R6 ;  /* 0x00006c0601007387 */ /* 0x000fe80000100800 */
[----:B------:R-:W4:Y:S01]  /*22b40*/  LDL.LU R153, [R1+0x3d8] ;  /* 0x0003d80001997983 */ /* 0x000f220000300800 */
[----:B------:R-:W-:-:S03]  /*22b50*/  FMUL R4, R9, 0.25 ;  /* 0x3e80000009047820 */ /* 0x000fc60000400000 */
[----:B------:R0:W-:Y:S04]  /*22b60*/  STL [R1+0x70], R0 ;  /* 0x0000700001007387 */ /* 0x0001e80000100800 */
[----:B------:R-:W4:Y:S01]  /*22b70*/  LDL.LU R152, [R1+0x3d4] ;  /* 0x0003d40001987983 */ /* 0x000f220000300800 */
[----:B------:R-:W-:-:S03]  /*22b80*/  FSEL R4, R4, R9, P0 ;  /* 0x0000000904047208 */ /* 0x000fc60000000000 */
[----:B------:R-:W4:Y:S04]  /*22b90*/  LDL.LU R11, [R1+0x3d0] ;  /* 0x0003d000010b7983 */ /* 0x000f280000300800 */
[----:B------:R-:W4:Y:S04]  /*22ba0*/  LDL.LU R10, [R1+0x3cc] ;  /* 0x0003cc00010a7983 */ /* 0x000f280000300800 */
[----:B------:R-:W4:Y:S04]  /*22bb0*/  LDL.LU R9, [R1+0x3c8] ;  /* 0x0003c80001097983 */ /* 0x000f280000300800 */
[----:B0-----:R-:W4:Y:S04]  /*22bc0*/  LDL.LU R0, [R1+0x3c4] ;  /* 0x0003c40001007983 */ /* 0x001f280000300800 */
[----:B------:R0:W-:Y:S04]  /*22bd0*/  STL [R1+0x68], R4 ;  /* 0x0000680401007387 */ /* 0x0001e80000100800 */
[----:B------:R-:W4:Y:S04]  /*22be0*/  LDL.LU R248, [R1+0x3c0] ;  /* 0x0003c00001f87983 */ /* 0x000f280000300800 */
[----:B------:R-:W4:Y:S04]  /*22bf0*/  LDL.LU R247, [R1+0x3bc] ;  /* 0x0003bc0001f77983 */ /* 0x000f280000300800 */
[----:B------:R-:W4:Y:S01]  /*22c00*/  LDL.LU R245, [R1+0x3b8] ;  /* 0x0003b80001f57983 */ /* 0x000f220000300800 */
[----:B--2---:R-:W-:Y:S01]  /*22c10*/  FMUL R8, R164, 0.25 ;  /* 0x3e800000a4087820 */ /* 0x004fe20000400000 */
[----:B---3--:R-:W-:-:S04]  /*22c20*/  FMUL R7, R163, 0.25 ;  /* 0x3e800000a3077820 */ /* 0x008fc80000400000 */
[----:B------:R-:W-:Y:S02]  /*22c30*/  FSEL R8, R8, R164, P1 ;  /* 0x000000a408087208 */ /* 0x000fe40000800000 */
[----:B------:R-:W-:Y:S01]  /*22c40*/  FSEL R7, R7, R163, P0 ;  /* 0x000000a307077208 */ /* 0x000fe20000000000 */
[----:B----4-:R-:W-:Y:S02]  /*22c50*/  FMUL R6, R162, 0.25 ;  /* 0x3e800000a2067820 */ /* 0x010fe40000400000 */
[----:B------:R1:W-:Y:S01]  /*22c60*/  STL [R1+0x50], R8 ;  /* 0x0000500801007387 */ /* 0x0003e20000100800 */
[----:B------:R-:W-:-:S03]  /*22c70*/  FMUL R5, R161, 0.25 ;  /* 0x3e800000a1057820 */ /* 0x000fc60000400000 */
[----:B------:R2:W-:Y:S01]  /*22c80*/  STL [R1+0x54], R7 ;  /* 0x0000540701007387 */ /* 0x0005e20000100800 */
[----:B0-----:R-:W-:Y:S01]  /*22c90*/  FMUL R4, R160, 0.25 ;  /* 0x3e800000a0047820 */ /* 0x001fe20000400000 */
[----:B------:R-:W-:Y:S01]  /*22ca0*/  FSEL R6, R6, R162, P3 ;  /* 0x000000a206067208 */ /* 0x000fe20001800000 */
[----:B-1----:R-:W-:Y:S01]  /*22cb0*/  FMUL R8, R159, 0.25 ;  /* 0x3e8000009f087820 */ /* 0x002fe20000400000 */
[----:B------:R-:W-:Y:S01]  /*22cc0*/  FSEL R5, R5, R161, P3 ;  /* 0x000000a105057208 */ /* 0x000fe20001800000 */
[----:B--2---:R-:W-:Y:S01]  /*22cd0*/  FMUL R7, R158, 0.25 ;  /* 0x3e8000009e077820 */ /* 0x004fe20000400000 */
[----:B------:R-:W-:Y:S01]  /*22ce0*/  FSEL R4, R4, R160, P2 ;  /* 0x000000a004047208 */ /* 0x000fe20001000000 */
[----:B------:R0:W-:Y:S01]  /*22cf0*/  STL [R1+0x64], R6 ;  /* 0x0000640601007387 */ /* 0x0001e20000100800 */
[----:B------:R-:W-:Y:S02]  /*22d00*/  FSEL R8, R8, R159, P2 ;  /* 0x0000009f08087208 */ /* 0x000fe40001000000 */
[----:B------:R-:W-:Y:S01]  /*22d10*/  FSEL R7, R7, R158, P3 ;  /* 0x0000009e07077208 */ /* 0x000fe20001800000 */
[----:B------:R1:W-:Y:S04]  /*22d20*/  STL [R1+0x5c], R5 ;  /* 0x00005c0501007387 */ /* 0x0003e80000100800 */
[----:B------:R2:W-:Y:S01]  /*22d30*/  STL [R1+0x60], R4 ;  /* 0x0000600401007387 */ /* 0x0005e20000100800 */
[----:B0-----:R-:W-:-:S03]  /*22d40*/  FMUL R6, R157, 0.25 ;  /* 0x3e8000009d067820 */ /* 0x001fc60000400000 */
[----:B------:R0:W-:Y:S01]  /*22d50*/  STL [R1+0x58], R8 ;  /* 0x0000580801007387 */ /* 0x0001e20000100800 */
[----:B-1----:R-:W-:Y:S01]  /*22d60*/  FMUL R5, R156, 0.25 ;  /* 0x3e8000009c057820 */ /* 0x002fe20000400000 */
[----:B------:R-:W-:Y:S02]  /*22d70*/  FSEL R6, R6, R157, P3 ;  /* 0x0000009d06067208 */ /* 0x000fe40001800000 */
[----:B------:R1:W-:Y:S01]  /*22d80*/  STL [R1+0x4c], R7 ;  /* 0x00004c0701007387 */ /* 0x0003e20000100800 */
[----:B--2---:R-:W-:Y:S01]  /*22d90*/  FMUL R4, R155, 0.25 ;  /* 0x3e8000009b047820 */ /* 0x004fe20000400000 */
[----:B------:R-:W-:Y:S02]  /*22da0*/  FSEL R5, R5, R156, P2 ;  /* 0x0000009c05057208 */ /* 0x000fe40001000000 */
[----:B------:R2:W-:Y:S02]  /*22db0*/  STL [R1+0x44], R6 ;  /* 0x0000440601007387 */ /* 0x0005e40000100800 */
[----:B------:R-:W-:Y:S01]  /*22dc0*/  FSEL R4, R4, R155, P2 ;  /* 0x0000009b04047208 */ /* 0x000fe20001000000 */
[----:B0-----:R-:W-:Y:S01]  /*22dd0*/  FMUL R8, R154, 0.25 ;  /* 0x3e8000009a087820 */ /* 0x001fe20000400000 */
[----:B------:R0:W-:Y:S01]  /*22de0*/  STL [R1+0x48], R5 ;  /* 0x0000480501007387 */ /* 0x0001e20000100800 */
[----:B-1----:R-:W-:-:S03]  /*22df0*/  FMUL R7, R153, 0.25 ;  /* 0x3e80000099077820 */ /* 0x002fc60000400000 */
[----:B------:R-:W-:Y:S01]  /*22e00*/  FSEL R8, R8, R154, P3 ;  /* 0x0000009a08087208 */ /* 0x000fe20001800000 */
[----:B------:R1:W-:Y:S01]  /*22e10*/  STL [R1+0x40], R4 ;  /* 0x0000400401007387 */ /* 0x0003e20000100800 */
[----:B------:R-:W-:Y:S01]  /*22e20*/  FSEL R7, R7, R153, P3 ;  /* 0x0000009907077208 */ /* 0x000fe20001800000 */
[----:B--2---:R-:W-:Y:S02]  /*22e30*/  FMUL R6, R152, 0.25 ;  /* 0x3e80000098067820 */ /* 0x004fe40000400000 */
[----:B------:R-:W-:Y:S01]  /*22e40*/  STL [R1+0x3c], R8 ;  /* 0x00003c0801007387 */ /* 0x000fe20000100800 */
[----:B0-----:R-:W-:-:S03]  /*22e50*/  FMUL R5, R11, 0.25 ;  /* 0x3e8000000b057820 */ /* 0x001fc60000400000 */
[----:B------:R0:W-:Y:S01]  /*22e60*/  STL [R1+0x34], R7 ;  /* 0x0000340701007387 */ /* 0x0001e20000100800 */
[----:B-1----:R-:W-:Y:S01]  /*22e70*/  FMUL R4, R10, 0.25 ;  /* 0x3e8000000a047820 */ /* 0x002fe20000400000 */
[----:B------:R-:W-:Y:S02]  /*22e80*/  FSEL R6, R6, R152, P2 ;  /* 0x0000009806067208 */ /* 0x000fe40001000000 */
[----:B------:R-:W-:Y:S02]  /*22e90*/  FSEL R5, R5, R11, P2 ;  /* 0x0000000b05057208 */ /* 0x000fe40001000000 */
[----:B------:R-:W-:Y:S01]  /*22ea0*/  FSEL R4, R4, R10, P3 ;  /* 0x0000000a04047208 */ /* 0x000fe20001800000 */
[----:B0-----:R-:W-:Y:S01]  /*22eb0*/  FMUL R7, R9, 0.25 ;  /* 0x3e80000009077820 */ /* 0x001fe20000400000 */
[----:B------:R0:W-:Y:S04]  /*22ec0*/  STL [R1+0x38], R6 ;  /* 0x0000380601007387 */ /* 0x0001e80000100800 */
[----:B------:R-:W-:Y:S01]  /*22ed0*/  FSEL R7, R7, R9, P3 ;  /* 0x0000000907077208 */ /* 0x000fe20001800000 */
[----:B------:R1:W-:Y:S04]  /*22ee0*/  STL [R1+0x30], R5 ;  /* 0x0000300501007387 */ /* 0x0003e80000100800 */
[----:B------:R2:W-:Y:S04]  /*22ef0*/  STL [R1+0x2c], R4 ;  /* 0x00002c0401007387 */ /* 0x0005e80000100800 */
[----:B------:R-:W3:Y:S04]  /*22f00*/  LDL.LU R151, [R1+0x3b4] ;  /* 0x0003b40001977983 */ /* 0x000ee80000300800 */
[----:B------:R-:W4:Y:S04]  /*22f10*/  LDL.LU R189, [R1+0x3b0] ;  /* 0x0003b00001bd7983 */ /* 0x000f280000300800 */
[----:B------:R3:W-:Y:S04]  /*22f20*/  STL [R1+0x24], R7 ;  /* 0x0000240701007387 */ /* 0x0007e80000100800 */
[----:B------:R-:W4:Y:S04]  /*22f30*/  LDL.LU R22, [R1+0x3ac] ;  /* 0x0003ac0001167983 */ /* 0x000f280000300800 */
[----:B------:R-:W3:Y:S04]  /*22f40*/  LDL.LU R242, [R1+0x3a8] ;  /* 0x0003a80001f27983 */ /* 0x000ee80000300800 */
        /* <DEDUP_REMOVED lines=106> */
[----:B0-----:R-:W-:Y:S01]  /*235f0*/  FMUL R6, R0, 0.25 ;  /* 0x3e80000000067820 */ /* 0x001fe20000400000 */
[----:B-1----:R-:W-:Y:S01]  /*23600*/  FMUL R5, R248, 0.25 ;  /* 0x3e800000f8057820 */ /* 0x002fe20000400000 */
[----:B------:R-:W-:Y:S01]  /*23610*/  FMUL R246, R245, 0.25 ;  /* 0x3e800000f5f67820 */ /* 0x000fe20000400000 */
[----:B--2---:R-:W-:-:S02]  /*23620*/  FMUL R4, R247, 0.25 ;  /* 0x3e800000f7047820 */ /* 0x004fc40000400000 */
[----:B------:R-:W-:Y:S02]  /*23630*/  FSEL R252, R6, R0, P2 ;  /* 0x0000000006fc7208 */ /* 0x000fe40001000000 */
[----:B------:R-:W-:Y:S01]  /*23640*/  FSEL R0, R5, R248, P2 ;  /* 0x000000f805007208 */ /* 0x000fe20001000000 */
[----:B---3--:R-:W-:Y:S01]  /*23650*/  FMUL R5, R242, 0.25 ;  /* 0x3e800000f2057820 */ /* 0x008fe20000400000 */
[----:B------:R-:W-:Y:S01]  /*23660*/  FSEL R246, R246, R245, P3 ;  /* 0x000000f5f6f67208 */ /* 0x000fe20001800000 */
[----:B----4-:R-:W-:Y:S01]  /*23670*/  FMUL R245, R9, 0.25 ;  /* 0x3e80000009f57820 */ /* 0x010fe20000400000 */
[----:B------:R0:W-:Y:S01]  /*23680*/  STL [R1+0xdb0], R252 ;  /* 0x000db0fc01007387 */ /* 0x0001e20000100800 */
[----:B------:R-:W-:Y:S01]  /*23690*/  FMUL R248, R151, 0.25 ;  /* 0x3e80000097f87820 */ /* 0x000fe20000400000 */
[----:B------:R-:W-:Y:S01]  /*236a0*/  FSEL R5, R5, R242, P3 ;  /* 0x000000f205057208 */ /* 0x000fe20001800000 */
[----:B------:R-:W-:Y:S01]  /*236b0*/  FMUL R6, R13, 0.25 ;  /* 0x3e8000000d067820 */ /* 0x000fe20000400000 */
[----:B------:R-:W-:Y:S01]  /*236c0*/  FSEL R245, R245, R9, P2 ;  /* 0x00000009f5f57208 */ /* 0x000fe20001000000 */
[----:B------:R-:W-:Y:S01]  /*236d0*/  FMUL R242, R14, 0.25 ;  /* 0x3e8000000ef27820 */ /* 0x000fe20000400000 */
[----:B------:R-:W-:Y:S01]  /*236e0*/  FMUL R7, R12, 0.25 ;  /* 0x3e8000000c077820 */ /* 0x000fe20000400000 */
[----:B0-----:R-:W-:Y:S01]  /*236f0*/  FSEL R252, R4, R247, P3 ;  /* 0x000000f704fc7208 */ /* 0x001fe20001800000 */
[----:B------:R-:W-:Y:S01]  /*23700*/  FMUL R247, R189, 0.25 ;  /* 0x3e800000bdf77820 */ /* 0x000fe20000400000 */
[----:B------:R-:W-:Y:S01]  /*23710*/  FMUL R4, R22, 0.25 ;  /* 0x3e80000016047820 */ /* 0x000fe20000400000 */
[----:B------:R-:W-:Y:S01]  /*23720*/  FMUL R9, R10, 0.25 ;  /* 0x3e8000000a097820 */ /* 0x000fe20000400000 */
[----:B------:R-:W-:Y:S01]  /*23730*/  FSEL R248, R248, R151, P2 ;  /* 0x00000097f8f87208 */ /* 0x000fe20001000000 */
[----:B------:R-:W-:Y:S01]  /*23740*/  FMUL R8, R11, 0.25 ;  /* 0x3e8000000b087820 */ /* 0x000fe20000400000 */
[----:B------:R-:W-:Y:S01]  /*23750*/  FSEL R247, R247, R189, P2 ;  /* 0x000000bdf7f77208 */ /* 0x000fe20001000000 */
[----:B------:R-:W-:Y:S01]  /*23760*/  STL [R1+0xdac], R0 ;  /* 0x000dac0001007387 */ /* 0x000fe20000100800 */
[----:B------:R-:W-:-:S02]  /*23770*/  FSEL R4, R4, R22, P3 ;  /* 0x0000001604047208 */ /* 0x000fc40001800000 */
[----:B------:R-:W-:Y:S01]  /*23780*/  FSEL R6, R6, R13, P3 ;  /* 0x0000000d06067208 */ /* 0x000fe20001800000 */
[----:B------:R0:W-:Y:S01]  /*23790*/  STL [R1+0xdd4], R252 ;  /* 0x000dd4fc01007387 */ /* 0x0001e20000100800 */
[----:B------:R-:W-:Y:S01]  /*237a0*/  FSEL R242, R242, R14, P2 ;  /* 0x0000000ef2f27208 */ /* 0x000fe20001000000 */
[----:B------:R-:W-:Y:S01]  /*237b0*/  FMUL R13, R16, 0.25 ;  /* 0x3e800000100d7820 */ /* 0x000fe20000400000 */
[----:B------:R-:W-:Y:S01]  /*237c0*/  FSEL R7, R7, R12, P3 ;  /* 0x0000000c07077208 */ /* 0x000fe20001800000 */
[----:B------:R-:W-:Y:S01]  /*237d0*/  STL [R1+0xdd8], R246 ;  /* 0x000dd8f601007387 */ /* 0x000fe20000100800 */
[----:B------:R-:W-:Y:S01]  /*237e0*/  FSEL R9, R9, R10, P2 ;  /* 0x0000000a09097208 */ /* 0x000fe20001000000 */
[----:B------:R-:W-:Y:S01]  /*237f0*/  FMUL R12, R17, 0.25 ;  /* 0x3e800000110c7820 */ /* 0x000fe20000400000 */
[----:B------:R-:W-:Y:S01]  /*23800*/  FMUL R14, R15, 0.25 ;  /* 0x3e8000000f0e7820 */ /* 0x000fe20000400000 */
[----:B------:R-:W-:Y:S01]  /*23810*/  STL [R1+0xdb4], R248 ;  /* 0x000db4f801007387 */ /* 0x000fe20000100800 */
[----:B------:R-:W-:Y:S01]  /*23820*/  FSEL R8, R8, R11, P2 ;  /* 0x0000000b08087208 */ /* 0x000fe20001000000 */
[----:B------:R-:W-:Y:S01]  /*23830*/  FMUL R10, R19, 0.25 ;  /* 0x3e800000130a7820 */ /* 0x000fe20000400000 */
[----:B------:R-:W-:Y:S01]  /*23840*/  FMUL R11, R18, 0.25 ;  /* 0x3e800000120b7820 */ /* 0x000fe20000400000 */
[----:B------:R-:W-:Y:S01]  /*23850*/  STL [R1+0xda8], R247 ;  /* 0x000da8f701007387 */ /* 0x000fe20000100800 */
[----:B------:R-:W-:Y:S01]  /*23860*/  FSEL R13, R13, R16, P2 ;  /* 0x000000100d0d7208 */ /* 0x000fe20001000000 */
[----:B------:R-:W-:-:S02]  /*23870*/  FMUL R16, R20, 0.25 ;  /* 0x3e80000014107820 */ /* 0x000fc40000400000 */
[----:B------:R-:W-:Y:S01]  /*23880*/  STL [R1+0xddc], R4 ;  /* 0x000ddc0401007387 */ /* 0x000fe20000100800 */
[----:B------:R-:W-:Y:S01]  /*23890*/  FSEL R12, R12, R17, P2 ;  /* 0x000000110c0c7208 */ /* 0x000fe20001000000 */
[----:B------:R-:W-:Y:S01]  /*238a0*/  FMUL R17, R21, 0.25 ;  /* 0x3e80000015117820 */ /* 0x000fe20000400000 */
[----:B------:R-:W-:Y:S01]  /*238b0*/  FSEL R14, R14, R15, P3 ;  /* 0x0000000f0e0e7208 */ /* 0x000fe20001800000 */
[----:B------:R-:W-:Y:S01]  /*238c0*/  STL [R1+0xde0], R5 ;  /* 0x000de00501007387 */ /* 0x000fe20000100800 */
[----:B------:R-:W-:Y:S01]  /*238d0*/  FSEL R10, R10, R19, P3 ;  /* 0x000000130a0a7208 */ /* 0x000fe20001800000 */
[----:B------:R-:W-:Y:S02]  /*238e0*/  FMUL R15, R23, 0.25 ;  /* 0x3e800000170f7820 */ /* 0x000fe40000400000 */
[----:B------:R-:W-:Y:S01]  /*238f0*/  STL [R1+0xda4], R245 ;  /* 0x000da4f501007387 */ /* 0x000fe20000100800 */
[----:B------:R-:W-:-:S03]  /*23900*/  FSEL R11, R11, R18, P3 ;  /* 0x000000120b0b7208 */ /* 0x000fc60001800000 */
[----:B------:R-:W-:Y:S01]  /*23910*/  STL [R1+0xdb8], R242 ;  /* 0x000db8f201007387 */ /* 0x000fe20000100800 */
[----:B------:R-:W-:-:S03]  /*23920*/  FMUL R18, R188, 0.25 ;  /* 0x3e800000bc127820 */ /* 0x000fc60000400000 */
[----:B------:R-:W-:Y:S01]  /*23930*/  STL [R1+0xde4], R6 ;  /* 0x000de40601007387 */ /* 0x000fe20000100800 */
[----:B------:R-:W-:Y:S01]  /*23940*/  FMUL R19, R228, 0.25 ;  /* 0x3e800000e4137820 */ /* 0x000fe20000400000 */
[----:B------:R-:W-:Y:S02]  /*23950*/  FSEL R16, R16, R20, P2 ;  /* 0x0000001410107208 */ /* 0x000fe40001000000 */
[----:B------:R-:W-:Y:S01]  /*23960*/  STL [R1+0xde8], R7 ;  /* 0x000de80701007387 */ /* 0x000fe20000100800 */
[----:B------:R-:W-:Y:S01]  /*23970*/  FSEL R15, R15, R23, P3 ;  /* 0x000000170f0f7208 */ /* 0x000fe20001800000 */
[----:B------:R-:W-:Y:S02]  /*23980*/  FMUL R20, R190, 0.25 ;  /* 0x3e800000be147820 */ /* 0x000fe40000400000 */
[----:B------:R-:W-:Y:S01]  /*23990*/  STL [R1+0xdbc], R8 ;  /* 0x000dbc0801007387 */ /* 0x000fe20000100800 */
[----:B------:R-:W-:Y:S01]  /*239a0*/  FSEL R17, R17, R21, P2 ;  /* 0x0000001511117208 */ /* 0x000fe20001000000 */
[----:B------:R-:W-:-:S02]  /*239b0*/  FMUL R21, R195, 0.25 ;  /* 0x3e800000c3157820 */ /* 0x000fc40000400000 */
[----:B------:R1:W-:Y:S01]  /*239c0*/  STL [R1+0xdc0], R9 ;  /* 0x000dc00901007387 */ /* 0x0003e20000100800 */
[----:B------:R-:W-:-:S03]  /*239d0*/  FMUL R22, R206, 0.25 ;  /* 0x3e800000ce167820 */ /* 0x000fc60000400000 */
[----:B------:R-:W-:Y:S01]  /*239e0*/  STL [R1+0xdec], R10 ;  /* 0x000dec0a01007387 */ /* 0x000fe20000100800 */
[----:B------:R-:W-:Y:S01]  /*239f0*/  FSEL R18, R18, R188, P3 ;  /* 0x000000bc12127208 */ /* 0x000fe20001800000 */
[----:B------:R-:W-:Y:S02]  /*23a00*/  FMUL R23, R249, 0.25 ;  /* 0x3e800000f9177820 */ /* 0x000fe40000400000 */
[----:B------:R-:W-:Y:S01]  /*23a10*/  STL [R1+0xdf0], R11 ;  /* 0x000df00b01007387 */ /* 0x000fe20000100800 */
[----:B------:R-:W-:Y:S01]  /*23a20*/  FSEL R19, R19, R228, P3 ;  /* 0x000000e413137208 */ /* 0x000fe20001800000 */
[----:B------:R-:W-:Y:S02]  /*23a30*/  FMUL R24, R244, 0.25 ;  /* 0x3e800000f4187820 */ /* 0x000fe40000400000 */
[----:B------:R-:W-:Y:S01]  /*23a40*/  STL [R1+0xdc4], R12 ;  /* 0x000dc40c01007387 */ /* 0x000fe20000100800 */
[----:B------:R-:W-:Y:S01]  /*23a50*/  FSEL R20, R20, R190, P2 ;  /* 0x000000be14147208 */ /* 0x000fe20001000000 */
[----:B------:R-:W-:-:S02]  /*23a60*/  FMUL R25, R243, 0.25 ;  /* 0x3e800000f3197820 */ /* 0x000fc40000400000 */
        /* <DEDUP_REMOVED lines=250> */
[----:B------:R-:W-:-:S03]  /*24a10*/  FSEL R104, R104, R157, P2 ;  /* 0x0000009d68687208 */ /* 0x000fc60001000000 */
        /* <DEDUP_REMOVED lines=16> */
[----:B------:R-:W2:Y:S04]  /*24b20*/  LDL.LU R120, [R1+0x5fc] ;  /* 0x0005fc0001787983 */ /* 0x000ea80000300800 */
[----:B------:R-:W3:Y:S04]  /*24b30*/  LDL.LU R121, [R1+0x5f8] ;  /* 0x0005f80001797983 */ /* 0x000ee80000300800 */
[----:B------:R-:W4:Y:S04]  /*24b40*/  LDL.LU R122, [R1+0x5f4] ;  /* 0x0005f400017a7983 */ /* 0x000f280000300800 */
[----:B------:R-:W2:Y:S04]  /*24b50*/  LDL.LU R123, [R1+0x5f0] ;  /* 0x0005f000017b7983 */ /* 0x000ea80000300800 */
[----:B------:R-:W3:Y:S04]  /*24b60*/  LDL.LU R124, [R1+0x5ec] ;  /* 0x0005ec00017c7983 */ /* 0x000ee80000300800 */
[----:B------:R-:W4:Y:S04]  /*24b70*/  LDL.LU R125, [R1+0x5e8] ;  /* 0x0005e800017d7983 */ /* 0x000f280000300800 */
[----:B------:R-:W3:Y:S04]  /*24b80*/  LDL.LU R126, [R1+0x5e4] ;  /* 0x0005e400017e7983 */ /* 0x000ee80000300800 */
[----:B------:R-:W2:Y:S04]  /*24b90*/  LDL.LU R127, [R1+0x5e0] ;  /* 0x0005e000017f7983 */ /* 0x000ea80000300800 */
[----:B------:R-:W3:Y:S04]  /*24ba0*/  LDL.LU R128, [R1+0x5dc] ;  /* 0x0005dc0001807983 */ /* 0x000ee80000300800 */
[----:B------:R-:W3:Y:S04]  /*24bb0*/  LDL.LU R129, [R1+0x5d8] ;  /* 0x0005d80001817983 */ /* 0x000ee80000300800 */
[----:B------:R-:W3:Y:S04]  /*24bc0*/  LDL.LU R130, [R1+0x5d4] ;  /* 0x0005d40001827983 */ /* 0x000ee80000300800 */
[----:B------:R-:W3:Y:S04]  /*24bd0*/  LDL.LU R131, [R1+0x5d0] ;  /* 0x0005d00001837983 */ /* 0x000ee80000300800 */
[----:B------:R-:W3:Y:S04]  /*24be0*/  LDL.LU R132, [R1+0x5cc] ;  /* 0x0005cc0001847983 */ /* 0x000ee80000300800 */
[----:B------:R-:W3:Y:S04]  /*24bf0*/  LDL.LU R133, [R1+0x5c8] ;  /* 0x0005c80001857983 */ /* 0x000ee80000300800 */
[----:B------:R-:W3:Y:S04]  /*24c00*/  LDL.LU R134, [R1+0x5c4] ;  /* 0x0005c40001867983 */ /* 0x000ee80000300800 */
[----:B------:R-:W4:Y:S04]  /*24c10*/  LDL.LU R135, [R1+0x5c0] ;  /* 0x0005c00001877983 */ /* 0x000f280000300800 */
[----:B------:R-:W3:Y:S04]  /*24c20*/  LDL.LU R136, [R1+0x5bc] ;  /* 0x0005bc0001887983 */ /* 0x000ee80000300800 */
[----:B------:R-:W3:Y:S04]  /*24c30*/  LDL.LU R137, [R1+0x5b8] ;  /* 0x0005b80001897983 */ /* 0x000ee80000300800 */
[----:B------:R-:W3:Y:S04]  /*24c40*/  LDL.LU R138, [R1+0x5b4] ;  /* 0x0005b400018a7983 */ /* 0x000ee80000300800 */
[----:B------:R-:W4:Y:S04]  /*24c50*/  LDL.LU R139, [R1+0x5b0] ;  /* 0x0005b000018b7983 */ /* 0x000f280000300800 */
        /* <DEDUP_REMOVED lines=10> */
[----:B------:R-:W-:-:S03]  /*24d00*/  FMUL R109, R152, 0.25 ;  /* 0x3e800000986d7820 */ /* 0x000fc60000400000 */
[----:B------:R-:W3:Y:S04]  /*24d10*/  LDL.LU R150, [R1+0x584] ;  /* 0x0005840001967983 */ /* 0x000ee80000300800 */
[----:B------:R-:W3:Y:S04]  /*24d20*/  LDL.LU R151, [R1+0x580] ;  /* 0x0005800001977983 */ /* 0x000ee80000300800 */
[----:B------:R-:W3:Y:S04]  /*24d30*/  LDL.LU R189, [R1+0x57c] ;  /* 0x00057c0001bd7983 */ /* 0x000ee80000300800 */
[----:B------:R-:W3:Y:S04]  /*24d40*/  LDL.LU R188, [R1+0x578] ;  /* 0x0005780001bc7983 */ /* 0x000ee80000300800 */
[----:B------:R-:W3:Y:S01]  /*24d50*/  LDL.LU R228, [R1+0x574] ;  /* 0x0005740001e47983 */ /* 0x000ee20000300800 */
[----:B------:R-:W-:-:S03]  /*24d60*/  FSEL R109, R109, R152, P2 ;  /* 0x000000986d6d7208 */ /* 0x000fc60001000000 */
        /* <DEDUP_REMOVED lines=90> */
[----:B0-----:R-:W3:Y:S01]  /*25310*/  LDL.LU R252, [R1+0x404] ;  /* 0x0004040001fc7983 */ /* 0x001ee20000300800 */
[----:B--2---:R-:W-:-:S05]  /*25320*/  FMUL R115, R127, 0.25 ;  /* 0x3e8000007f737820 */ /* 0x004fca0000400000 */
[----:B------:R-:W-:Y:S01]  /*25330*/  FSEL R115, R115, R127, P2 ;  /* 0x0000007f73737208 */ /* 0x000fe20001000000 */
[----:B----4-:R-:W-:-:S05]  /*25340*/  FMUL R127, R139, 0.25 ;  /* 0x3e8000008b7f7820 */ /* 0x010fca0000400000 */
[----:B------:R-:W-:Y:S01]  /*25350*/  FSEL R127, R127, R139, P2 ;  /* 0x0000008b7f7f7208 */ /* 0x000fe20001000000 */
[----:B---3--:R-:W-:-:S05]  /*25360*/  FMUL R139, R151, 0.25 ;  /* 0x3e800000978b7820 */ /* 0x008fca0000400000 */
[----:B------:R-:W-:Y:S01]  /*25370*/  FSEL R139, R139, R151, P2 ;  /* 0x000000978b8b7208 */ /* 0x000fe20001000000 */
[----:B------:R-:W-:-:S05]  /*25380*/  FMUL R151, R155, 0.25 ;  /* 0x3e8000009b977820 */ /* 0x000fca0000400000 */
[----:B------:R-:W-:Y:S01]  /*25390*/  FSEL R151, R151, R155, P2 ;  /* 0x0000009b97977208 */ /* 0x000fe20001000000 */
[----:B------:R-:W-:Y:S01]  /*253a0*/  FMUL R155, R162, 0.25 ;  /* 0x3e800000a29b7820 */ /* 0x000fe20000400000 */
[----:B------:R-:W-:-:S04]  /*253b0*/  FMUL R113, R123, 0.25 ;  /* 0x3e8000007b717820 */ /* 0x000fc80000400000 */
[----:B------:R-:W-:Y:S01]  /*253c0*/  FSEL R155, R155, R162, P2 ;  /* 0x000000a29b9b7208 */ /* 0x000fe20001000000 */
[----:B------:R-:W-:Y:S01]  /*253d0*/  FMUL R162, R163, 0.25 ;  /* 0x3e800000a3a27820 */ /* 0x000fe20000400000 */
[----:B------:R-:W-:Y:S01]  /*253e0*/  FSEL R113, R113, R123, P2 ;  /* 0x0000007b71717208 */ /* 0x000fe20001000000 */
[----:B------:R-:W-:Y:S01]  /*253f0*/  FMUL R123, R135, 0.25 ;  /* 0x3e800000877b7820 */ /* 0x000fe20000400000 */
[----:B------:R-:W-:Y:S02]  /*25400*/  FMUL R117, R125, 0.25 ;  /* 0x3e8000007d757820 */ /* 0x000fe40000400000 */
[----:B------:R-:W-:Y:S01]  /*25410*/  FSEL R162, R162, R163, P2 ;  /* 0x000000a3a2a27208 */ /* 0x000fe20001000000 */
[----:B------:R-:W-:Y:S01]  /*25420*/  FMUL R163, R176, 0.25 ;  /* 0x3e800000b0a37820 */ /* 0x000fe20000400000 */
        /* <DEDUP_REMOVED lines=10> */
[----:B------:R-:W-:Y:S01]  /*254d0*/  FMUL R111, R121, 0.25 ;  /* 0x3e800000796f7820 */ /* 0x000fe20000400000 */
[----:B------:R-:W-:Y:S01]  /*254e0*/  FSEL R116, R116, R124, P3 ;  /* 0x0000007c74747208 */ /* 0x000fe20001800000 */
[----:B------:R-:W-:Y:S01]  /*254f0*/  FMUL R176, R174, 0.25 ;  /* 0x3e800000aeb07820 */ /* 0x000fe20000400000 */
[----:B------:R-:W-:-:S04]  /*25500*/  FMUL R124, R132, 0.25 ;  /* 0x3e800000847c7820 */ /* 0x000fc80000400000 */
        /* <DEDUP_REMOVED lines=8> */
[----:B------:R-:W-:Y:S02]  /*25590*/  FSEL R174, R174, R184, P2 ;  /* 0x000000b8aeae7208 */ /* 0x000fe40001000000 */
        /* <DEDUP_REMOVED lines=25> */
[----:B------:R-:W-:-:S05]  /*25730*/  FMUL R187, R191, 0.25 ;  /* 0x3e800000bfbb7820 */ /* 0x000fca0000400000 */
[----:B------:R-:W-:Y:S01]  /*25740*/  FSEL R187, R187, R191, P2 ;  /* 0x000000bfbbbb7208 */ /* 0x000fe20001000000 */
[----:B------:R-:W-:Y:S01]  /*25750*/  FMUL R169, R172, 0.25 ;  /* 0x3e800000aca97820 */ /* 0x000fe20000400000 */
[----:B------:R-:W-:Y:S01]  /*25760*/  FSEL R156, R156, R154, P3 ;  /* 0x0000009a9c9c7208 */ /* 0x000fe20001800000 */
[----:B------:R-:W-:Y:S01]  /*25770*/  FMUL R154, R164, 0.25 ;  /* 0x3e800000a49a7820 */ /* 0x000fe20000400000 */
[----:B------:R-:W-:Y:S01]  /*25780*/  FSEL R137, R137, R145, P3 ;  /* 0x0000009189897208 */ /* 0x000fe20001800000 */
[----:B------:R-:W-:Y:S01]  /*25790*/  FMUL R145, R188, 0.25 ;  /* 0x3e800000bc917820 */ /* 0x000fe20000400000 */
[----:B------:R-:W-:Y:S01]  /*257a0*/  FMUL R191, R197, 0.25 ;  /* 0x3e800000c5bf7820 */ /* 0x000fe20000400000 */
[----:B------:R-:W-:-:S04]  /*257b0*/  FSEL R148, R148, R195, P3 ;  /* 0x000000c394947208 */ /* 0x000fc80001800000 */
        /* <DEDUP_REMOVED lines=11> */
[----:B------:R-:W-:Y:S01]  /*25870*/  FSEL R145, R145, R188, P3 ;  /* 0x000000bc91917208 */ /* 0x000fe20001800000 */
[----:B------:R-:W-:Y:S01]  /*25880*/  FMUL R164, R167, 0.25 ;  /* 0x3e800000a7a47820 */ /* 0x000fe20000400000 */
[----:B------:R-:W-:Y:S01]  /*25890*/  FSEL R197, R197, R205, P3 ;  /* 0x000000cdc5c57208 */ /* 0x000fe20001800000 */
[----:B------:R-:W-:Y:S01]  /*258a0*/  FMUL R188, R196, 0.25 ;  /* 0x3e800000c4bc7820 */ /* 0x000fe20000400000 */
[----:B------:R-:W-:-:S02]  /*258b0*/  FSEL R195, R195, R202, P2 ;  /* 0x000000cac3c37208 */ /* 0x000fc40001000000 */
        /* <DEDUP_REMOVED lines=11> */
[----:B------:R-:W-:Y:S01]  /*25970*/  FMUL R202, R203, 0.25 ;  /* 0x3e800000cbca7820 */ /* 0x000fe20000400000 */
[----:B------:R-:W-:Y:S01]  /*25980*/  FSEL R188, R188, R196, P3 ;  /* 0x000000c4bcbc7208 */ /* 0x000fe20001800000 */
[----:B------:R-:W-:-:S02]  /*25990*/  FMUL R196, R194, 0.25 ;  /* 0x3e800000c2c47820 */ /* 0x000fc40000400000 */
        /* <DEDUP_REMOVED lines=16> */
[----:B------:R-:W-:-:S02]  /*25aa0*/  FSEL R203, R203, R216, P2 ;  /* 0x000000d8cbcb7208 */ /* 0x000fc40001000000 */
        /* <DEDUP_REMOVED lines=84> */
[C---:B------:R-:W-:Y:S01]  /*25ff0*/  FMUL R233, R3.reuse, 8388608 ;  /* 0x4b00000003e97820 */ /* 0x040fe20000400000 */
[----:B------:R-:W-:Y:S01]  /*26000*/  FSEL R130, R130, R142, P2 ;  /* 0x0000008e82827208 */ /* 0x000fe20001000000 */
[----:B------:R-:W-:Y:S01]  /*26010*/  FMUL R234, R2, 8388608 ;  /* 0x4b00000002ea7820 */ /* 0x000fe20000400000 */
[----:B------:R-:W-:Y:S01]  /*26020*/  FSETP.GEU.AND P5, PT, R3, 1.175494350822287508e-38, PT ;  /* 0x008000000300780b */ /* 0x000fe20003fae000 */
[----:B------:R-:W-:Y:S01]  /*26030*/  FMUL R142, R228, 0.25 ;  /* 0x3e800000e48e7820 */ /* 0x000fe20000400000 */
[----:B------:R-:W-:Y:S01]  /*26040*/  FSEL R221, R221, R218, P3 ;  /* 0x000000dadddd7208 */ /* 0x000fe20001800000 */
[----:B------:R-:W-:Y:S01]  /*26050*/  FMUL R218, R240, 0.25 ;  /* 0x3e800000f0da7820 */ /* 0x000fe20000400000 */
[----:B------:R-:W-:Y:S01]  /*26060*/  FSEL R241, R241, R235, P3 ;  /* 0x000000ebf1f17208 */ /* 0x000fe20001800000 */
[----:B------:R-:W-:Y:S01]  /*26070*/  FMUL R235, R251, 8388608 ;  /* 0x4b000000fbeb7820 */ /* 0x000fe20000400000 */
[----:B------:R-:W-:-:S02]  /*26080*/  FSETP.GEU.AND P6, PT, R2, 1.175494350822287508e-38, PT ;  /* 0x008000000200780b */ /* 0x000fc40003fce000 */
[----:B------:R-:W-:Y:S01]  /*26090*/  FSEL R168, R168, R173, P3 ;  /* 0x000000ada8a87208 */ /* 0x000fe20001800000 */
[----:B------:R-:W-:Y:S01]  /*260a0*/  FMUL R173, R180, 0.25 ;  /* 0x3e800000b4ad7820 */ /* 0x000fe20000400000 */
[----:B------:R-:W-:Y:S01]  /*260b0*/  FSEL R223, R223, R239, P2 ;  /* 0x000000efdfdf7208 */ /* 0x000fe20001000000 */
[----:B------:R-:W-:Y:S01]  /*260c0*/  FMUL R239, R236, 0.25 ;  /* 0x3e800000ecef7820 */ /* 0x000fe20000400000 */
[----:B------:R-:W-:Y:S01]  /*260d0*/  FSEL R243, R243, R230, P3 ;  /* 0x000000e6f3f37208 */ /* 0x000fe20001800000 */
[----:B------:R-:W-:Y:S01]  /*260e0*/  FMUL R230, R250, 8388608 ;  /* 0x4b000000fae67820 */ /* 0x000fe20000400000 */
[----:B------:R-:W-:Y:S02]  /*260f0*/  FSETP.GEU.AND P4, PT, R251, 1.175494350822287508e-38, PT ;  /* 0x00800000fb00780b */ /* 0x000fe40003f8e000 */
[----:B------:R-:W-:Y:S01]  /*26100*/  FSEL R219, R219, R229, P2 ;  /* 0x000000e5dbdb7208 */ /* 0x000fe20001000000 */
[----:B------:R-:W-:Y:S01]  /*26110*/  FMUL R229, R237, 0.25 ;  /* 0x3e800000ede57820 */ /* 0x000fe20000400000 */
[----:B------:R-:W-:-:S02]  /*26120*/  FSEL R233, R233, R3, !P5 ;  /* 0x00000003e9e97208 */ /* 0x000fc40006800000 */
[----:B-1----:R-:W-:Y:S02]  /*26130*/  FSEL R9, RZ, -23, P5 ;  /* 0xc1b80000ff097808 */ /* 0x002fe40002800000 */
[----:B------:R-:W-:Y:S02]  /*26140*/  FSETP.GEU.AND P5, PT, R250, 1.175494350822287508e-38, PT ;  /* 0x00800000fa00780b */ /* 0x000fe40003fae000 */
[----:B------:R-:W-:Y:S01]  /*26150*/  FSEL R234, R234, R2, !P6 ;  /* 0x00000002eaea7208 */ /* 0x000fe20007000000 */
[----:B------:R-:W-:Y:S01]  /*26160*/  FMUL R114, R126, 0.25 ;  /* 0x3e8000007e727820 */ /* 0x000fe20000400000 */
[----:B------:R-:W-:Y:S01]  /*26170*/  FSEL R142, R142, R228, P2 ;  /* 0x000000e48e8e7208 */ /* 0x000fe20001000000 */
[----:B------:R-:W-:Y:S01]  /*26180*/  FMUL R228, R238, 0.25 ;  /* 0x3e800000eee47820 */ /* 0x000fe20000400000 */
[----:B------:R-:W-:Y:S02]  /*26190*/  FSEL R218, R218, R240, P2 ;  /* 0x000000f0dada7208 */ /* 0x000fe40001000000 */
[----:B------:R-:W-:-:S02]  /*261a0*/  FSEL R235, R235, R251, !P4 ;  /* 0x000000fbebeb7208 */ /* 0x000fc40006000000 */
[----:B------:R-:W-:Y:S01]  /*261b0*/  FSEL R173, R173, R180, P3 ;  /* 0x000000b4adad7208 */ /* 0x000fe20001800000 */
[----:B------:R-:W-:Y:S01]  /*261c0*/  FMUL R180, R179, 0.25 ;  /* 0x3e800000b3b47820 */ /* 0x000fe20000400000 */
[----:B------:R-:W-:Y:S02]  /*261d0*/  FSEL R239, R239, R236, P3 ;  /* 0x000000ecefef7208 */ /* 0x000fe40001800000 */
[----:B------:R-:W-:Y:S01]  /*261e0*/  IADD3 R240, R233, -0x3f3504f3, RZ ;  /* 0xc0cafb0de9f07810 */ /* 0x000fe20007ffe0ff */
[----:B------:R-:W-:Y:S01]  /*261f0*/  STL [R1+0xf68], R109 ;  /* 0x000f686d01007387 */ /* 0x000fe20000100800 */
[----:B------:R-:W-:Y:S02]  /*26200*/  FSEL R230, R230, R250, !P5 ;  /* 0x000000fae6e67208 */ /* 0x000fe40006800000 */
[----:B------:R-:W-:Y:S01]  /*26210*/  IADD3 R236, R234, -0x3f3504f3, RZ ;  /* 0xc0cafb0deaec7810 */ /* 0x000fe20007ffe0ff */
[----:B------:R-:W-:Y:S01]  /*26220*/  STL [R1+0xf6c], R110 ;  /* 0x000f6c6e01007387 */ /* 0x000fe20000100800 */
[----:B------:R-:W-:-:S02]  /*26230*/  FSEL R229, R229, R237, P3 ;  /* 0x000000ede5e57208 */ /* 0x000fc40001800000 */
[----:B------:R-:W-:Y:S01]  /*26240*/  IADD3 R237, R235, -0x3f3504f3, RZ ;  /* 0xc0cafb0debed7810 */ /* 0x000fe20007ffe0ff */
[----:B------:R-:W-:Y:S01]  /*26250*/  STL [R1+0xf70], R111 ;  /* 0x000f706f01007387 */ /* 0x000fe20000100800 */
[----:B------:R-:W-:Y:S02]  /*26260*/  FSEL R114, R114, R126, P2 ;  /* 0x0000007e72727208 */ /* 0x000fe40001000000 */
[----:B------:R-:W-:Y:S01]  /*26270*/  FSEL R228, R228, R238, P3 ;  /* 0x000000eee4e47208 */ /* 0x000fe20001800000 */
[----:B------:R-:W-:Y:S01]  /*26280*/  STL [R1+0xf74], R112 ;  /* 0x000f747001007387 */ /* 0x000fe20000100800 */
[----:B------:R-:W-:Y:S02]  /*26290*/  LOP3.LUT R240, R240, 0xff800000, RZ, 0xc0, !PT ;  /* 0xff800000f0f07812 */ /* 0x000fe400078ec0ff */
[----:B------:R-:W-:Y:S01]  /*262a0*/  IADD3 R238, R230, -0x3f3504f3, RZ ;  /* 0xc0cafb0de6ee7810 */ /* 0x000fe20007ffe0ff */
[----:B------:R-:W-:Y:S01]  /*262b0*/  STL [R1+0xf78], R113 ;  /* 0x000f787101007387 */ /* 0x000fe20000100800 */
[----:B------:R-:W-:-:S02]  /*262c0*/  LOP3.LUT R236, R236, 0xff800000, RZ, 0xc0, !PT ;  /* 0xff800000ecec7812 */ /* 0x000fc400078ec0ff */
[----:B------:R-:W-:Y:S01]  /*262d0*/  FSEL R180, R180, R179, P3 ;  /* 0x000000b3b4b47208 */ /* 0x000fe20001800000 */
[----:B------:R-:W-:Y:S01]  /*262e0*/  STL [R1+0xf7c], R116 ;  /* 0x000f7c7401007387 */ /* 0x000fe20000100800 */
[----:B------:R-:W-:Y:S01]  /*262f0*/  FMUL R179, R249, 0.25 ;  /* 0x3e800000f9b37820 */ /* 0x000fe20000400000 */
[----:B------:R-:W-:Y:S02]  /*26300*/  LOP3.LUT R237, R237, 0xff800000, RZ, 0xc0, !PT ;  /* 0xff800000eded7812 */ /* 0x000fe400078ec0ff */
[----:B------:R-:W-:Y:S01]  /*26310*/  STL [R1+0xf80], R117 ;  /* 0x000f807501007387 */ /* 0x000fe20000100800 */
[----:B------:R-:W-:Y:S02]  /*26320*/  I2FP.F32.S32 R8, R240 ;  /* 0x000000f000087245 */ /* 0x000fe40000201400 */
[----:B------:R-:W-:Y:S01]  /*26330*/  FSEL R7, RZ, -23, P6 ;  /* 0xc1b80000ff077808 */ /* 0x000fe20003000000 */
[----:B------:R-:W-:Y:S01]  /*26340*/  STL [R1+0xf84], R114 ;  /* 0x000f847201007387 */ /* 0x000fe20000100800 */
[----:B------:R-:W-:-:S02]  /*26350*/  LOP3.LUT R238, R238, 0xff800000, RZ, 0xc0, !PT ;  /* 0xff800000eeee7812 */ /* 0x000fc400078ec0ff */
[----:B------:R-:W-:Y:S01]  /*26360*/  I2FP.F32.S32 R6, R236 ;  /* 0x000000ec00067245 */ /* 0x000fe20000201400 */
[----:B------:R-:W-:Y:S01]  /*26370*/  STL [R1+0xf88], R115 ;  /* 0x000f887301007387 */ /* 0x000fe20000100800 */
[----:B------:R-:W-:Y:S02]  /*26380*/  FSEL R5, RZ, -23, P4 ;  /* 0xc1b80000ff057808 */ /* 0x000fe40002000000 */
[----:B------:R-:W-:Y:S01]  /*26390*/  I2FP.F32.S32 R4, R237 ;  /* 0x000000ed00047245 */ /* 0x000fe20000201400 */
[----:B------:R-:W-:Y:S01]  /*263a0*/  STL [R1+0xf8c], R120 ;  /* 0x000f8c7801007387 */ /* 0x000fe20000100800 */
[----:B------:R-:W-:Y:S01]  /*263b0*/  FSEL R179, R179, R249, P2 ;  /* 0x000000f9b3b37208 */ /* 0x000fe20001000000 */
[----:B------:R-:W-:Y:S01]  /*263c0*/  FFMA.FTZ R8, R8, 1.1920928955078125e-07, R9 ;  /* 0x3400000008087823 */ /* 0x000fe20000010009 */
[----:B------:R-:W-:Y:S01]  /*263d0*/  FSEL R0, RZ, -23, P5 ;  /* 0xc1b80000ff007808 */ /* 0x000fe20002800000 */
[----:B------:R-:W-:Y:S01]  /*263e0*/  STL [R1+0xf90], R121 ;  /* 0x000f907901007387 */ /* 0x000fe20000100800 */
[----:B------:R-:W-:Y:S01]  /*263f0*/  I2FP.F32.S32 R249, R238 ;  /* 0x000000ee00f97245 */ /* 0x000fe20000201400 */
[----:B------:R-:W-:-:S02]  /*26400*/  FFMA.FTZ R6, R6, 1.1920928955078125e-07, R7 ;  /* 0x3400000006067823 */ /* 0x000fc40000010007 */
[----:B------:R-:W-:Y:S01]  /*26410*/  STL [R1+0xf94], R118 ;  /* 0x000f947601007387 */ /* 0x000fe20000100800 */
[----:B------:R-:W-:-:S03]  /*26420*/  FFMA.FTZ R4, R4, 1.1920928955078125e-07, R5 ;  /* 0x3400000004047823 */ /* 0x000fc60000010005 */
[----:B------:R-:W-:Y:S01]  /*26430*/  STL [R1+0xf98], R119 ;  /* 0x000f987701007387 */ /* 0x000fe20000100800 */
[----:B------:R-:W-:-:S03]  /*26440*/  FFMA.FTZ R0, R249, 1.1920928955078125e-07, R0 ;  /* 0x34000000f9007823 */ /* 0x000fc60000010000 */
[----:B------:R-:W-:Y:S04]  /*26450*/  STL [R1+0xf9c], R124 ;  /* 0x000f9c7c01007387 */ /* 0x000fe80000100800 */
[----:B------:R-:W-:Y:S04]  /*26460*/  STL [R1+0xfa0], R125 ;  /* 0x000fa07d01007387 */ /* 0x000fe80000100800 */
[----:B------:R0:W-:Y:S04]  /*26470*/  STL [R1+0xfa4], R122 ;  /* 0x000fa47a01007387 */ /* 0x0001e80000100800 */
[----:B------:R1:W-:Y:S04]  /*26480*/  STL [R1+0x18], R8 ;  /* 0x0000180801007387 */ /* 0x0003e80000100800 */
[----:B------:R2:W-:Y:S04]  /*26490*/  STL [R1+0x14], R6 ;  /* 0x0000140601007387 */ /* 0x0005e80000100800 */
[----:B------:R-:W3:Y:S04]  /*264a0*/  LDL.LU R245, [R1+0x85c] ;  /* 0x00085c0001f57983 */ /* 0x000ee80000300800 */
[----:B------:R4:W-:Y:S04]  /*264b0*/  STL [R1+0x10], R4 ;  /* 0x0000100401007387 */ /* 0x0009e80000100800 */
[----:B0-----:R-:W3:Y:S04]  /*264c0*/  LDL.LU R122, [R1+0x84c] ;  /* 0x00084c00017a7983 */ /* 0x001ee80000300800 */
[----:B------:R0:W-:Y:S04]  /*264d0*/  STL [R1+0xc], R0 ;  /* 0x00000c0001007387 */ /* 0x0001e80000100800 */
        /* <DEDUP_REMOVED lines=134> */
[----:B-1----:R-:W3:Y:S04]  /*26d40*/  LDL.LU R8, [R1+0xb4] ;  /* 0x0000b40001087983 */ /* 0x002ee80000300800 */
[----:B------:R-:W3:Y:S04]  /*26d50*/  LDL.LU R7, [R1+0xac] ;  /* 0x0000ac0001077983 */ /* 0x000ee80000300800 */
[----:B--2---:R-:W2:Y:S01]  /*26d60*/  LDL.LU R6, [R1+0xa4] ;  /* 0x0000a40001067983 */ /* 0x004ea20000300800 */
[----:B------:R-:W-:-:S03]  /*26d70*/  FSEL R183, R183, R244, P2 ;  /* 0x000000f4b7b77208 */ /* 0x000fc60001000000 */
[----:B------:R-:W2:Y:S01]  /*26d80*/  LDL.LU R242, [R1+0x9c] ;  /* 0x00009c0001f27983 */ /* 0x000ea20000300800 */
[----:B------:R-:W-:-:S03]  /*26d90*/  FMUL R244, R252, 0.25 ;  /* 0x3e800000fcf47820 */ /* 0x000fc60000400000 */
[----:B------:R-:W2:Y:S04]  /*26da0*/  LDL.LU R5, [R1+0x94] ;  /* 0x0000940001057983 */ /* 0x000ea80000300800 */
[----:B----4-:R-:W4:Y:S04]  /*26db0*/  LDL.LU R4, [R1+0x8c] ;  /* 0x00008c0001047983 */ /* 0x010f280000300800 */
[----:B------:R-:W4:Y:S01]  /*26dc0*/  LDL.LU R247, [R1+0x84] ;  /* 0x0000840001f77983 */ /* 0x000f220000300800 */
[----:B------:R-:W-:-:S03]  /*26dd0*/  FSEL R244, R244, R252, P2 ;  /* 0x000000fcf4f47208 */ /* 0x000fc60001000000 */
[----:B------:R-:W4:Y:S04]  /*26de0*/  LDL.LU R248, [R1+0x7c] ;  /* 0x00007c0001f87983 */ /* 0x000f280000300800 */
[----:B------:R-:W4:Y:S04]  /*26df0*/  LDL.LU R246, [R1+0x74] ;  /* 0x0000740001f67983 */ /* 0x000f280000300800 */
[----:B------:R-:W4:Y:S04]  /*26e00*/  LDL.LU R252, [R1+0x6c] ;  /* 0x00006c0001fc7983 */ /* 0x000f280000300800 */
[----:B0-----:R-:W4:Y:S01]  /*26e10*/  LDL.LU R0, [R1+0x50] ;  /* 0x0000500001007983 */ /* 0x001f220000300800 */
[C---:B------:R-:W-:Y:S01]  /*26e20*/  FSETP.GEU.AND P6, PT, |R250|.reuse, 1.175494350822287508e-38, PT ;  /* 0x00800000fa00780b */ /* 0x040fe20003fce200 */
[----:B------:R-:W-:-:S12]  /*26e30*/  @P1 FMUL R250, R250, 0.25 ;  /* 0x3e800000fafa1820 */ /* 0x000fd80000400000 */
[----:B------:R-:W-:-:S06]  /*26e40*/  @!P6 FMUL R250, R250, 16777216 ;  /* 0x4b800000fafae820 */ /* 0x000fcc0000400000 */
[----:B------:R-:W0:Y:S01]  /*26e50*/  MUFU.RCP R250, R250 ;  /* 0x000000fa00fa7308 */ /* 0x000e220000001000 */
[----:B---3--:R-:W-:Y:S01]  /*26e60*/  @!P6 FMUL R122, R122, 16777216 ;  /* 0x4b8000007a7ae820 */ /* 0x008fe20000400000 */
[----:B------:R-:W-:Y:S01]  /*26e70*/  @!P6 FMUL R125, R125, 16777216 ;  /* 0x4b8000007d7de820 */ /* 0x000fe20000400000 */
[----:B------:R-:W-:Y:S01]  /*26e80*/  @!P6 FMUL R124, R124, 16777216 ;  /* 0x4b8000007c7ce820 */ /* 0x000fe20000400000 */
[----:B------:R-:W-:Y:S01]  /*26e90*/  @!P6 FMUL R119, R119, 16777216 ;  /* 0x4b8000007777e820 */ /* 0x000fe20000400000 */
[----:B------:R-:W-:Y:S01]  /*26ea0*/  @!P6 FMUL R118, R118, 16777216 ;  /* 0x4b8000007676e820 */ /* 0x000fe20000400000 */
[----:B------:R-:W-:Y:S01]  /*26eb0*/  @!P6 FMUL R121, R121, 16777216 ;  /* 0x4b8000007979e820 */ /* 0x000fe20000400000 */
[----:B------:R-:W-:Y:S01]  /*26ec0*/  @!P6 FMUL R120, R120, 16777216 ;  /* 0x4b8000007878e820 */ /* 0x000fe20000400000 */
[----:B------:R-:W-:Y:S01]  /*26ed0*/  @!P6 FMUL R115, R115, 16777216 ;  /* 0x4b8000007373e820 */ /* 0x000fe20000400000 */
[----:B------:R-:W-:Y:S01]  /*26ee0*/  @!P6 FMUL R114, R114, 16777216 ;  /* 0x4b8000007272e820 */ /* 0x000fe20000400000 */
[C---:B0-----:R-:W-:Y:S01]  /*26ef0*/  FMUL R249, R250.reuse, R122 ;  /* 0x0000007afaf97220 */ /* 0x041fe20000400000 */
[C---:B------:R-:W-:Y:S01]  /*26f00*/  FMUL R125, R250.reuse, R125 ;  /* 0x0000007dfa7d7220 */ /* 0x040fe20000400000 */
[C---:B------:R-:W-:Y:S01]  /*26f10*/  FMUL R122, R250.reuse, R124 ;  /* 0x0000007cfa7a7220 */ /* 0x040fe20000400000 */
[C---:B------:R-:W-:Y:S01]  /*26f20*/  FMUL R119, R250.reuse, R119 ;  /* 0x00000077fa777220 */ /* 0x040fe20000400000 */
[C---:B------:R-:W-:Y:S01]  /*26f30*/  FMUL R118, R250.reuse, R118 ;  /* 0x00000076fa767220 */ /* 0x040fe20000400000 */
[----:B------:R-:W-:Y:S01]  /*26f40*/  STL [R1+0xd90], R249 ;  /* 0x000d90f901007387 */ /* 0x000fe20000100800 */
[----:B------:R-:W-:Y:S01]  /*26f50*/  @!P6 FMUL R117, R117, 16777216 ;  /* 0x4b8000007575e820 */ /* 0x000fe20000400000 */
[----:B------:R-:W-:-:S02]  /*26f60*/  FMUL R121, R250, R121 ;  /* 0x00000079fa797220 */ /* 0x000fc40000400000 */
[----:B------:R-:W-:Y:S04]  /*26f70*/  STL [R1+0xd8c], R125 ;  /* 0x000d8c7d01007387 */ /* 0x000fe80000100800 */
[----:B------:R-:W-:Y:S04]  /*26f80*/  STL [R1+0xd88], R122 ;  /* 0x000d887a01007387 */ /* 0x000fe80000100800 */
[----:B------:R0:W-:Y:S01]  /*26f90*/  STL [R1+0xd84], R119 ;  /* 0x000d847701007387 */ /* 0x0001e20000100800 */
[----:B------:R-:W-:-:S03]  /*26fa0*/  @!P6 FMUL R116, R116, 16777216 ;  /* 0x4b8000007474e820 */ /* 0x000fc60000400000 */
[----:B------:R1:W-:Y:S01]  /*26fb0*/  STL [R1+0xd80], R118 ;  /* 0x000d807601007387 */ /* 0x0003e20000100800 */
[----:B------:R-:W-:Y:S01]  /*26fc0*/  @!P6 FMUL R113, R113, 16777216 ;  /* 0x4b8000007171e820 */ /* 0x000fe20000400000 */
[C---:B0-----:R-:W-:Y:S02]  /*26fd0*/  FMUL R119, R250.reuse, R120 ;  /* 0x00000078fa777220 */ /* 0x041fe40000400000 */
[----:B------:R-:W-:Y:S01]  /*26fe0*/  STL [R1+0xd7c], R121 ;  /* 0x000d7c7901007387 */ /* 0x000fe20000100800 */
[C---:B-1----:R-:W-:Y:S01]  /*26ff0*/  FMUL R118, R250.reuse, R115 ;  /* 0x00000073fa767220 */ /* 0x042fe20000400000 */
[C---:B------:R-:W-:Y:S01]  /*27000*/  FMUL R115, R250.reuse, R114 ;  /* 0x00000072fa737220 */ /* 0x040fe20000400000 */
[----:B------:R-:W-:Y:S01]  /*27010*/  FMUL R114, R250, R117 ;  /* 0x00000075fa727220 */ /* 0x000fe20000400000 */
[----:B------:R-:W-:Y:S01]  /*27020*/  @!P6 FMUL R112, R112, 16777216 ;  /* 0x4b8000007070e820 */ /* 0x000fe20000400000 */
[----:B------:R-:W-:Y:S01]  /*27030*/  STL [R1+0xd78], R119 ;  /* 0x000d787701007387 */ /* 0x000fe20000100800 */
[----:B------:R-:W-:Y:S01]  /*27040*/  @!P6 FMUL R111, R111, 16777216 ;  /* 0x4b8000006f6fe820 */ /* 0x000fe20000400000 */
[----:B------:R-:W-:Y:S01]  /*27050*/  @!P6 FMUL R110, R110, 16777216 ;  /* 0x4b8000006e6ee820 */ /* 0x000fe20000400000 */
[----:B------:R-:W-:Y:S01]  /*27060*/  FMUL R116, R250, R116 ;  /* 0x00000074fa747220 */ /* 0x000fe20000400000 */
[----:B------:R-:W-:Y:S01]  /*27070*/  STL [R1+0xd74], R118 ;  /* 0x000d747601007387 */ /* 0x000fe20000100800 */
[----:B------:R-:W-:Y:S01]  /*27080*/  @!P6 FMUL R109, R109, 16777216 ;  /* 0x4b8000006d6de820 */ /* 0x000fe20000400000 */
[----:B------:R-:W-:-:S02]  /*27090*/  @!P6 FMUL R108, R108, 16777216 ;  /* 0x4b8000006c6ce820 */ /* 0x000fc40000400000 */
[----:B------:R0:W-:Y:S01]  /*270a0*/  STL [R1+0xd70], R115 ;  /* 0x000d707301007387 */ /* 0x0001e20000100800 */
[----:B------:R-:W-:-:S03]  /*270b0*/  @!P6 FMUL R107, R107, 16777216 ;  /* 0x4b8000006b6be820 */ /* 0x000fc60000400000 */
[----:B------:R1:W-:Y:S01]  /*270c0*/  STL [R1+0xd6c], R114 ;  /* 0x000d6c7201007387 */ /* 0x0003e20000100800 */
[----:B------:R-:W-:Y:S01]  /*270d0*/  @!P6 FMUL R106, R106, 16777216 ;  /* 0x4b8000006a6ae820 */ /* 0x000fe20000400000 */
[----:B------:R-:W-:Y:S01]  /*270e0*/  @!P6 FMUL R105, R105, 16777216 ;  /* 0x4b8000006969e820 */ /* 0x000fe20000400000 */
[C---:B0-----:R-:W-:Y:S01]  /*270f0*/  FMUL R115, R250.reuse, R113 ;  /* 0x00000071fa737220 */ /* 0x041fe20000400000 */
[C---:B------:R-:W-:Y:S01]  /*27100*/  FMUL R113, R250.reuse, R111 ;  /* 0x0000006ffa717220 */ /* 0x040fe20000400000 */
[C---:B-1----:R-:W-:Y:S01]  /*27110*/  FMUL R114, R250.reuse, R112 ;  /* 0x00000070fa727220 */ /* 0x042fe20000400000 */
[C---:B------:R-:W-:Y:S01]  /*27120*/  FMUL R112, R250.reuse, R110 ;  /* 0x0000006efa707220 */ /* 0x040fe20000400000 */
[----:B------:R-:W-:Y:S01]  /*27130*/  STL [R1+0xd68], R116 ;  /* 0x000d687401007387 */ /* 0x000fe20000100800 */
[----:B------:R-:W-:Y:S01]  /*27140*/  FMUL R111, R250, R109 ;  /* 0x0000006dfa6f7220 */ /* 0x000fe20000400000 */
[----:B------:R-:W-:Y:S01]  /*27150*/  @!P6 FMUL R104, R104, 16777216 ;  /* 0x4b8000006868e820 */ /* 0x000fe20000400000 */
[C---:B------:R-:W-:Y:S01]  /*27160*/  FMUL R110, R250.reuse, R108 ;  /* 0x0000006cfa6e7220 */ /* 0x040fe20000400000 */
[----:B------:R-:W-:Y:S01]  /*27170*/  STL [R1+0xd64], R115 ;  /* 0x000d647301007387 */ /* 0x000fe20000100800 */
[----:B------:R-:W-:Y:S01]  /*27180*/  @!P6 FMUL R103, R103, 16777216 ;  /* 0x4b8000006767e820 */ /* 0x000fe20000400000 */
[----:B------:R-:W-:Y:S01]  /*27190*/  FMUL R109, R250, R107 ;  /* 0x0000006bfa6d7220 */ /* 0x000fe20000400000 */
[----:B------:R-:W-:Y:S01]  /*271a0*/  @!P6 FMUL R102, R102, 16777216 ;  /* 0x4b8000006666e820 */ /* 0x000fe20000400000 */
[----:B------:R-:W-:Y:S01]  /*271b0*/  STL [R1+0xd60], R114 ;  /* 0x000d607201007387 */ /* 0x000fe20000100800 */
[C---:B------:R-:W-:Y:S01]  /*271c0*/  FMUL R108, R250.reuse, R106 ;  /* 0x0000006afa6c7220 */ /* 0x040fe20000400000 */
[----:B------:R-:W-:Y:S01]  /*271d0*/  @!P6 FMUL R101, R101, 16777216 ;  /* 0x4b8000006565e820 */ /* 0x000fe20000400000 */
[----:B------:R-:W-:Y:S01]  /*271e0*/  FMUL R107, R250, R105 ;  /* 0x00000069fa6b7220 */ /* 0x000fe20000400000 */
[----:B------:R-:W-:Y:S01]  /*271f0*/  STL [R1+0xd5c], R113 ;  /* 0x000d5c7101007387 */ /* 0x000fe20000100800 */
[----:B------:R-:W-:Y:S01]  /*27200*/  @!P6 FMUL R100, R100, 16777216 ;  /* 0x4b8000006464e820 */ /* 0x000fe20000400000 */
[----:B------:R-:W-:-:S02]  /*27210*/  FMUL R106, R250, R104 ;  /* 0x00000068fa6a7220 */ /* 0x000fc40000400000 */
[----:B------:R-:W-:Y:S01]  /*27220*/  STL [R1+0xd58], R112 ;  /* 0x000d587001007387 */ /* 0x000fe20000100800 */
[----:B------:R-:W-:Y:S01]  /*27230*/  @!P6 FMUL R99, R99, 16777216 ;  /* 0x4b8000006363e820 */ /* 0x000fe20000400000 */
[----:B------:R-:W-:Y:S02]  /*27240*/  FMUL R105, R250, R103 ;  /* 0x00000067fa697220 */ /* 0x000fe40000400000 */
[----:B------:R-:W-:Y:S01]  /*27250*/  STL [R1+0xd54], R111 ;  /* 0x000d546f01007387 */ /* 0x000fe20000100800 */
[----:B------:R-:W-:Y:S01]  /*27260*/  @!P6 FMUL R98, R98, 16777216 ;  /* 0x4b8000006262e820 */ /* 0x000fe20000400000 */
[C---:B------:R-:W-:Y:S02]  /*27270*/  FMUL R104, R250.reuse, R102 ;  /* 0x00000066fa687220 */ /* 0x040fe40000400000 */
[----:B------:R-:W-:Y:S01]  /*27280*/  STL [R1+0xd50], R110 ;  /* 0x000d506e01007387 */ /* 0x000fe20000100800 */
[----:B------:R-:W-:Y:S01]  /*27290*/  @!P6 FMUL R97, R97, 16777216 ;  /* 0x4b8000006161e820 */ /* 0x000fe20000400000 */
[----:B------:R-:W-:-:S02]  /*272a0*/  FMUL R103, R250, R101 ;  /* 0x00000065fa677220 */ /* 0x000fc40000400000 */
[----:B------:R-:W-:Y:S01]  /*272b0*/  STL [R1+0xd4c], R109 ;  /* 0x000d4c6d01007387 */ /* 0x000fe20000100800 */
[----:B------:R-:W-:Y:S01]  /*272c0*/  @!P6 FMUL R96, R96, 16777216 ;  /* 0x4b8000006060e820 */ /* 0x000fe20000400000 */
[C---:B------:R-:W-:Y:S02]  /*272d0*/  FMUL R102, R250.reuse, R100 ;  /* 0x00000064fa667220 */ /* 0x040fe40000400000 */
[----:B------:R-:W-:Y:S01]  /*272e0*/  STL [R1+0xd48], R108 ;  /* 0x000d486c01007387 */ /* 0x000fe20000100800 */
[----:B------:R-:W-:Y:S01]  /*272f0*/  @!P6 FMUL R95, R95, 16777216 ;  /* 0x4b8000005f5fe820 */ /* 0x000fe20000400000 */
[----:B------:R-:W-:Y:S02]  /*27300*/  FMUL R101, R250, R99 ;  /* 0x00000063fa657220 */ /* 0x000fe40000400000 */
        /* <DEDUP_REMOVED lines=265> */
[----:B--2---:R-:W-:Y:S01]  /*283a0*/  @!P6 FMUL R6, R6, 16777216 ;  /* 0x4b8000000606e820 */ /* 0x004fe20000400000 */
        /* <DEDUP_REMOVED lines=8> */
[----:B----4-:R-:W-:Y:S01]  /*28430*/  @!P6 FMUL R4, R4, 16777216 ;  /* 0x4b8000000404e820 */ /* 0x010fe20000400000 */
[C---:B------:R-:W-:Y:S02]  /*28440*/  FMUL R9, R250.reuse, R7 ;  /* 0x00000007fa097220 */ /* 0x040fe40000400000 */
[----:B------:R-:W-:Y:S01]  /*28450*/  STL [R1+0xa1c], R15 ;  /* 0x000a1c0f01007387 */ /* 0x000fe20000100800 */
[C---:B------:R-:W-:Y:S01]  /*28460*/  FMUL R8, R250.reuse, R6 ;  /* 0x00000006fa087220 */ /* 0x040fe20000400000 */
[----:B------:R-:W-:Y:S02]  /*28470*/  @!P6 FMUL R247, R247, 16777216 ;  /* 0x4b800000f7f7e820 */ /* 0x000fe40000400000 */
[----:B------:R-:W-:Y:S01]  /*28480*/  STL [R1+0x9f8], R14 ;  /* 0x0009f80e01007387 */ /* 0x000fe20000100800 */
[C---:B------:R-:W-:Y:S01]  /*28490*/  FMUL R7, R250.reuse, R242 ;  /* 0x000000f2fa077220 */ /* 0x040fe20000400000 */
[----:B------:R-:W-:-:S02]  /*284a0*/  FMUL R6, R250, R5 ;  /* 0x00000005fa067220 */ /* 0x000fc40000400000 */
[----:B------:R-:W-:Y:S01]  /*284b0*/  STL [R1+0x9f4], R13 ;  /* 0x0009f40d01007387 */ /* 0x000fe20000100800 */
[----:B------:R-:W-:-:S03]  /*284c0*/  FMUL R5, R250, R4 ;  /* 0x00000004fa057220 */ /* 0x000fc60000400000 */
[----:B------:R-:W-:Y:S01]  /*284d0*/  STL [R1+0x9f0], R12 ;  /* 0x0009f00c01007387 */ /* 0x000fe20000100800 */
[----:B------:R-:W-:-:S03]  /*284e0*/  @!P6 FMUL R248, R248, 16777216 ;  /* 0x4b800000f8f8e820 */ /* 0x000fc60000400000 */
[----:B------:R-:W-:Y:S01]  /*284f0*/  STL [R1+0x980], R11 ;  /* 0x0009800b01007387 */ /* 0x000fe20000100800 */
[----:B------:R-:W-:Y:S01]  /*28500*/  @!P6 FMUL R246, R246, 16777216 ;  /* 0x4b800000f6f6e820 */ /* 0x000fe20000400000 */
[----:B------:R-:W-:Y:S02]  /*28510*/  FMUL R4, R250, R247 ;  /* 0x000000f7fa047220 */ /* 0x000fe40000400000 */
[----:B------:R-:W-:Y:S01]  /*28520*/  STL [R1+0x5a0], R10 ;  /* 0x0005a00a01007387 */ /* 0x000fe20000100800 */
[----:B------:R-:W-:-:S03]  /*28530*/  @!P6 FMUL R252, R252, 16777216 ;  /* 0x4b800000fcfce820 */ /* 0x000fc60000400000 */
[----:B------:R-:W-:Y:S04]  /*28540*/  STL [R1+0x598], R9 ;  /* 0x0005980901007387 */ /* 0x000fe80000100800 */
[----:B------:R-:W-:Y:S01]  /*28550*/  STL [R1+0x590], R8 ;  /* 0x0005900801007387 */ /* 0x000fe20000100800 */
[----:B------:R-:W-:-:S03]  /*28560*/  @!P6 FMUL R0, R0, 16777216 ;  /* 0x4b8000000000e820 */ /* 0x000fc60000400000 */
[----:B------:R-:W-:Y:S04]  /*28570*/  STL [R1+0x588], R7 ;  /* 0x0005880701007387 */ /* 0x000fe80000100800 */
[----:B------:R0:W-:Y:S04]  /*28580*/  STL [R1+0x560], R6 ;  /* 0x0005600601007387 */ /* 0x0001e80000100800 */
[----:B------:R1:W-:Y:S04]  /*28590*/  STL [R1+0x558], R5 ;  /* 0x0005580501007387 */ /* 0x0003e80000100800 */
[----:B------:R2:W-:Y:S01]  /*285a0*/  STL [R1+0x550], R4 ;  /* 0x0005500401007387 */ /* 0x0005e20000100800 */
[C---:B0-----:R-:W-:Y:S01]  /*285b0*/  FMUL R6, R250.reuse, R248 ;  /* 0x000000f8fa067220 */ /* 0x041fe20000400000 */
[----:B-1----:R-:W-:-:S04]  /*285c0*/  FMUL R5, R250, R246 ;  /* 0x000000f6fa057220 */ /* 0x002fc80000400000 */
[----:B------:R0:W-:Y:S01]  /*285d0*/  STL [R1+0x548], R6 ;  /* 0x0005480601007387 */ /* 0x0001e20000100800 */
[C---:B--2---:R-:W-:Y:S01]  /*285e0*/  FMUL R4, R250.reuse, R252 ;  /* 0x000000fcfa047220 */ /* 0x044fe20000400000 */
[----:B------:R-:W-:Y:S02]  /*285f0*/  FMUL R247, R250, R0 ;  /* 0x00000000faf77220 */ /* 0x000fe40000400000 */
[----:B------:R1:W-:Y:S04]  /*28600*/  STL [R1+0x520], R5 ;  /* 0x0005200501007387 */ /* 0x0003e80000100800 */
[----:B------:R-:W2:Y:S04]  /*28610*/  LDL.LU R0, [R1+0x850] ;  /* 0x0008500001007983 */ /* 0x000ea80000300800 */
[----:B------:R3:W-:Y:S04]  /*28620*/  STL [R1+0x518], R4 ;  /* 0x0005180401007387 */ /* 0x0007e80000100800 */
[----:B------:R-:W4:Y:S04]  /*28630*/  LDL.LU R122, [R1+0x848] ;  /* 0x00084800017a7983 */ /* 0x000f280000300800 */
[----:B------:R-:W2:Y:S04]  /*28640*/  LDL.LU R125, [R1+0x840] ;  /* 0x00084000017d7983 */ /* 0x000ea80000300800 */
        /* <DEDUP_REMOVED lines=91> */
[----:B------:R-:W2:Y:S01]  /*28c00*/  LDL.LU R31, [R1+0x168] ;  /* 0x00016800011f7983 */ /* 0x000ea20000300800 */
[----:B------:R-:W-:-:S03]  /*28c10*/  @!P6 FMUL R245, R245, 16777216 ;  /* 0x4b800000f5f5e820 */ /* 0x000fc60000400000 */
[----:B------:R-:W2:Y:S04]  /*28c20*/  LDL.LU R30, [R1+0x160] ;  /* 0x00016000011e7983 */ /* 0x000ea80000300800 */
[----:B------:R-:W2:Y:S01]  /*28c30*/  LDL.LU R29, [R1+0x158] ;  /* 0x00015800011d7983 */ /* 0x000ea20000300800 */
[----:B------:R-:W-:-:S03]  /*28c40*/  FMUL R245, R250, R245 ;  /* 0x000000f5faf57220 */ /* 0x000fc60000400000 */
        /* <DEDUP_REMOVED lines=26> */
[----:B0-----:R-:W2:Y:S04]  /*28df0*/  LDL.LU R6, [R1+0x80] ;  /* 0x0000800001067983 */ /* 0x001ea80000300800 */
[----:B-1----:R-:W2:Y:S04]  /*28e00*/  LDL.LU R5, [R1+0x78] ;  /* 0x0000780001057983 */ /* 0x002ea80000300800 */
[----:B---3--:R-:W3:Y:S04]  /*28e10*/  LDL.LU R4, [R1+0x70] ;  /* 0x0000700001047983 */ /* 0x008ee80000300800 */
[----:B------:R-:W3:Y:S04]  /*28e20*/  LDL.LU R246, [R1+0x68] ;  /* 0x0000680001f67983 */ /* 0x000ee80000300800 */
[----:B------:R-:W3:Y:S01]  /*28e30*/  LDL.LU R252, [R1+0x54] ;  /* 0x0000540001fc7983 */ /* 0x000ee20000300800 */
[C---:B------:R-:W-:Y:S01]  /*28e40*/  FSETP.GEU.AND P4, PT, |R251|.reuse, 1.175494350822287508e-38, PT ;  /* 0x00800000fb00780b */ /* 0x040fe20003f8e200 */
[----:B------:R-:W-:-:S12]  /*28e50*/  @P0 FMUL R251, R251, 0.25 ;  /* 0x3e800000fbfb0820 */ /* 0x000fd80000400000 */
[----:B------:R-:W-:-:S06]  /*28e60*/  @!P4 FMUL R251, R251, 16777216 ;  /* 0x4b800000fbfbc820 */ /* 0x000fcc0000400000 */
[----:B------:R-:W0:Y:S01]  /*28e70*/  MUFU.RCP R251, R251 ;  /* 0x000000fb00fb7308 */ /* 0x000e220000001000 */
[----:B----4-:R-:W-:Y:S01]  /*28e80*/  @!P4 FMUL R122, R122, 16777216 ;  /* 0x4b8000007a7ac820 */ /* 0x010fe20000400000 */
[----:B--2---:R-:W-:Y:S01]  /*28e90*/  @!P4 FMUL R125, R125, 16777216 ;  /* 0x4b8000007d7dc820 */ /* 0x004fe20000400000 */
        /* <DEDUP_REMOVED lines=8> */
[----:B------:R-:W-:-:S02]  /*28f20*/  FMUL R119, R251, R119 ;  /* 0x00000077fb777220 */ /* 0x000fc40000400000 */
[----:B------:R0:W-:Y:S01]  /*28f30*/  STL [R1+0xd20], R122 ;  /* 0x000d207a01007387 */ /* 0x0001e20000100800 */
[----:B------:R-:W-:Y:S01]  /*28f40*/  FMUL R118, R251, R118 ;  /* 0x00000076fb767220 */ /* 0x000fe20000400000 */
[----:B------:R-:W-:Y:S01]  /*28f50*/  @!P4 FMUL R115, R115, 16777216 ;  /* 0x4b8000007373c820 */ /* 0x000fe20000400000 */
[C---:B------:R-:W-:Y:S01]  /*28f60*/  FMUL R121, R251.reuse, R121 ;  /* 0x00000079fb797220 */ /* 0x040fe20000400000 */
[----:B------:R-:W-:Y:S01]  /*28f70*/  @!P4 FMUL R114, R114, 16777216 ;  /* 0x4b8000007272c820 */ /* 0x000fe20000400000 */
[----:B0-----:R-:W2:Y:S04]  /*28f80*/  LDL.LU R122, [R1+0xfa4] ;  /* 0x000fa400017a7983 */ /* 0x001ea80000300800 */
[----:B------:R0:W-:Y:S01]  /*28f90*/  STL [R1+0xd1c], R125 ;  /* 0x000d1c7d01007387 */ /* 0x0001e20000100800 */
[----:B------:R-:W-:Y:S01]  /*28fa0*/  FMUL R120, R251, R120 ;  /* 0x00000078fb787220 */ /* 0x000fe20000400000 */
[----:B------:R-:W-:Y:S01]  /*28fb0*/  @!P4 FMUL R117, R117, 16777216 ;  /* 0x4b8000007575c820 */ /* 0x000fe20000400000 */
[C---:B------:R-:W-:Y:S01]  /*28fc0*/  FMUL R115, R251.reuse, R115 ;  /* 0x00000073fb737220 */ /* 0x040fe20000400000 */
[----:B0-----:R-:W4:Y:S04]  /*28fd0*/  LDL.LU R125, [R1+0xfa0] ;  /* 0x000fa000017d7983 */ /* 0x001f280000300800 */
[----:B------:R0:W-:Y:S01]  /*28fe0*/  STL [R1+0xd18], R124 ;  /* 0x000d187c01007387 */ /* 0x0001e20000100800 */
[----:B------:R-:W-:Y:S01]  /*28ff0*/  @!P4 FMUL R116, R116, 16777216 ;  /* 0x4b8000007474c820 */ /* 0x000fe20000400000 */
[----:B------:R-:W-:-:S02]  /*29000*/  FMUL R114, R251, R114 ;  /* 0x00000072fb727220 */ /* 0x000fc40000400000 */
[----:B0-----:R-:W2:Y:S04]  /*29010*/  LDL.LU R124, [R1+0xf9c] ;  /* 0x000f9c00017c7983 */ /* 0x001ea80000300800 */
[----:B------:R0:W-:Y:S01]  /*29020*/  STL [R1+0xd14], R119 ;  /* 0x000d147701007387 */ /* 0x0001e20000100800 */
[----:B------:R-:W-:Y:S01]  /*29030*/  @!P4 FMUL R113, R113, 16777216 ;  /* 0x4b8000007171c820 */ /* 0x000fe20000400000 */
[C---:B------:R-:W-:Y:S02]  /*29040*/  FMUL R117, R251.reuse, R117 ;  /* 0x00000075fb757220 */ /* 0x040fe40000400000 */
[----:B0-----:R-:W4:Y:S04]  /*29050*/  LDL.LU R119, [R1+0xf98] ;  /* 0x000f980001777983 */ /* 0x001f280000300800 */
[----:B------:R0:W-:Y:S01]  /*29060*/  STL [R1+0xd00], R118 ;  /* 0x000d007601007387 */ /* 0x0001e20000100800 */
[----:B------:R-:W-:Y:S01]  /*29070*/  @!P4 FMUL R112, R112, 16777216 ;  /* 0x4b8000007070c820 */ /* 0x000fe20000400000 */
[----:B------:R-:W-:-:S02]  /*29080*/  FMUL R116, R251, R116 ;  /* 0x00000074fb747220 */ /* 0x000fc40000400000 */
[----:B0-----:R-:W4:Y:S04]  /*29090*/  LDL.LU R118, [R1+0xf94] ;  /* 0x000f940001767983 */ /* 0x001f280000300800 */
[----:B------:R0:W-:Y:S01]  /*290a0*/  STL [R1+0xcfc], R121 ;  /* 0x000cfc7901007387 */ /* 0x0001e20000100800 */
[----:B------:R-:W-:Y:S01]  /*290b0*/  @!P4 FMUL R111, R111, 16777216 ;  /* 0x4b8000006f6fc820 */ /* 0x000fe20000400000 */
[C---:B------:R-:W-:Y:S02]  /*290c0*/  FMUL R113, R251.reuse, R113 ;  /* 0x00000071fb717220 */ /* 0x040fe40000400000 */
[----:B0-----:R-:W2:Y:S04]  /*290d0*/  LDL.LU R121, [R1+0xf90] ;  /* 0x000f900001797983 */ /* 0x001ea80000300800 */
        /* <DEDUP_REMOVED lines=341> */
[C---:B------:R-:W-:Y:S01]  /*2a630*/  FMUL R27, R251.reuse, R27 ;  /* 0x0000001bfb1b7220 */ /* 0x040fe20000400000 */
[----:B------:R-:W-:Y:S02]  /*2a640*/  FMUL R250, R251, R250 ;  /* 0x000000fafbfa7220 */ /* 0x000fe40000400000 */
[----:B0-----:R-:W4:Y:S04]  /*2a650*/  LDL.LU R33, [R1+0xe38] ;  /* 0x000e380001217983 */ /* 0x001f280000300800 */
[----:B------:R0:W-:Y:S01]  /*2a660*/  STL [R1+0x580], R32 ;  /* 0x0005802001007387 */ /* 0x0001e20000100800 */
[----:B------:R-:W-:-:S03]  /*2a670*/  @!P4 FMUL R249, R249, 16777216 ;  /* 0x4b800000f9f9c820 */ /* 0x000fc60000400000 */
[----:B0-----:R-:W4:Y:S04]  /*2a680*/  LDL.LU R32, [R1+0xe34] ;  /* 0x000e340001207983 */ /* 0x001f280000300800 */
[----:B------:R0:W-:Y:S01]  /*2a690*/  STL [R1+0x578], R31 ;  /* 0x0005781f01007387 */ /* 0x0001e20000100800 */
[----:B------:R-:W-:Y:S01]  /*2a6a0*/  @!P4 FMUL R17, R17, 16777216 ;  /* 0x4b8000001111c820 */ /* 0x000fe20000400000 */
[----:B------:R-:W-:Y:S02]  /*2a6b0*/  @!P4 FMUL R16, R16, 16777216 ;  /* 0x4b8000001010c820 */ /* 0x000fe40000400000 */
[----:B0-----:R-:W2:Y:S04]  /*2a6c0*/  LDL.LU R31, [R1+0xe30] ;  /* 0x000e3000011f7983 */ /* 0x001ea80000300800 */
[----:B------:R0:W-:Y:S01]  /*2a6d0*/  STL [R1+0x570], R30 ;  /* 0x0005701e01007387 */ /* 0x0001e20000100800 */
[----:B------:R-:W-:Y:S01]  /*2a6e0*/  @!P4 FMUL R13, R13, 16777216 ;  /* 0x4b8000000d0dc820 */ /* 0x000fe20000400000 */
[----:B------:R-:W-:-:S02]  /*2a6f0*/  @!P4 FMUL R12, R12, 16777216 ;  /* 0x4b8000000c0cc820 */ /* 0x000fc40000400000 */
[----:B0-----:R-:W4:Y:S04]  /*2a700*/  LDL.LU R30, [R1+0xe2c] ;  /* 0x000e2c00011e7983 */ /* 0x001f280000300800 */
[----:B------:R0:W-:Y:S01]  /*2a710*/  STL [R1+0x568], R29 ;  /* 0x0005681d01007387 */ /* 0x0001e20000100800 */
[----:B------:R-:W-:-:S03]  /*2a720*/  @!P4 FMUL R9, R9, 16777216 ;  /* 0x4b8000000909c820 */ /* 0x000fc60000400000 */
[----:B0-----:R-:W2:Y:S04]  /*2a730*/  LDL.LU R29, [R1+0xe28] ;  /* 0x000e2800011d7983 */ /* 0x001ea80000300800 */
[----:B------:R0:W-:Y:S01]  /*2a740*/  STL [R1+0x540], R28 ;  /* 0x0005401c01007387 */ /* 0x0001e20000100800 */
[----:B------:R-:W-:-:S03]  /*2a750*/  @!P4 FMUL R8, R8, 16777216 ;  /* 0x4b8000000808c820 */ /* 0x000fc60000400000 */
[----:B0-----:R-:W2:Y:S04]  /*2a760*/  LDL.LU R28, [R1+0xe24] ;  /* 0x000e2400011c7983 */ /* 0x001ea80000300800 */
[----:B------:R0:W-:Y:S01]  /*2a770*/  STL [R1+0x538], R27 ;  /* 0x0005381b01007387 */ /* 0x0001e20000100800 */
[----:B------:R-:W-:-:S03]  /*2a780*/  @!P4 FMUL R242, R242, 16777216 ;  /* 0x4b800000f2f2c820 */ /* 0x000fc60000400000 */
[----:B0-----:R-:W4:Y:S04]  /*2a790*/  LDL.LU R27, [R1+0xe20] ;  /* 0x000e2000011b7983 */ /* 0x001f280000300800 */
[----:B------:R0:W-:Y:S01]  /*2a7a0*/  STL [R1+0x530], R250 ;  /* 0x000530fa01007387 */ /* 0x0001e20000100800 */
[C---:B------:R-:W-:Y:S01]  /*2a7b0*/  FMUL R8, R251.reuse, R8 ;  /* 0x00000008fb087220 */ /* 0x040fe20000400000 */
[C---:B0-----:R-:W-:Y:S01]  /*2a7c0*/  FMUL R250, R251.reuse, R249 ;  /* 0x000000f9fbfa7220 */ /* 0x041fe20000400000 */
[C---:B------:R-:W-:Y:S01]  /*2a7d0*/  FMUL R249, R251.reuse, R17 ;  /* 0x00000011fbf97220 */ /* 0x040fe20000400000 */
[C---:B------:R-:W-:Y:S01]  /*2a7e0*/  FMUL R17, R251.reuse, R16 ;  /* 0x00000010fb117220 */ /* 0x040fe20000400000 */
[C---:B------:R-:W-:Y:S01]  /*2a7f0*/  FMUL R16, R251.reuse, R13 ;  /* 0x0000000dfb107220 */ /* 0x040fe20000400000 */
[C---:B------:R-:W-:Y:S01]  /*2a800*/  FMUL R13, R251.reuse, R12 ;  /* 0x0000000cfb0d7220 */ /* 0x040fe20000400000 */
[----:B------:R0:W-:Y:S01]  /*2a810*/  STL [R1+0x528], R250 ;  /* 0x000528fa01007387 */ /* 0x0001e20000100800 */
[----:B------:R-:W-:-:S03]  /*2a820*/  FMUL R12, R251, R9 ;  /* 0x00000009fb0c7220 */ /* 0x000fc60000400000 */
[----:B------:R1:W-:Y:S01]  /*2a830*/  STL [R1+0x510], R249 ;  /* 0x000510f901007387 */ /* 0x0003e20000100800 */
[----:B------:R-:W-:-:S03]  /*2a840*/  @!P4 FMUL R248, R248, 16777216 ;  /* 0x4b800000f8f8c820 */ /* 0x000fc60000400000 */
[----:B------:R-:W-:Y:S01]  /*2a850*/  STL [R1+0x508], R17 ;  /* 0x0005081101007387 */ /* 0x000fe20000100800 */
[----:B------:R-:W-:-:S03]  /*2a860*/  FMUL R9, R251, R242 ;  /* 0x000000f2fb097220 */ /* 0x000fc60000400000 */
[----:B------:R-:W-:Y:S04]  /*2a870*/  STL [R1+0x500], R16 ;  /* 0x0005001001007387 */ /* 0x000fe80000100800 */
[----:B------:R-:W-:Y:S04]  /*2a880*/  STL [R1+0x4f8], R13 ;  /* 0x0004f80d01007387 */ /* 0x000fe80000100800 */
[----:B------:R-:W-:Y:S04]  /*2a890*/  STL [R1+0x4f0], R12 ;  /* 0x0004f00c01007387 */ /* 0x000fe80000100800 */
[----:B0-----:R-:W2:Y:S04]  /*2a8a0*/  LDL.LU R250, [R1+0x858] ;  /* 0x0008580001fa7983 */ /* 0x001ea80000300800 */
[----:B------:R0:W-:Y:S01]  /*2a8b0*/  STL [R1+0x4e8], R8 ;  /* 0x0004e80801007387 */ /* 0x0001e20000100800 */
[----:B------:R-:W-:-:S03]  /*2a8c0*/  @!P4 FMUL R26, R26, 16777216 ;  /* 0x4b8000001a1ac820 */ /* 0x000fc60000400000 */
[----:B------:R3:W-:Y:S01]  /*2a8d0*/  STL [R1+0x4e0], R9 ;  /* 0x0004e00901007387 */ /* 0x0007e20000100800 */
[----:B------:R-:W-:-:S03]  /*2a8e0*/  @!P4 FMUL R25, R25, 16777216 ;  /* 0x4b8000001919c820 */ /* 0x000fc60000400000 */
[----:B-1----:R-:W2:Y:S01]  /*2a8f0*/  LDL.LU R249, [R1+0x854] ;  /* 0x0008540001f97983 */ /* 0x002ea20000300800 */
[----:B0-----:R-:W-:-:S03]  /*2a900*/  FMUL R8, R251, R248 ;  /* 0x000000f8fb087220 */ /* 0x001fc60000400000 */
[----:B------:R-:W4:Y:S01]  /*2a910*/  LDL.LU R17, [R1+0x64] ;  /* 0x0000640001117983 */ /* 0x000f220000300800 */
[----:B------:R-:W-:-:S03]  /*2a920*/  @!P4 FMUL R24, R24, 16777216 ;  /* 0x4b8000001818c820 */ /* 0x000fc60000400000 */
[----:B------:R0:W-:Y:S01]  /*2a930*/  STL [R1+0x4d8], R8 ;  /* 0x0004d80801007387 */ /* 0x0001e20000100800 */
[----:B------:R-:W-:-:S03]  /*2a940*/  FMUL R26, R251, R26 ;  /* 0x0000001afb1a7220 */ /* 0x000fc60000400000 */
[----:B------:R-:W2:Y:S01]  /*2a950*/  LDL.LU R16, [R1+0x5c] ;  /* 0x00005c0001107983 */ /* 0x000ea20000300800 */
[----:B------:R-:W-:-:S03]  /*2a960*/  @!P4 FMUL R23, R23, 16777216 ;  /* 0x4b8000001717c820 */ /* 0x000fc60000400000 */
[----:B------:R-:W2:Y:S01]  /*2a970*/  LDL.LU R13, [R1+0x4c] ;  /* 0x00004c00010d7983 */ /* 0x000ea20000300800 */
[----:B------:R-:W-:-:S03]  /*2a980*/  FMUL R25, R251, R25 ;  /* 0x00000019fb197220 */ /* 0x000fc60000400000 */
[----:B------:R-:W2:Y:S01]  /*2a990*/  LDL.LU R12, [R1+0x44] ;  /* 0x00004400010c7983 */ /* 0x000ea20000300800 */
[----:B------:R-:W-:-:S03]  /*2a9a0*/  @!P4 FMUL R22, R22, 16777216 ;  /* 0x4b8000001616c820 */ /* 0x000fc60000400000 */
[----:B---3--:R-:W3:Y:S01]  /*2a9b0*/  LDL.LU R9, [R1+0x3c] ;  /* 0x00003c0001097983 */ /* 0x008ee20000300800 */
[----:B------:R-:W-:-:S03]  /*2a9c0*/  FMUL R24, R251, R24 ;  /* 0x00000018fb187220 */ /* 0x000fc60000400000 */
[----:B0-----:R-:W3:Y:S01]  /*2a9d0*/  LDL.LU R8, [R1+0x34] ;  /* 0x0000340001087983 */ /* 0x001ee20000300800 */
[----:B------:R-:W-:-:S03]  /*2a9e0*/  @!P4 FMUL R21, R21, 16777216 ;  /* 0x4b8000001515c820 */ /* 0x000fc60000400000 */
[----:B------:R-:W3:Y:S01]  /*2a9f0*/  LDL.LU R242, [R1+0x2c] ;  /* 0x00002c0001f27983 */ /* 0x000ee20000300800 */
[----:B------:R-:W-:-:S03]  /*2aa00*/  FMUL R23, R251, R23 ;  /* 0x00000017fb177220 */ /* 0x000fc60000400000 */
[----:B------:R-:W3:Y:S01]  /*2aa10*/  LDL.LU R248, [R1+0x24] ;  /* 0x0000240001f87983 */ /* 0x000ee20000300800 */
[----:B------:R-:W-:-:S03]  /*2aa20*/  @!P4 FMUL R20, R20, 16777216 ;  /* 0x4b8000001414c820 */ /* 0x000fc60000400000 */
[----:B------:R0:W-:Y:S01]  /*2aa30*/  STL [R1+0x470], R26 ;  /* 0x0004701a01007387 */ /* 0x0001e20000100800 */
[----:B------:R-:W-:Y:S01]  /*2aa40*/  FMUL R22, R251, R22 ;  /* 0x00000016fb167220 */ /* 0x000fe20000400000 */
[----:B------:R-:W-:Y:S01]  /*2aa50*/  @!P4 FMUL R19, R19, 16777216 ;  /* 0x4b8000001313c820 */ /* 0x000fe20000400000 */
[C---:B------:R-:W-:Y:S01]  /*2aa60*/  FMUL R21, R251.reuse, R21 ;  /* 0x00000015fb157220 */ /* 0x040fe20000400000 */
[----:B------:R-:W-:Y:S01]  /*2aa70*/  @!P4 FMUL R18, R18, 16777216 ;  /* 0x4b8000001212c820 */ /* 0x000fe20000400000 */
[----:B0-----:R-:W3:Y:S04]  /*2aa80*/  LDL.LU R26, [R1+0xe1c] ;  /* 0x000e1c00011a7983 */ /* 0x001ee80000300800 */
[----:B------:R0:W-:Y:S01]  /*2aa90*/  STL [R1+0x468], R25 ;  /* 0x0004681901007387 */ /* 0x0001e20000100800 */
[----:B------:R-:W-:Y:S01]  /*2aaa0*/  FMUL R20, R251, R20 ;  /* 0x00000014fb147220 */ /* 0x000fe20000400000 */
[----:B------:R-:W-:Y:S01]  /*2aab0*/  @!P4 FMUL R15, R15, 16777216 ;  /* 0x4b8000000f0fc820 */ /* 0x000fe20000400000 */
[C---:B------:R-:W-:Y:S01]  /*2aac0*/  FMUL R19, R251.reuse, R19 ;  /* 0x00000013fb137220 */ /* 0x040fe20000400000 */
[----:B0-----:R-:W3:Y:S04]  /*2aad0*/  LDL.LU R25, [R1+0xe18] ;  /* 0x000e180001197983 */ /* 0x001ee80000300800 */
[----:B------:R0:W-:Y:S01]  /*2aae0*/  STL [R1+0x460], R24 ;  /* 0x0004601801007387 */ /* 0x0001e20000100800 */
[----:B------:R-:W-:Y:S01]  /*2aaf0*/  @!P4 FMUL R14, R14, 16777216 ;  /* 0x4b8000000e0ec820 */ /* 0x000fe20000400000 */
[----:B------:R-:W-:-:S02]  /*2ab00*/  FMUL R18, R251, R18 ;  /* 0x00000012fb127220 */ /* 0x000fc40000400000 */
[----:B0-----:R-:W3:Y:S04]  /*2ab10*/  LDL.LU R24, [R1+0xe14] ;  /* 0x000e140001187983 */ /* 0x001ee80000300800 */
[----:B------:R0:W-:Y:S01]  /*2ab20*/  STL [R1+0x458], R23 ;  /* 0x0004581701007387 */ /* 0x0001e20000100800 */
[----:B------:R-:W-:Y:S01]  /*2ab30*/  @!P4 FMUL R11, R11, 16777216 ;  /* 0x4b8000000b0bc820 */ /* 0x000fe20000400000 */
[C---:B------:R-:W-:Y:S02]  /*2ab40*/  FMUL R15, R251.reuse, R15 ;  /* 0x0000000ffb0f7220 */ /* 0x040fe40000400000 */
        /* <DEDUP_REMOVED lines=26> */
[C---:B------:R-:W-:Y:S01]  /*2acf0*/  FMUL R4, R251.reuse, R4 ;  /* 0x00000004fb047220 */ /* 0x040fe20000400000 */
[----:B------:R-:W-:-:S02]  /*2ad00*/  FMUL R246, R251, R246 ;  /* 0x000000f6fbf67220 */ /* 0x000fc40000400000 */
[----:B0-----:R-:W3:Y:S04]  /*2ad10*/  LDL.LU R14, [R1+0xdf4] ;  /* 0x000df400010e7983 */ /* 0x001ee80000300800 */
[----:B------:R0:W-:Y:S01]  /*2ad20*/  STL [R1+0x98], R11 ;  /* 0x0000980b01007387 */ /* 0x0001e20000100800 */
[----:B------:R-:W-:Y:S01]  /*2ad30*/  @!P4 FMUL R0, R0, 16777216 ;  /* 0x4b8000000000c820 */ /* 0x000fe20000400000 */
[----:B------:R-:W-:Y:S02]  /*2ad40*/  @!P4 FMUL R252, R252, 16777216 ;  /* 0x4b800000fcfcc820 */ /* 0x000fe40000400000 */
[----:B0-----:R-:W3:Y:S04]  /*2ad50*/  LDL.LU R11, [R1+0xdf0] ;  /* 0x000df000010b7983 */ /* 0x001ee80000300800 */
[----:B------:R0:W-:Y:S01]  /*2ad60*/  STL [R1+0x90], R10 ;  /* 0x0000900a01007387 */ /* 0x0001e20000100800 */
[----:B------:R-:W-:-:S03]  /*2ad70*/  FMUL R0, R251, R0 ;  /* 0x00000000fb007220 */ /* 0x000fc60000400000 */
[----:B0-----:R-:W3:Y:S04]  /*2ad80*/  LDL.LU R10, [R1+0xdec] ;  /* 0x000dec00010a7983 */ /* 0x001ee80000300800 */
[----:B------:R0:W-:Y:S01]  /*2ad90*/  STL [R1+0x88], R7 ;  /* 0x0000880701007387 */ /* 0x0001e20000100800 */
[----:B------:R-:W-:-:S03]  /*2ada0*/  FMUL R251, R251, R252 ;  /* 0x000000fcfbfb7220 */ /* 0x000fc60000400000 */
[----:B0-----:R-:W3:Y:S04]  /*2adb0*/  LDL.LU R7, [R1+0xde8] ;  /* 0x000de80001077983 */ /* 0x001ee80000300800 */
[----:B------:R0:W-:Y:S04]  /*2adc0*/  STL [R1+0x80], R6 ;  /* 0x0000800601007387 */ /* 0x0001e80000100800 */
[----:B0-----:R-:W3:Y:S04]  /*2add0*/  LDL.LU R6, [R1+0xde4] ;  /* 0x000de40001067983 */ /* 0x001ee80000300800 */
[----:B------:R0:W-:Y:S04]  /*2ade0*/  STL [R1+0x78], R5 ;  /* 0x0000780501007387 */ /* 0x0001e80000100800 */
[----:B0-----:R-:W3:Y:S04]  /*2adf0*/  LDL.LU R5, [R1+0xde0] ;  /* 0x000de00001057983 */ /* 0x001ee80000300800 */
[----:B------:R0:W-:Y:S04]  /*2ae00*/  STL [R1+0x70], R4 ;  /* 0x0000700401007387 */ /* 0x0001e80000100800 */
[----:B0-----:R-:W3:Y:S04]  /*2ae10*/  LDL.LU R4, [R1+0xddc] ;  /* 0x000ddc0001047983 */ /* 0x001ee80000300800 */
[----:B------:R0:W-:Y:S04]  /*2ae20*/  STL [R1+0x50], R246 ;  /* 0x000050f601007387 */ /* 0x0001e80000100800 */
[----:B0-----:R-:W3:Y:S04]  /*2ae30*/  LDL.LU R246, [R1+0xdd8] ;  /* 0x000dd80001f67983 */ /* 0x001ee80000300800 */
        /* <DEDUP_REMOVED lines=9> */
[----:B---3--:R-:W-:Y:S01]  /*2aed0*/  @!P1 FMUL R9, R9, 16777216 ;  /* 0x4b80000009099820 */ /* 0x008fe20000400000 */
[C---:B0-----:R-:W-:Y:S01]  /*2aee0*/  FMUL R17, R2.reuse, R17 ;  /* 0x0000001102117220 */ /* 0x041fe20000400000 */
[C---:B------:R-:W-:Y:S01]  /*2aef0*/  FMUL R16, R2.reuse, R16 ;  /* 0x0000001002107220 */ /* 0x040fe20000400000 */
[----:B------:R-:W-:Y:S01]  /*2af00*/  FMUL R13, R2, R13 ;  /* 0x0000000d020d7220 */ /* 0x000fe20000400000 */
[----:B------:R-:W-:Y:S01]  /*2af10*/  @!P1 FMUL R8, R8, 16777216 ;  /* 0x4b80000008089820 */ /* 0x000fe20000400000 */
[----:B------:R-:W-:Y:S01]  /*2af20*/  FMUL R12, R2, R12 ;  /* 0x0000000c020c7220 */ /* 0x000fe20000400000 */
[----:B------:R0:W-:Y:S01]  /*2af30*/  STL [R1+0xc40], R17 ;  /* 0x000c401101007387 */ /* 0x0001e20000100800 */
[----:B------:R-:W-:Y:S01]  /*2af40*/  @!P1 FMUL R242, R242, 16777216 ;  /* 0x4b800000f2f29820 */ /* 0x000fe20000400000 */
[----:B------:R-:W-:Y:S01]  /*2af50*/  FMUL R9, R2, R9 ;  /* 0x0000000902097220 */ /* 0x000fe20000400000 */
[----:B------:R-:W-:Y:S01]  /*2af60*/  @!P1 FMUL R248, R248, 16777216 ;  /* 0x4b800000f8f89820 */ /* 0x000fe20000400000 */
[C---:B------:R-:W-:Y:S01]  /*2af70*/  FMUL R8, R2.reuse, R8 ;  /* 0x0000000802087220 */ /* 0x040fe20000400000 */
[----:B0-----:R-:W2:Y:S04]  /*2af80*/  LDL.LU R17, [R1+0xdd0] ;  /* 0x000dd00001117983 */ /* 0x001ea80000300800 */
[----:B------:R0:W-:Y:S01]  /*2af90*/  STL [R1+0xc3c], R16 ;  /* 0x000c3c1001007387 */ /* 0x0001e20000100800 */
[C---:B------:R-:W-:Y:S01]  /*2afa0*/  FMUL R242, R2.reuse, R242 ;  /* 0x000000f202f27220 */ /* 0x040fe20000400000 */
[----:B------:R-:W-:-:S02]  /*2afb0*/  FMUL R248, R2, R248 ;  /* 0x000000f802f87220 */ /* 0x000fc40000400000 */
[----:B0-----:R-:W3:Y:S04]  /*2afc0*/  LDL.LU R16, [R1+0xdcc] ;  /* 0x000dcc0001107983 */ /* 0x001ee80000300800 */
[----:B------:R0:W-:Y:S04]  /*2afd0*/  STL [R1+0xc38], R13 ;  /* 0x000c380d01007387 */ /* 0x0001e80000100800 */
[----:B0-----:R-:W4:Y:S04]  /*2afe0*/  LDL.LU R13, [R1+0xdc8] ;  /* 0x000dc800010d7983 */ /* 0x001f280000300800 */
[----:B------:R0:W-:Y:S04]  /*2aff0*/  STL [R1+0xc30], R12 ;  /* 0x000c300c01007387 */ /* 0x0001e80000100800 */
[----:B0-----:R-:W2:Y:S04]  /*2b000*/  LDL.LU R12, [R1+0xdc4] ;  /* 0x000dc400010c7983 */ /* 0x001ea80000300800 */
[----:B------:R0:W-:Y:S04]  /*2b010*/  STL [R1+0xc10], R9 ;  /* 0x000c100901007387 */ /* 0x0001e80000100800 */
[----:B0-----:R-:W3:Y:S04]  /*2b020*/  LDL.LU R9, [R1+0xdc0] ;  /* 0x000dc00001097983 */ /* 0x001ee80000300800 */
[----:B------:R0:W-:Y:S04]  /*2b030*/  STL [R1+0xc0c], R8 ;  /* 0x000c0c0801007387 */ /* 0x0001e80000100800 */
[----:B0-----:R-:W4:Y:S04]  /*2b040*/  LDL.LU R8, [R1+0xdbc] ;  /* 0x000dbc0001087983 */ /* 0x001f280000300800 */
[----:B------:R0:W-:Y:S04]  /*2b050*/  STL [R1+0xc08], R242 ;  /* 0x000c08f201007387 */ /* 0x0001e80000100800 */
[----:B0-----:R-:W2:Y:S04]  /*2b060*/  LDL.LU R242, [R1+0xdb8] ;  /* 0x000db80001f27983 */ /* 0x001ea80000300800 */
[----:B------:R0:W-:Y:S04]  /*2b070*/  STL [R1+0xc00], R248 ;  /* 0x000c00f801007387 */ /* 0x0001e80000100800 */
[----:B0-----:R-:W2:Y:S01]  /*2b080*/  LDL.LU R248, [R1+0xdb4] ;  /* 0x000db40001f87983 */ /* 0x001ea20000300800 */
        /* <DEDUP_REMOVED lines=13> */
[----:B------:R-:W-:-:S04]  /*2b160*/  @!P1 FMUL R4, R4, 16777216 ;  /* 0x4b80000004049820 */ /* 0x000fc80000400000 */
[----:B------:R-:W-:Y:S01]  /*2b170*/  FMUL R4, R2, R4 ;  /* 0x0000000402047220 */ /* 0x000fe20000400000 */
[----:B------:R-:W-:Y:S01]  /*2b180*/  @!P1 FMUL R246, R246, 16777216 ;  /* 0x4b800000f6f69820 */ /* 0x000fe20000400000 */
[----:B------:R-:W-:-:S03]  /*2b190*/  @!P1 FMUL R252, R252, 16777216 ;  /* 0x4b800000fcfc9820 */ /* 0x000fc60000400000 */
[C---:B------:R-:W-:Y:S01]  /*2b1a0*/  FMUL R246, R2.reuse, R246 ;  /* 0x000000f602f67220 */ /* 0x040fe20000400000 */
[----:B------:R-:W-:-:S05]  /*2b1b0*/  FMUL R252, R2, R252 ;  /* 0x000000fc02fc7220 */ /* 0x000fca0000400000 */
[----:B------:R0:W-:Y:S04]  /*2b1c0*/  STL [R1+0xbe0], R252 ;  /* 0x000be0fc01007387 */ /* 0x0001e80000100800 */
[----:B0-----:R-:W3:Y:S04]  /*2b1d0*/  LDL.LU R252, [R1+0xdb0] ;  /* 0x000db00001fc7983 */ /* 0x001ee80000300800 */
[----:B------:R0:W-:Y:S04]  /*2b1e0*/  STL [R1+0xbdc], R246 ;  /* 0x000bdcf601007387 */ /* 0x0001e80000100800 */
[----:B------:R1:W-:Y:S01]  /*2b1f0*/  STL [R1+0xbd8], R4 ;  /* 0x000bd80401007387 */ /* 0x0003e20000100800 */
[C---:B0-----:R-:W-:Y:S01]  /*2b200*/  FMUL R246, R2.reuse, R5 ;  /* 0x0000000502f67220 */ /* 0x041fe20000400000 */
[C---:B------:R-:W-:Y:S01]  /*2b210*/  FMUL R5, R2.reuse, R6 ;  /* 0x0000000602057220 */ /* 0x040fe20000400000 */
[C---:B------:R-:W-:Y:S01]  /*2b220*/  FMUL R6, R2.reuse, R10 ;  /* 0x0000000a02067220 */ /* 0x040fe20000400000 */
[----:B-1----:R-:W-:-:S02]  /*2b230*/  FMUL R4, R2, R7 ;  /* 0x0000000702047220 */ /* 0x002fc40000400000 */
[----:B------:R-:W-:Y:S04]  /*2b240*/  STL [R1+0xbd0], R246 ;  /* 0x000bd0f601007387 */ /* 0x000fe80000100800 */
[----:B------:R0:W-:Y:S04]  /*2b250*/  STL [R1+0xbb0], R5 ;  /* 0x000bb00501007387 */ /* 0x0001e80000100800 */
[----:B------:R1:W-:Y:S01]  /*2b260*/  STL [R1+0xbac], R4 ;  /* 0x000bac0401007387 */ /* 0x0003e20000100800 */
[----:B0-----:R-:W-:-:S03]  /*2b270*/  FMUL R5, R2, R11 ;  /* 0x0000000b02057220 */ /* 0x001fc60000400000 */
[----:B------:R0:W-:Y:S01]  /*2b280*/  STL [R1+0xba8], R6 ;  /* 0x000ba80601007387 */ /* 0x0001e20000100800 */
[----:B-1----:R-:W-:-:S03]  /*2b290*/  FMUL R4, R2, R14 ;  /* 0x0000000e02047220 */ /* 0x002fc60000400000 */
        /* <DEDUP_REMOVED lines=9> */
[----:B------:R-:W-:Y:S01]  /*2b330*/  @!P1 FMUL R30, R30, 16777216 ;  /* 0x4b8000001e1e9820 */ /* 0x000fe20000400000 */
[----:B------:R-:W-:Y:S01]  /*2b340*/  @!P1 FMUL R31, R31, 16777216 ;  /* 0x4b8000001f1f9820 */ /* 0x000fe20000400000 */
[C---:B0-----:R-:W-:Y:S01]  /*2b350*/  FMUL R5, R2.reuse, R23 ;  /* 0x0000001702057220 */ /* 0x041fe20000400000 */
[----:B------:R0:W-:Y:S01]  /*2b360*/  STL [R1+0xb4c], R6 ;  /* 0x000b4c0601007387 */ /* 0x0001e20000100800 */
[----:B-1----:R-:W-:-:S03]  /*2b370*/  FMUL R4, R2, R26 ;  /* 0x0000001a02047220 */ /* 0x002fc60000400000 */
[----:B------:R1:W-:Y:S01]  /*2b380*/  STL [R1+0xb48], R5 ;  /* 0x000b480501007387 */ /* 0x0003e20000100800 */
[----:B0-----:R-:W-:-:S03]  /*2b390*/  FMUL R6, R2, R27 ;  /* 0x0000001b02067220 */ /* 0x001fc60000400000 */
[----:B------:R0:W-:Y:S01]  /*2b3a0*/  STL [R1+0xb44], R4 ;  /* 0x000b440401007387 */ /* 0x0001e20000100800 */
[----:B-1----:R-:W-:-:S03]  /*2b3b0*/  FMUL R5, R2, R30 ;  /* 0x0000001e02057220 */ /* 0x002fc60000400000 */
[----:B------:R1:W-:Y:S04]  /*2b3c0*/  STL [R1+0xb3c], R6 ;  /* 0x000b3c0601007387 */ /* 0x0003e80000100800 */
[----:B------:R-:W4:Y:S01]  /*2b3d0*/  LDL.LU R18, [R1+0x60] ;  /* 0x0000600001127983 */ /* 0x000f220000300800 */
[----:B0-----:R-:W-:-:S03]  /*2b3e0*/  FMUL R4, R2, R31 ;  /* 0x0000001f02047220 */ /* 0x001fc60000400000 */
[----:B------:R0:W-:Y:S04]  /*2b3f0*/  STL [R1+0xb1c], R5 ;  /* 0x000b1c0501007387 */ /* 0x0001e80000100800 */
[----:B------:R-:W2:Y:S04]  /*2b400*/  LDL.LU R15, [R1+0x58] ;  /* 0x00005800010f7983 */ /* 0x000ea80000300800 */
[----:B------:R-:W-:Y:S04]  /*2b410*/  STL [R1+0x68], R4 ;  /* 0x0000680401007387 */ /* 0x000fe80000100800 */
[----:B------:R-:W2:Y:S04]  /*2b420*/  LDL.LU R14, [R1+0x48] ;  /* 0x00004800010e7983 */ /* 0x000ea80000300800 */
[----:B------:R-:W2:Y:S04]  /*2b430*/  LDL.LU R11, [R1+0x40] ;  /* 0x00004000010b7983 */ /* 0x000ea80000300800 */
[----:B------:R-:W2:Y:S04]  /*2b440*/  LDL.LU R10, [R1+0x38] ;  /* 0x00003800010a7983 */ /* 0x000ea80000300800 */
[----:B------:R-:W2:Y:S01]  /*2b450*/  LDL.LU R246, [R1+0x30] ;  /* 0x0000300001f67983 */ /* 0x000ea20000300800 */
[----:B-1----:R-:W-:-:S02]  /*2b460*/  F2FP.BF16.F32.PACK_AB R6, R251, R0 ;  /* 0x00000000fb06723e */ /* 0x002fc400000010ff */
[C---:B------:R-:W-:Y:S01]  /*2b470*/  FSETP.GEU.AND P5, PT, |R3|.reuse, 1.175494350822287508e-38, PT ;  /* 0x008000000300780b */ /* 0x040fe20003fae200 */
[----:B------:R-:W2:Y:S01]  /*2b480*/  LDL.LU R0, [R1+0xdac] ;  /* 0x000dac0001007983 */ /* 0x000ea20000300800 */
[----:B------:R-:W-:Y:S01]  /*2b490*/  @P2 FMUL R3, R3, 0.25 ;  /* 0x3e80000003032820 */ /* 0x000fe20000400000 */
        /* <DEDUP_REMOVED lines=16> */
[----:B------:R-:W1:Y:S01]  /*2b5a0*/  MUFU.RCP R3, R3 ;  /* 0x0000000300037308 */ /* 0x000e620000001000 */
        /* <DEDUP_REMOVED lines=87> */
[C---:B------:R-:W-:Y:S01]  /*2bb20*/  FMUL R250, R2.reuse, R250 ;  /* 0x000000fa02fa7220 */ /* 0x040fe20000400000 */
        /* <DEDUP_REMOVED lines=97> */
[C---:B0-----:R-:W-:Y:S01]  /*2c140*/  FMUL R5, R2.reuse, R243 ;  /* 0x000000f302057220 */ /* 0x041fe20000400000 */
[C---:B------:R-:W-:Y:S01]  /*2c150*/  FMUL R229, R2.reuse, R229 ;  /* 0x000000e502e57220 */ /* 0x040fe20000400000 */
[C---:B------:R-:W-:Y:S01]  /*2c160*/  FMUL R239, R2.reuse, R239 ;  /* 0x000000ef02ef7220 */ /* 0x040fe20000400000 */
[----:B------:R-:W-:Y:S01]  /*2c170*/  FMUL R241, R2, R241 ;  /* 0x000000f102f17220 */ /* 0x000fe20000400000 */
[----:B------:R-:W-:Y:S01]  /*2c180*/  F2FP.BF16.F32.PACK_AB R7, R247, R245 ;  /* 0x000000f5f707723e */ /* 0x000fe200000010ff */
[----:B---3--:R-:W-:Y:S01]  /*2c190*/  @!P5 FMUL R252, R252, 16777216 ;  /* 0x4b800000fcfcd820 */ /* 0x008fe20000400000 */
[----:B------:R-:W3:Y:S01]  /*2c1a0*/  LDL.LU R247, [R1+0xda8] ;  /* 0x000da80001f77983 */ /* 0x000ee20000300800 */
[----:B------:R-:W-:Y:S01]  /*2c1b0*/  ISETP.GE.U32.AND P4, PT, R230, 0x7f800000, PT ;  /* 0x7f800000e600780c */ /* 0x000fe20003f86070 */
[----:B------:R-:W0:Y:S02]  /*2c1c0*/  LDC R251, c[0x0][0x278] ;  /* 0x00009e00fffb7b82 */ /* 0x000e240000000800 */
[----:B------:R-:W3:Y:S01]  /*2c1d0*/  LDL.LU R245, [R1+0xda4] ;  /* 0x000da40001f57983 */ /* 0x000ee20000300800 */
[----:B----4-:R-:W-:Y:S01]  /*2c1e0*/  @!P5 FMUL R18, R18, 16777216 ;  /* 0x4b8000001212d820 */ /* 0x010fe20000400000 */
[----:B--2---:R-:W-:-:S03]  /*2c1f0*/  @!P5 FMUL R15, R15, 16777216 ;  /* 0x4b8000000f0fd820 */ /* 0x004fc60000400000 */
[C---:B-1----:R-:W-:Y:S01]  /*2c200*/  FMUL R18, R3.reuse, R18 ;  /* 0x0000001203127220 */ /* 0x042fe20000400000 */
[----:B------:R-:W-:Y:S01]  /*2c210*/  @!P5 FMUL R14, R14, 16777216 ;  /* 0x4b8000000e0ed820 */ /* 0x000fe20000400000 */
[----:B------:R-:W-:Y:S01]  /*2c220*/  FMUL R15, R3, R15 ;  /* 0x0000000f030f7220 */ /* 0x000fe20000400000 */
[----:B------:R-:W-:Y:S02]  /*2c230*/  @!P5 FMUL R11, R11, 16777216 ;  /* 0x4b8000000b0bd820 */ /* 0x000fe40000400000 */
[C---:B------:R-:W-:Y:S01]  /*2c240*/  FMUL R2, R3.reuse, R14 ;  /* 0x0000000e03027220 */ /* 0x040fe20000400000 */
[----:B------:R-:W-:Y:S01]  /*2c250*/  @!P5 FMUL R10, R10, 16777216 ;  /* 0x4b8000000a0ad820 */ /* 0x000fe20000400000 */
[C---:B------:R-:W-:Y:S01]  /*2c260*/  FMUL R14, R3.reuse, R11 ;  /* 0x0000000b030e7220 */ /* 0x040fe20000400000 */
[----:B------:R-:W-:Y:S01]  /*2c270*/  STL [R1+0x60], R18 ;  /* 0x0000601201007387 */ /* 0x000fe20000100800 */
[----:B------:R-:W-:Y:S01]  /*2c280*/  @!P5 FMUL R246, R246, 16777216 ;  /* 0x4b800000f6f6d820 */ /* 0x000fe20000400000 */
[----:B------:R-:W-:-:S02]  /*2c290*/  FMUL R11, R3, R10 ;  /* 0x0000000a030b7220 */ /* 0x000fc40000400000 */
[----:B------:R-:W-:Y:S01]  /*2c2a0*/  STL [R1+0x58], R15 ;  /* 0x0000580f01007387 */ /* 0x000fe20000100800 */
[----:B------:R-:W-:Y:S01]  /*2c2b0*/  FMUL R10, R3, R252 ;  /* 0x000000fc030a7220 */ /* 0x000fe20000400000 */
[----:B------:R-:W-:Y:S01]  /*2c2c0*/  @!P5 FMUL R0, R0, 16777216 ;  /* 0x4b8000000000d820 */ /* 0x000fe20000400000 */
[----:B------:R-:W-:Y:S01]  /*2c2d0*/  @!P5 FMUL R249, R249, 16777216 ;  /* 0x4b800000f9f9d820 */ /* 0x000fe20000400000 */
[----:B------:R1:W-:Y:S01]  /*2c2e0*/  STL [R1+0x48], R2 ;  /* 0x0000480201007387 */ /* 0x0003e20000100800 */
[----:B------:R-:W-:Y:S01]  /*2c2f0*/  @!P5 FMUL R244, R244, 16777216 ;  /* 0x4b800000f4f4d820 */ /* 0x000fe20000400000 */
[----:B------:R-:W-:Y:S01]  /*2c300*/  @!P5 FMUL R9, R9, 16777216 ;  /* 0x4b8000000909d820 */ /* 0x000fe20000400000 */
[----:B------:R-:W-:Y:S01]  /*2c310*/  @!P5 FMUL R8, R8, 16777216 ;  /* 0x4b8000000808d820 */ /* 0x000fe20000400000 */
[----:B------:R-:W-:Y:S01]  /*2c320*/  STL [R1+0x40], R14 ;  /* 0x0000400e01007387 */ /* 0x000fe20000100800 */
[----:B------:R-:W-:Y:S01]  /*2c330*/  @!P5 FMUL R12, R12, 16777216 ;  /* 0x4b8000000c0cd820 */ /* 0x000fe20000400000 */
[----:B------:R-:W-:Y:S01]  /*2c340*/  @!P5 FMUL R16, R16, 16777216 ;  /* 0x4b8000001010d820 */ /* 0x000fe20000400000 */
[----:B------:R-:W-:Y:S01]  /*2c350*/  @!P5 FMUL R248, R248, 16777216 ;  /* 0x4b800000f8f8d820 */ /* 0x000fe20000400000 */
[----:B------:R-:W-:Y:S01]  /*2c360*/  STL [R1+0x38], R11 ;  /* 0x0000380b01007387 */ /* 0x000fe20000100800 */
[----:B------:R-:W-:Y:S01]  /*2c370*/  @!P5 FMUL R242, R242, 16777216 ;  /* 0x4b800000f2f2d820 */ /* 0x000fe20000400000 */
[----:B------:R-:W-:Y:S01]  /*2c380*/  @!P5 FMUL R13, R13, 16777216 ;  /* 0x4b8000000d0dd820 */ /* 0x000fe20000400000 */
[----:B------:R-:W-:Y:S01]  /*2c390*/  @!P5 FMUL R17, R17, 16777216 ;  /* 0x4b8000001111d820 */ /* 0x000fe20000400000 */
[----:B------:R-:W2:Y:S01]  /*2c3a0*/  LDL.LU R252, [R1+0xda0] ;  /* 0x000da00001fc7983 */ /* 0x000ea20000300800 */
[----:B-1----:R-:W-:Y:S01]  /*2c3b0*/  FMUL R2, R3, R246 ;  /* 0x000000f603027220 */ /* 0x002fe20000400000 */
[----:B------:R-:W-:Y:S01]  /*2c3c0*/  @!P5 FMUL R20, R20, 16777216 ;  /* 0x4b8000001414d820 */ /* 0x000fe20000400000 */
[----:B------:R-:W-:Y:S01]  /*2c3d0*/  @!P5 FMUL R21, R21, 16777216 ;  /* 0x4b8000001515d820 */ /* 0x000fe20000400000 */
[----:B------:R-:W-:Y:S01]  /*2c3e0*/  @!P5 FMUL R24, R24, 16777216 ;  /* 0x4b8000001818d820 */ /* 0x000fe20000400000 */
[----:B------:R-:W-:Y:S01]  /*2c3f0*/  @!P5 FMUL R25, R25, 16777216 ;  /* 0x4b8000001919d820 */ /* 0x000fe20000400000 */
[----:B------:R1:W-:Y:S01]  /*2c400*/  STL [R1+0x8], R2 ;  /* 0x0000080201007387 */ /* 0x0003e20000100800 */
        /* <DEDUP_REMOVED lines=9> */
[----:B-1----:R-:W-:Y:S01]  /*2c4a0*/  FMUL R2, R3, R0 ;  /* 0x0000000003027220 */ /* 0x002fe20000400000 */
[----:B------:R-:W-:Y:S01]  /*2c4b0*/  @!P5 FMUL R45, R45, 16777216 ;  /* 0x4b8000002d2dd820 */ /* 0x000fe20000400000 */
[----:B------:R-:W4:Y:S01]  /*2c4c0*/  LDL.LU R0, [R1+0xd9c] ;  /* 0x000d9c0001007983 */ /* 0x000f220000300800 */
[----:B------:R-:W-:Y:S01]  /*2c4d0*/  @!P5 FMUL R48, R48, 16777216 ;  /* 0x4b8000003030d820 */ /* 0x000fe20000400000 */
[----:B------:R-:W-:Y:S01]  /*2c4e0*/  @!P5 FMUL R49, R49, 16777216 ;  /* 0x4b8000003131d820 */ /* 0x000fe20000400000 */
[----:B------:R-:W-:Y:S01]  /*2c4f0*/  @!P5 FMUL R52, R52, 16777216 ;  /* 0x4b8000003434d820 */ /* 0x000fe20000400000 */
[----:B------:R1:W-:Y:S01]  /*2c500*/  STL [R1+0x4], R10 ;  /* 0x0000040a01007387 */ /* 0x0003e20000100800 */
[----:B------:R-:W-:Y:S01]  /*2c510*/  @!P5 FMUL R53, R53, 16777216 ;  /* 0x4b8000003535d820 */ /* 0x000fe20000400000 */
[----:B------:R-:W-:Y:S01]  /*2c520*/  @!P5 FMUL R56, R56, 16777216 ;  /* 0x4b8000003838d820 */ /* 0x000fe20000400000 */
[----:B------:R-:W-:Y:S01]  /*2c530*/  @!P5 FMUL R57, R57, 16777216 ;  /* 0x4b8000003939d820 */ /* 0x000fe20000400000 */
[----:B------:R0:W-:Y:S01]  /*2c540*/  STL [R1], R2 ;  /* 0x0000000201007387 */ /* 0x0001e20000100800 */
[----:B------:R-:W-:Y:S01]  /*2c550*/  @!P5 FMUL R60, R60, 16777216 ;  /* 0x4b8000003c3cd820 */ /* 0x000fe20000400000 */
[----:B------:R-:W-:Y:S01]  /*2c560*/  @!P5 FMUL R61, R61, 16777216 ;  /* 0x4b8000003d3dd820 */ /* 0x000fe20000400000 */
[----:B------:R-:W-:Y:S01]  /*2c570*/  @!P5 FMUL R64, R64, 16777216 ;  /* 0x4b8000004040d820 */ /* 0x000fe20000400000 */
[----:B------:R-:W4:Y:S01]  /*2c580*/  LDL.LU R19, [R1+0x18] ;  /* 0x0000180001137983 */ /* 0x000f220000300800 */
        /* <DEDUP_REMOVED lines=12> */
[C---:B------:R-:W-:Y:S01]  /*2c650*/  FMUL R249, R3.reuse, R249 ;  /* 0x000000f903f97220 */ /* 0x040fe20000400000 */
[----:B------:R-:W-:Y:S01]  /*2c660*/  FMUL R4, R3, R244 ;  /* 0x000000f403047220 */ /* 0x000fe20000400000 */
[----:B------:R-:W-:Y:S01]  /*2c670*/  F2FP.BF16.F32.PACK_AB R5, R5, R250 ;  /* 0x000000fa0505723e */ /* 0x000fe200000010ff */
[----:B------:R-:W-:Y:S01]  /*2c680*/  FMUL R30, R3, R9 ;  /* 0x00000009031e7220 */ /* 0x000fe20000400000 */
[----:B------:R-:W-:Y:S01]  /*2c690*/  @!P5 FMUL R84, R84, 16777216 ;  /* 0x4b8000005454d820 */ /* 0x000fe20000400000 */
[----:B------:R-:W-:Y:S01]  /*2c6a0*/  @!P5 FMUL R85, R85, 16777216 ;  /* 0x4b8000005555d820 */ /* 0x000fe20000400000 */
[----:B------:R-:W-:Y:S01]  /*2c6b0*/  F2FP.BF16.F32.PACK_AB R4, R4, R249 ;  /* 0x000000f90404723e */ /* 0x000fe200000010ff */
[----:B------:R-:W-:Y:S01]  /*2c6c0*/  @!P5 FMUL R88, R88, 16777216 ;  /* 0x4b8000005858d820 */ /* 0x000fe20000400000 */
[----:B-1----:R-:W-:Y:S01]  /*2c6d0*/  IADD3 R10, R233, -R240, RZ ;  /* 0x800000f0e90a7210 */ /* 0x002fe20007ffe0ff */
[----:B------:R-:W-:Y:S01]  /*2c6e0*/  @!P5 FMUL R89, R89, 16777216 ;  /* 0x4b8000005959d820 */ /* 0x000fe20000400000 */
[----:B------:R-:W-:Y:S01]  /*2c6f0*/  IADD3 R9, R234, -R236, RZ ;  /* 0x800000ecea097210 */ /* 0x000fe20007ffe0ff */
        /* <DEDUP_REMOVED lines=72> */
[----:B0-----:R-:W-:Y:S01]  /*2cb80*/  MOV R2, 0x3dc6b27f ;  /* 0x3dc6b27f00027802 */ /* 0x001fe20000000f00 */
[----:B------:R-:W-:Y:S01]  /*2cb90*/  FADD R10, R10, -1 ;  /* 0xbf8000000a0a7421 */ /* 0x000fe20000000000 */
[----:B------:R-:W-:Y:S01]  /*2cba0*/  FADD R9, R9, -1 ;  /* 0xbf80000009097421 */ /* 0x000fe20000000000 */
        /* <DEDUP_REMOVED lines=63> */
[----:B------:R-:W-:Y:S01]  /*2cfa0*/  FMUL R130, R3, R130 ;  /* 0x0000008203827220 */ /* 0x000fe20000400000 */
[----:B------:R-:W-:Y:S01]  /*2cfb0*/  ISETP.GE.U32.AND P1, PT, R233, 0x7f800000, PT ;  /* 0x7f800000e900780c */ /* 0x000fe20003f26070 */
[----:B------:R-:W0:Y:S01]  /*2cfc0*/  LDC R243, c[0x0][0x278] ;  /* 0x00009e00fff37b82 */ /* 0x000e220000000800 */
[----:B---3--:R-:W-:Y:S01]  /*2cfd0*/  @!P5 FMUL R247, R247, 16777216 ;  /* 0x4b800000f7f7d820 */ /* 0x008fe20000400000 */
[----:B------:R-:W-:-:S03]  /*2cfe0*/  @!P5 FMUL R245, R245, 16777216 ;  /* 0x4b800000f5f5d820 */ /* 0x000fc60000400000 */
        /* <DEDUP_REMOVED lines=53> */
[-C--:B------:R-:W-:Y:S01]  /*2d340*/  FFMA.FTZ R13, R10, R2.reuse, -0.16845393180847167969 ;  /* 0xbe2c7f300a0d7423 */ /* 0x080fe20000010002 */
[----:B------:R-:W-:Y:S01]  /*2d350*/  FFMA.FTZ R11, R9, R2, -0.16845393180847167969 ;  /* 0xbe2c7f30090b7423 */ /* 0x000fe20000010002 */
[----:B------:R-:W-:Y:S01]  /*2d360*/  STL.64 [R1+0x1060], R156 ;  /* 0x0010609c01007387 */ /* 0x000fe20000100a00 */
[----:B------:R-:W-:Y:S01]  /*2d370*/  ISETP.GE.U32.AND P2, PT, R234, 0x7f800000, PT ;  /* 0x7f800000ea00780c */ /* 0x000fe20003f46070 */
[C---:B------:R-:W-:Y:S01]  /*2d380*/  FFMA.FTZ R13, R10.reuse, R13, 0.1716887056827545166 ;  /* 0x3e2fcf2a0a0d7423 */ /* 0x040fe2000001000d */
[----:B------:R-:W-:Y:S01]  /*2d390*/  FSETP.NEU.AND P0, PT, R233, RZ, PT ;  /* 0x000000ffe900720b */ /* 0x000fe20003f0d000 */
[----:B------:R-:W1:Y:S02]  /*2d3a0*/  LDC R223, c[0x0][0x278] ;  /* 0x00009e00ffdf7b82 */ /* 0x000e640000000800 */
[----:B------:R-:W-:-:S04]  /*2d3b0*/  FFMA.FTZ R13, R10, R13, -0.17900948226451873779 ;  /* 0xbe374e430a0d7423 */ /* 0x000fc8000001000d */
[----:B------:R-:W-:Y:S01]  /*2d3c0*/  FFMA.FTZ R13, R10, R13, 0.20512372255325317383 ;  /* 0x3e520bf40a0d7423 */ /* 0x000fe2000001000d */
[----:B------:R-:W-:Y:S01]  /*2d3d0*/  FSETP.NEU.AND P3, PT, R234, RZ, PT ;  /* 0x000000ffea00720b */ /* 0x000fe20003f6d000 */
[----:B------:R-:W3:Y:S02]  /*2d3e0*/  LDC R249, c[0x0][0x278] ;  /* 0x00009e00fff97b82 */ /* 0x000ee40000000800 */
[----:B------:R-:W-:-:S06]  /*2d3f0*/  FFMA.FTZ R13, R10, R13, -0.24046532809734344482 ;  /* 0xbe763c8b0a0d7423 */ /* 0x000fcc000001000d */
[----:B------:R-:W3:Y:S01]  /*2d400*/  LDC R250, c[0x0][0x278] ;  /* 0x00009e00fffa7b82 */ /* 0x000ee20000000800 */
[----:B--2---:R2:W-:Y:S01]  /*2d410*/  STSM.16.M88.4 [R252], R4 ;  /* 0x00000004fc007844 */ /* 0x0045e20000000200 */
[----:B------:R-:W-:Y:S01]  /*2d420*/  FFMA.FTZ R11, R9, R11, 0.1716887056827545166 ;  /* 0x3e2fcf2a090b7423 */ /* 0x000fe2000001000b */
[----:B------:R-:W-:-:S05]  /*2d430*/  ISETP.GE.U32.AND P5, PT, R235, 0x7f800000, PT ;  /* 0x7f800000eb00780c */ /* 0x000fca0003fa6070 */
[----:B------:R-:W0:Y:S08]  /*2d440*/  LDC R219, c[0x0][0x278] ;  /* 0x00009e00ffdb7b82 */ /* 0x000e300000000800 */
[----:B------:R-:W3:Y:S01]  /*2d450*/  LDC R240, c[0x0][0x278] ;  /* 0x00009e00fff07b82 */ /* 0x000ee20000000800 */
[----:B--2---:R-:W-:Y:S02]  /*2d460*/  IADD3 R7, R235, -R237, RZ ;  /* 0x800000edeb077210 */ /* 0x004fe40007ffe0ff */
[----:B------:R-:W-:Y:S01]  /*2d470*/  IADD3 R6, R230, -R238, RZ ;  /* 0x800000eee6067210 */ /* 0x000fe20007ffe0ff */
[----:B------:R-:W-:Y:S01]  /*2d480*/  FFMA.FTZ R13, R10, R13, 0.28857114911079406738 ;  /* 0x3e93bf990a0d7423 */ /* 0x000fe2000001000d */
[----:B------:R-:W-:Y:S01]  /*2d490*/  FFMA.FTZ R11, R9, R11, -0.17900948226451873779 ;  /* 0xbe374e43090b7423 */ /* 0x000fe2000001000b */
[----:B------:R-:W-:Y:S01]  /*2d4a0*/  FADD R7, R7, -1 ;  /* 0xbf80000007077421 */ /* 0x000fe20000000000 */
[----:B------:R-:W-:Y:S01]  /*2d4b0*/  STL.64 [R1+0x1058], R150 ;  /* 0x0010589601007387 */ /* 0x000fe20000100a00 */
[----:B------:R-:W-:Y:S01]  /*2d4c0*/  FADD R6, R6, -1 ;  /* 0xbf80000006067421 */ /* 0x000fe20000000000 */
[----:B------:R-:W2:Y:S01]  /*2d4d0*/  LDC.64 R4, c[0x0][0x270] ;  /* 0x00009c00ff047b82 */ /* 0x000ea20000000a00 */
[----:B------:R-:W-:-:S02]  /*2d4e0*/  FFMA.FTZ R3, R7, R2, -0.16845393180847167969 ;  /* 0xbe2c7f3007037423 */ /* 0x000fc40000010002 */
[----:B------:R-:W-:-:S04]  /*2d4f0*/  FFMA.FTZ R2, R6, R2, -0.16845393180847167969 ;  /* 0xbe2c7f3006027423 */ /* 0x000fc80000010002 */
[C---:B------:R-:W-:Y:S01]  /*2d500*/  FFMA.FTZ R2, R6.reuse, R2, 0.1716887056827545166 ;  /* 0x3e2fcf2a06027423 */ /* 0x040fe20000010002 */
[----:B------:R-:W1:Y:S03]  /*2d510*/  LDC R227, c[0x0][0x278] ;  /* 0x00009e00ffe37b82 */ /* 0x000e660000000800 */
[----:B------:R-:W-:-:S04]  /*2d520*/  FFMA.FTZ R2, R6, R2, -0.17900948226451873779 ;  /* 0xbe374e4306027423 */ /* 0x000fc80000010002 */
[C---:B------:R-:W-:Y:S01]  /*2d530*/  FFMA.FTZ R2, R6.reuse, R2, 0.20512372255325317383 ;  /* 0x3e520bf406027423 */ /* 0x040fe20000010002 */
[----:B------:R-:W3:Y:S03]  /*2d540*/  LDC R236, c[0x0][0x278] ;  /* 0x00009e00ffec7b82 */ /* 0x000ee60000000800 */
[----:B------:R-:W-:-:S04]  /*2d550*/  FFMA.FTZ R2, R6, R2, -0.24046532809734344482 ;  /* 0xbe763c8b06027423 */ /* 0x000fc80000010002 */
[----:B------:R-:W-:Y:S01]  /*2d560*/  FFMA.FTZ R2, R6, R2, 0.28857114911079406738 ;  /* 0x3e93bf9906027423 */ /* 0x000fe20000010002 */
[----:B------:R-:W-:Y:S01]  /*2d570*/  FFMA.FTZ R13, R10, R13, -0.36067417263984680176 ;  /* 0xbeb8aa490a0d7423 */ /* 0x000fe2000001000d */
[----:B------:R-:W3:Y:S02]  /*2d580*/  LDC R238, c[0x0][0x278] ;  /* 0x00009e00ffee7b82 */ /* 0x000ee40000000800 */
[----:B------:R-:W-:Y:S01]  /*2d590*/  FFMA.FTZ R2, R6, R2, -0.36067417263984680176 ;  /* 0xbeb8aa4906027423 */ /* 0x000fe20000010002 */
[----:B------:R-:W-:-:S03]  /*2d5a0*/  FFMA.FTZ R13, R10, R13, 0.48089820146560668945 ;  /* 0x3ef6384a0a0d7423 */ /* 0x000fc6000001000d */
[----:B------:R-:W-:Y:S01]  /*2d5b0*/  FFMA.FTZ R2, R6, R2, 0.48089820146560668945 ;  /* 0x3ef6384a06027423 */ /* 0x000fe20000010002 */
[----:B------:R-:W-:Y:S01]  /*2d5c0*/  FFMA.FTZ R13, R10, R13, -0.72134751081466674805 ;  /* 0xbf38aa3b0a0d7423 */ /* 0x000fe2000001000d */
[----:B------:R-:W3:Y:S02]  /*2d5d0*/  LDC R237, c[0x0][0x278] ;  /* 0x00009e00ffed7b82 */ /* 0x000ee40000000800 */
[----:B------:R-:W-:Y:S01]  /*2d5e0*/  FFMA.FTZ R2, R6, R2, -0.72134751081466674805 ;  /* 0xbf38aa3b06027423 */ /* 0x000fe20000010002 */
[----:B------:R-:W-:-:S03]  /*2d5f0*/  FMUL R13, R10, R13 ;  /* 0x0000000d0a0d7220 */ /* 0x000fc60000400000 */
[----:B------:R-:W-:Y:S01]  /*2d600*/  FMUL R2, R6, R2 ;  /* 0x0000000206027220 */ /* 0x000fe20000400000 */
[----:B------:R-:W-:Y:S01]  /*2d610*/  FMUL R13, R10, R13 ;  /* 0x0000000d0a0d7220 */ /* 0x000fe20000400000 */
[----:B------:R-:W0:Y:S02]  /*2d620*/  LDC R248, c[0x0][0x278] ;  /* 0x00009e00fff87b82 */ /* 0x000e240000000800 */
[----:B------:R-:W-:Y:S01]  /*2d630*/  FMUL R2, R6, R2 ;  /* 0x0000000206027220 */ /* 0x000fe20000400000 */
[----:B------:R-:W-:-:S03]  /*2d640*/  FFMA.FTZ R10, R10, 1.4426950216293334961, R13 ;  /* 0x3fb8aa3b0a0a7823 */ /* 0x000fc6000001000d */
[----:B------:R-:W-:Y:S01]  /*2d650*/  FFMA.FTZ R6, R6, 1.4426950216293334961, R2 ;  /* 0x3fb8aa3b06067823 */ /* 0x000fe20000010002 */
[----:B------:R-:W-:Y:S01]  /*2d660*/  FFMA.FTZ R11, R9, R11, 0.20512372255325317383 ;  /* 0x3e520bf4090b7423 */ /* 0x000fe2000001000b */
[----:B------:R-:W3:Y:S02]  /*2d670*/  LDC R242, c[0x0][0x278] ;  /* 0x00009e00fff27b82 */ /* 0x000ee40000000800 */
[----:B----4-:R-:W-:Y:S02]  /*2d680*/  FADD R13, R15, R6 ;  /* 0x000000060f0d7221 */ /* 0x010fe40000000000 */
[----:B------:R-:W4:Y:S01]  /*2d690*/  S2R R15, SR_TID.X ;  /* 0x00000000000f7919 */ /* 0x000f220000002100 */
[C---:B------:R-:W-:Y:S01]  /*2d6a0*/  FFMA.FTZ R11, R9.reuse, R11, -0.24046532809734344482 ;  /* 0xbe763c8b090b7423 */ /* 0x040fe2000001000b */
[----:B------:R-:W-:Y:S02]  /*2d6b0*/  STL.64 [R1+0x1050], R152 ;  /* 0x0010509801007387 */ /* 0x000fe40000100a00 */
[----:B------:R-:W3:Y:S02]  /*2d6c0*/  LDC R157, c[0x0][0x278] ;  /* 0x00009e00ff9d7b82 */ /* 0x000ee40000000800 */
[----:B------:R-:W-:Y:S04]  /*2d6d0*/  STL.64 [R1+0x1048], R146 ;  /* 0x0010489201007387 */ /* 0x000fe80000100a00 */
[----:B------:R-:W-:Y:S01]  /*2d6e0*/  STL.64 [R1+0x1040], R148 ;  /* 0x0010409401007387 */ /* 0x000fe20000100a00 */
[----:B------:R-:W-:-:S03]  /*2d6f0*/  FFMA.FTZ R11, R9, R11, 0.28857114911079406738 ;  /* 0x3e93bf99090b7423 */ /* 0x000fc6000001000b */
[----:B------:R2:W-:Y:S04]  /*2d700*/  STL.64 [R1+0x1038], R142 ;  /* 0x0010388e01007387 */ /* 0x0005e80000100a00 */
[----:B------:R1:W-:Y:S04]  /*2d710*/  STL.64 [R1+0x1030], R144 ;  /* 0x0010309001007387 */ /* 0x0003e80000100a00 */
[----:B------:R-:W-:Y:S04]  /*2d720*/  STL.64 [R1+0x1028], R138 ;  /* 0x0010288a01007387 */ /* 0x000fe80000100a00 */
[----:B------:R-:W-:Y:S01]  /*2d730*/  STL.64 [R1+0x1020], R140 ;  /* 0x0010208c01007387 */ /* 0x000fe20000100a00 */
[----:B------:R-:W-:Y:S01]  /*2d740*/  FFMA.FTZ R3, R7, R3, 0.1716887056827545166 ;  /* 0x3e2fcf2a07037423 */ /* 0x000fe20000010003 */
[----:B------:R-:W-:Y:S01]  /*2d750*/  FFMA.FTZ R11, R9, R11, -0.36067417263984680176 ;  /* 0xbeb8aa49090b7423 */ /* 0x000fe2000001000b */
[----:B------:R-:W-:Y:S01]  /*2d760*/  FADD R17, R19, R10 ;  /* 0x0000000a13117221 */ /* 0x000fe20000000000 */
[----:B------:R0:W-:Y:S01]  /*2d770*/  STL.64 [R1+0x1018], R134 ;  /* 0x0010188601007387 */ /* 0x0001e20000100a00 */
[----:B------:R-:W-:Y:S01]  /*2d780*/  FFMA.FTZ R3, R7, R3, -0.17900948226451873779 ;  /* 0xbe374e4307037423 */ /* 0x000fe20000010003 */
[----:B------:R-:W-:Y:S01]  /*2d790*/  FFMA.FTZ R11, R9, R11, 0.48089820146560668945 ;  /* 0x3ef6384a090b7423 */ /* 0x000fe2000001000b */
[----:B----4-:R-:W-:Y:S01]  /*2d7a0*/  LOP3.LUT R19, R15, 0xff, RZ, 0xc0, !PT ;  /* 0x000000ff0f137812 */ /* 0x010fe200078ec0ff */
[----:B------:R-:W-:Y:S01]  /*2d7b0*/  STL.64 [R1+0x1010], R136 ;  /* 0x0010108801007387 */ /* 0x000fe20000100a00 */
[----:B------:R-:W-:Y:S01]  /*2d7c0*/  @P2 MOV R6, 0x7f800000 ;  /* 0x7f80000000062802 */ /* 0x000fe20000000f00 */
[----:B------:R-:W4:Y:S02]  /*2d7d0*/  LDC R10, c[0x0][0x278] ;  /* 0x00009e00ff0a7b82 */ /* 0x000f240000000800 */
[----:B------:R-:W-:Y:S04]  /*2d7e0*/  STL.64 [R1+0x1008], R130 ;  /* 0x0010088201007387 */ /* 0x000fe80000100a00 */
[----:B------:R-:W-:Y:S02]  /*2d7f0*/  STL.64 [R1+0x1000], R132 ;  /* 0x0010008401007387 */ /* 0x000fe40000100a00 */
[----:B--2---:R-:W2:Y:S02]  /*2d800*/  LDC R142, c[0x0][0x278] ;  /* 0x00009e00ff8e7b82 */ /* 0x004ea40000000800 */
[----:B------:R3:W-:Y:S04]  /*2d810*/  STL.64 [R1+0xff8], R126 ;  /* 0x000ff87e01007387 */ /* 0x0007e80000100a00 */
[----:B------:R-:W-:Y:S01]  /*2d820*/  STL.64 [R1+0xff0], R128 ;  /* 0x000ff08001007387 */ /* 0x000fe20000100a00 */
[----:B------:R-:W-:Y:S01]  /*2d830*/  FFMA.FTZ R3, R7, R3, 0.20512372255325317383 ;  /* 0x3e520bf407037423 */ /* 0x000fe20000010003 */
[----:B------:R-:W-:Y:S01]  /*2d840*/  FFMA.FTZ R11, R9, R11, -0.72134751081466674805 ;  /* 0xbf38aa3b090b7423 */ /* 0x000fe2000001000b */
[----:B------:R-:W4:Y:S01]  /*2d850*/  LDC R143, c[0x0][0x278] ;  /* 0x00009e00ff8f7b82 */ /* 0x000f220000000800 */
[----:B------:R-:W-:Y:S04]  /*2d860*/  STL.64 [R1+0xfe8], R122 ;  /* 0x000fe87a01007387 */ /* 0x000fe80000100a00 */
[----:B------:R-:W-:Y:S03]  /*2d870*/  STL.64 [R1+0xfe0], R124 ;  /* 0x000fe07c01007387 */ /* 0x000fe60000100a00 */
[----:B-1----:R-:W1:Y:S01]  /*2d880*/  LDC R145, c[0x0][0x278] ;  /* 0x00009e00ff917b82 */ /* 0x002e620000000800 */
[----:B------:R3:W-:Y:S04]  /*2d890*/  STL.64 [R1+0xfd8], R118 ;  /* 0x000fd87601007387 */ /* 0x0007e80000100a00 */
[----:B------:R-:W-:Y:S01]  /*2d8a0*/  STL.64 [R1+0xfd0], R120 ;  /* 0x000fd07801007387 */ /* 0x000fe20000100a00 */
[----:B------:R-:W-:Y:S01]  /*2d8b0*/  FFMA.FTZ R3, R7, R3, -0.24046532809734344482 ;  /* 0xbe763c8b07037423 */ /* 0x000fe20000010003 */
[----:B------:R-:W-:Y:S01]  /*2d8c0*/  FMUL R11, R9, R11 ;  /* 0x0000000b090b7220 */ /* 0x000fe20000400000 */
[----:B0-----:R-:W0:Y:S01]  /*2d8d0*/  LDC R135, c[0x0][0x278] ;  /* 0x00009e00ff877b82 */ /* 0x001e220000000800 */
[----:B------:R4:W-:Y:S04]  /*2d8e0*/  STL.64 [R1+0xfc8], R114 ;  /* 0x000fc87201007387 */ /* 0x0009e80000100a00 */
[----:B------:R-:W-:Y:S03]  /*2d8f0*/  STL.64 [R1+0xfc0], R116 ;  /* 0x000fc07401007387 */ /* 0x000fe60000100a00 */
[----:B------:R-:W4:Y:S01]  /*2d900*/  LDC R144, c[0x0][0x278] ;  /* 0x00009e00ff907b82 */ /* 0x000f220000000800 */
[----:B------:R-:W-:Y:S04]  /*2d910*/  STL.64 [R1+0xfb8], R112 ;  /* 0x000fb87001007387 */ /* 0x000fe80000100a00 */
[----:B------:R4:W-:Y:S01]  /*2d920*/  STL.64 [R1+0xfb0], R110 ;  /* 0x000fb06e01007387 */ /* 0x0009e20000100a00 */
[----:B------:R-:W-:Y:S01]  /*2d930*/  FFMA.FTZ R3, R7, R3, 0.28857114911079406738 ;  /* 0x3e93bf9907037423 */ /* 0x000fe20000010003 */
[----:B------:R-:W-:Y:S01]  /*2d940*/  FMUL R11, R9, R11 ;  /* 0x0000000b090b7220 */ /* 0x000fe20000400000 */
[----:B------:R-:W4:Y:S01]  /*2d950*/  LDC R139, c[0x0][0x278] ;  /* 0x00009e00ff8b7b82 */ /* 0x000f220000000800 */
[----:B------:R-:W-:Y:S04]  /*2d960*/  STL.64 [R1+0xfa8], R108 ;  /* 0x000fa86c01007387 */ /* 0x000fe80000100a00 */
[----:B------:R-:W-:Y:S03]  /*2d970*/  STL.64 [R1+0xfa0], R106 ;  /* 0x000fa06a01007387 */ /* 0x000fe60000100a00 */
[----:B------:R-:W4:Y:S01]  /*2d980*/  LDC R138, c[0x0][0x278] ;  /* 0x00009e00ff8a7b82 */ /* 0x000f220000000800 */
[----:B------:R-:W-:Y:S04]  /*2d990*/  STL.64 [R1+0xf98], R104 ;  /* 0x000f986801007387 */ /* 0x000fe80000100a00 */
[----:B------:R-:W-:Y:S03]  /*2d9a0*/  STL.64 [R1+0xf90], R102 ;  /* 0x000f906601007387 */ /* 0x000fe60000100a00 */
[----:B------:R-:W4:Y:S01]  /*2d9b0*/  LDC R141, c[0x0][0x278] ;  /* 0x00009e00ff8d7b82 */ /* 0x000f220000000800 */
[----:B------:R-:W-:Y:S04]  /*2d9c0*/  STL.64 [R1+0xf88], R100 ;  /* 0x000f886401007387 */ /* 0x000fe80000100a00 */
[----:B------:R-:W-:Y:S01]  /*2d9d0*/  STL.64 [R1+0xf80], R98 ;  /* 0x000f806201007387 */ /* 0x000fe20000100a00 */
[----:B------:R-:W-:Y:S01]  /*2d9e0*/  FFMA.FTZ R3, R7, R3, -0.36067417263984680176 ;  /* 0xbeb8aa4907037423 */ /* 0x000fe20000010003 */
[----:B------:R-:W-:Y:S01]  /*2d9f0*/  FFMA.FTZ R9, R9, 1.4426950216293334961, R11 ;  /* 0x3fb8aa3b09097823 */ /* 0x000fe2000001000b */
[----:B------:R-:W4:Y:S01]  /*2da00*/  LDC R134, c[0x0][0x278] ;  /* 0x00009e00ff867b82 */ /* 0x000f220000000800 */
[----:B------:R-:W-:Y:S04]  /*2da10*/  STL.64 [R1+0xf78], R96 ;  /* 0x000f786001007387 */ /* 0x000fe80000100a00 */
[----:B------:R-:W-:Y:S03]  /*2da20*/  STL.64 [R1+0xf70], R94 ;  /* 0x000f705e01007387 */ /* 0x000fe60000100a00 */
[----:B------:R-:W4:Y:S01]  /*2da30*/  LDC R140, c[0x0][0x278] ;  /* 0x00009e00ff8c7b82 */ /* 0x000f220000000800 */
[----:B------:R-:W-:Y:S01]  /*2da40*/  STL.64 [R1+0xf68], R92 ;  /* 0x000f685c01007387 */ /* 0x000fe20000100a00 */
[----:B------:R-:W4:Y:S01]  /*2da50*/  S2R R15, SR_CTAID.X ;  /* 0x00000000000f7919 */ /* 0x000f220000002500 */
[----:B------:R-:W-:Y:S01]  /*2da60*/  FFMA.FTZ R3, R7, R3, 0.48089820146560668945 ;  /* 0x3ef6384a07037423 */ /* 0x000fe20000010003 */
[----:B------:R-:W-:-:S04]  /*2da70*/  FADD R9, R18, R9 ;  /* 0x0000000912097221 */ /* 0x000fc80000000000 */
[----:B------:R-:W4:Y:S01]  /*2da80*/  LDC R11, c[0x0][0x278] ;  /* 0x00009e00ff0b7b82 */ /* 0x000f220000000800 */
[----:B------:R-:W-:Y:S04]  /*2da90*/  STL.64 [R1+0xf60], R90 ;  /* 0x000f605a01007387 */ /* 0x000fe80000100a00 */
[----:B------:R-:W-:Y:S01]  /*2daa0*/  STL.64 [R1+0xf58], R88 ;  /* 0x000f585801007387 */ /* 0x000fe20000100a00 */
[----:B--2---:R-:W-:Y:S02]  /*2dab0*/  IMAD R142, R142, 0x19, RZ ;  /* 0x000000198e8e7824 */ /* 0x004fe400078e02ff */
[----:B-1----:R-:W-:Y:S01]  /*2dac0*/  IMAD R145, R145, 0x70, RZ ;  /* 0x0000007091917824 */ /* 0x002fe200078e02ff */
[----:B------:R-:W-:Y:S01]  /*2dad0*/  STL.64 [R1+0xf50], R86 ;  /* 0x000f505601007387 */ /* 0x000fe20000100a00 */
[----:B0-----:R-:W-:Y:S01]  /*2dae0*/  IMAD R135, R135, 0x7a, RZ ;  /* 0x0000007a87877824 */ /* 0x001fe200078e02ff */
[----:B---3--:R-:W0:Y:S02]  /*2daf0*/  LDC R127, c[0x0][0x278] ;  /* 0x00009e00ff7f7b82 */ /* 0x008e240000000800 */
[----:B------:R-:W-:Y:S04]  /*2db00*/  STL.64 [R1+0xf48], R84 ;  /* 0x000f485401007387 */ /* 0x000fe80000100a00 */
[----:B------:R-:W-:Y:S01]  /*2db10*/  STL.64 [R1+0xf40], R82 ;  /* 0x000f405201007387 */ /* 0x000fe20000100a00 */
[C---:B------:R-:W-:Y:S01]  /*2db20*/  FFMA.FTZ R3, R7.reuse, R3, -0.72134751081466674805 ;  /* 0xbf38aa3b07037423 */ /* 0x040fe20000010003 */
[----:B------:R-:W1:Y:S02]  /*2db30*/  LDC R119, c[0x0][0x278] ;  /* 0x00009e00ff777b82 */ /* 0x000e640000000800 */
[----:B------:R-:W-:Y:S01]  /*2db40*/  STL.64 [R1+0xf38], R80 ;  /* 0x000f385001007387 */ /* 0x000fe20000100a00 */
[----:B------:R-:W2:Y:S05]  /*2db50*/  S2R R18, SR_CTAID.Y ;  /* 0x0000000000127919 */ /* 0x000eaa0000002600 */
[----:B------:R-:W3:Y:S01]  /*2db60*/  LDC R123, c[0x0][0x278] ;  /* 0x00009e00ff7b7b82 */ /* 0x000ee20000000800 */
[----:B------:R-:W-:Y:S04]  /*2db70*/  STL.64 [R1+0xf30], R78 ;  /* 0x000f304e01007387 */ /* 0x000fe80000100a00 */
[----:B------:R-:W-:Y:S01]  /*2db80*/  STL.64 [R1+0xf28], R76 ;  /* 0x000f284c01007387 */ /* 0x000fe20000100a00 */
[----:B------:R-:W-:Y:S01]  /*2db90*/  FMUL R3, R7, R3 ;  /* 0x0000000307037220 */ /* 0x000fe20000400000 */
[----:B----4-:R-:W-:Y:S01]  /*2dba0*/  LEA R15, R15, R19, 0x8 ;  /* 0x000000130f0f7211 */ /* 0x010fe200078e40ff */
[----:B------:R-:W-:Y:S01]  /*2dbb0*/  @P2 FFMA.FTZ R9, R234, R6, +INF ;  /* 0x7f800000ea092423 */ /* 0x000fe20000010006 */
[----:B------:R-:W-:Y:S01]  /*2dbc0*/  STL.64 [R1+0xf20], R74 ;  /* 0x000f204a01007387 */ /* 0x000fe20000100a00 */
[----:B------:R-:W-:Y:S01]  /*2dbd0*/  FMUL R3, R7, R3 ;  /* 0x0000000307037220 */ /* 0x000fe20000400000 */
[----:B------:R-:W4:Y:S02]  /*2dbe0*/  LDC R19, c[0x0][0x278] ;  /* 0x00009e00ff137b82 */ /* 0x000f240000000800 */
[----:B------:R-:W-:Y:S04]  /*2dbf0*/  STL.64 [R1+0xf18], R72 ;  /* 0x000f184801007387 */ /* 0x000fe80000100a00 */
[----:B------:R-:W-:Y:S01]  /*2dc00*/  STL.64 [R1+0xf10], R70 ;  /* 0x000f104601007387 */ /* 0x000fe20000100a00 */
[----:B------:R-:W-:-:S02]  /*2dc10*/  IMAD R5, R15, R5, RZ ;  /* 0x000000050f057224 */ /* 0x000fc400078e02ff */
[----:B------:R-:W-:Y:S01]  /*2dc20*/  FFMA.FTZ R7, R7, 1.4426950216293334961, R3 ;  /* 0x3fb8aa3b07077823 */ /* 0x000fe20000010003 */
[----:B------:R-:W-:Y:S01]  /*2dc30*/  @P5 MOV R6, 0x7f800000 ;  /* 0x7f80000000065802 */ /* 0x000fe20000000f00 */
[----:B------:R-:W-:Y:S01]  /*2dc40*/  STL.64 [R1+0xf08], R68 ;  /* 0x000f084401007387 */ /* 0x000fe20000100a00 */
[----:B------:R-:W4:Y:S03]  /*2dc50*/  LDC.64 R2, c[0x0][0x228] ;  /* 0x00008a00ff027b82 */ /* 0x000f260000000a00 */
[----:B------:R-:W-:Y:S04]  /*2dc60*/  STL.64 [R1+0xf00], R66 ;  /* 0x000f004201007387 */ /* 0x000fe80000100a00 */
[----:B------:R-:W-:Y:S01]  /*2dc70*/  STL.64 [R1+0xef8], R64 ;  /* 0x000ef84001007387 */ /* 0x000fe20000100a00 */
[----:B--2---:R-:W-:-:S02]  /*2dc80*/  IMAD R4, R18, R4, RZ ;  /* 0x0000000412047224 */ /* 0x004fc400078e02ff */
[----:B------:R-:W-:Y:S01]  /*2dc90*/  FADD R14, R14, R7 ;  /* 0x000000070e0e7221 */ /* 0x000fe20000000000 */
[----:B------:R-:W2:Y:S01]  /*2dca0*/  LDC R15, c[0x0][0x278] ;  /* 0x00009e00ff0f7b82 */ /* 0x000ea20000000800 */
[----:B------:R-:W-:Y:S04]  /*2dcb0*/  STL.64 [R1+0xef0], R62 ;  /* 0x000ef03e01007387 */ /* 0x000fe80000100a00 */
[----:B------:R-:W-:Y:S03]  /*2dcc0*/  STL.64 [R1+0xee8], R60 ;  /* 0x000ee83c01007387 */ /* 0x000fe60000100a00 */
[----:B------:R-:W2:Y:S01]  /*2dcd0*/  LDC R18, c[0x0][0x278] ;  /* 0x00009e00ff127b82 */ /* 0x000ea20000000800 */
[----:B------:R-:W-:Y:S04]  /*2dce0*/  STL.64 [R1+0xee0], R58 ;  /* 0x000ee03a01007387 */ /* 0x000fe80000100a00 */
[----:B------:R-:W-:Y:S01]  /*2dcf0*/  STL.64 [R1+0xed8], R56 ;  /* 0x000ed83801007387 */ /* 0x000fe20000100a00 */
[----:B------:R-:W-:-:S02]  /*2dd00*/  FSETP.NEU.AND P2, PT, R235, RZ, PT ;  /* 0x000000ffeb00720b */ /* 0x000fc40003f4d000 */
[----:B------:R-:W2:Y:S01]  /*2dd10*/  LDC R234, c[0x0][0x278] ;  /* 0x00009e00ffea7b82 */ /* 0x000ea20000000800 */
[----:B------:R-:W-:Y:S04]  /*2dd20*/  STL.64 [R1+0xed0], R54 ;  /* 0x000ed03601007387 */ /* 0x000fe80000100a00 */
[----:B------:R-:W-:Y:S01]  /*2dd30*/  STL.64 [R1+0xec8], R52 ;  /* 0x000ec83401007387 */ /* 0x000fe20000100a00 */
[----:B------:R-:W-:Y:S01]  /*2dd40*/  @P1 MOV R7, 0x7f800000 ;  /* 0x7f80000000071802 */ /* 0x000fe20000000f00 */
[----:B------:R-:W-:Y:S01]  /*2dd50*/  @P5 FFMA.FTZ R14, R235, R6, +INF ;  /* 0x7f800000eb0e5423 */ /* 0x000fe20000010006 */
[----:B0-----:R-:W-:Y:S01]  /*2dd60*/  IMAD R127, R127, 0xae, RZ ;  /* 0x000000ae7f7f7824 */ /* 0x001fe200078e02ff */
[----:B------:R-:W-:Y:S01]  /*2dd70*/  STL.64 [R1+0xec0], R50 ;  /* 0x000ec03201007387 */ /* 0x000fe20000100a00 */
[----:B------:R-:W0:Y:S03]  /*2dd80*/  LDC R235, c[0x0][0x278] ;  /* 0x00009e00ffeb7b82 */ /* 0x000e260000000800 */
[----:B------:R-:W-:Y:S04]  /*2dd90*/  STL.64 [R1+0xeb8], R48 ;  /* 0x000eb83001007387 */ /* 0x000fe80000100a00 */
[----:B------:R-:W-:Y:S01]  /*2dda0*/  STL.64 [R1+0xeb0], R46 ;  /* 0x000eb02e01007387 */ /* 0x000fe20000100a00 */
[----:B-1----:R-:W-:Y:S01]  /*2ddb0*/  IMAD R119, R119, 0xb2, RZ ;  /* 0x000000b277777824 */ /* 0x002fe200078e02ff */
[----:B------:R-:W1:Y:S02]  /*2ddc0*/  LDC R115, c[0x0][0x278] ;  /* 0x00009e00ff737b82 */ /* 0x000e640000000800 */
[----:B------:R-:W-:Y:S04]  /*2ddd0*/  STL.64 [R1+0xea8], R44 ;  /* 0x000ea82c01007387 */ /* 0x000fe80000100a00 */
[----:B------:R-:W-:Y:S01]  /*2dde0*/  STL.64 [R1+0xea0], R42 ;  /* 0x000ea02a01007387 */ /* 0x000fe20000100a00 */
[----:B------:R-:W-:Y:S01]  /*2ddf0*/  @P1 FFMA.FTZ R17, R233, R7, +INF ;  /* 0x7f800000e9111423 */ /* 0x000fe20000010007 */
[----:B------:R-:W-:Y:S01]  /*2de00*/  @P4 MOV R6, 0x7f800000 ;  /* 0x7f80000000064802 */ /* 0x000fe20000000f00 */
[----:B------:R-:W0:Y:S01]  /*2de10*/  LDC R233, c[0x0][0x278] ;  /* 0x00009e00ffe97b82 */ /* 0x000e220000000800 */
[----:B------:R-:W-:Y:S04]  /*2de20*/  STL.64 [R1+0xe98], R40 ;  /* 0x000e982801007387 */ /* 0x000fe80000100a00 */
[----:B------:R-:W-:Y:S01]  /*2de30*/  STL.64 [R1+0xe90], R38 ;  /* 0x000e902601007387 */ /* 0x000fe20000100a00 */
[----:B---3--:R-:W-:-:S02]  /*2de40*/  IMAD R123, R123, 0xb0, RZ ;  /* 0x000000b07b7b7824 */ /* 0x008fc400078e02ff */
[----:B------:R-:W3:Y:S01]  /*2de50*/  LDC R111, c[0x0][0x278] ;  /* 0x00009e00ff6f7b82 */ /* 0x000ee20000000800 */
[----:B------:R-:W-:Y:S04]  /*2de60*/  STL.64 [R1+0xe88], R36 ;  /* 0x000e882401007387 */ /* 0x000fe80000100a00 */
[----:B------:R-:W-:Y:S01]  /*2de70*/  STL.64 [R1+0xe80], R34 ;  /* 0x000e802201007387 */ /* 0x000fe20000100a00 */
[----:B------:R-:W-:Y:S01]  /*2de80*/  SHF.L.U32 R7, R4, 0x1, RZ ;  /* 0x0000000104077819 */ /* 0x000fe200000006ff */
[C---:B------:R-:W-:Y:S01]  /*2de90*/  @P4 FFMA.FTZ R13, R230.reuse, R6, +INF ;  /* 0x7f800000e60d4423 */ /* 0x040fe20000010006 */
[----:B------:R-:W-:Y:S01]  /*2dea0*/  FSETP.NEU.AND P1, PT, R230, RZ, PT ;  /* 0x000000ffe600720b */ /* 0x000fe20003f2d000 */
[----:B------:R-:W-:Y:S01]  /*2deb0*/  STL.64 [R1+0xe78], R32 ;  /* 0x000e782001007387 */ /* 0x000fe20000100a00 */
[----:B------:R-:W-:Y:S01]  /*2dec0*/  IMAD.HI R4, R4, 0x2, RZ ;  /* 0x0000000204047827 */ /* 0x000fe200078e02ff */
[----:B------:R-:W2:Y:S02]  /*2ded0*/  LDC R6, c[0x0][0x278] ;  /* 0x00009e00ff067b82 */ /* 0x000ea40000000800 */
[----:B------:R-:W-:Y:S04]  /*2dee0*/  STL.64 [R1+0xe70], R28 ;  /* 0x000e701c01007387 */ /* 0x000fe80000100a00 */
[----:B------:R-:W-:Y:S02]  /*2def0*/  STL.64 [R1+0xe68], R24 ;  /* 0x000e681801007387 */ /* 0x000fe40000100a00 */
[----:B------:R-:W0:Y:S02]  /*2df00*/  LDC R230, c[0x0][0x278] ;  /* 0x00009e00ffe67b82 */ /* 0x000e240000000800 */
[----:B------:R-:W-:Y:S04]  /*2df10*/  STL.64 [R1+0xe60], R20 ;  /* 0x000e601401007387 */ /* 0x000fe80000100a00 */
[----:B------:R-:W-:Y:S01]  /*2df20*/  STL.64 [R1+0xe58], R22 ;  /* 0x000e581601007387 */ /* 0x000fe20000100a00 */
[----:B-1----:R-:W-:Y:S01]  /*2df30*/  IMAD R115, R115, 0xb4, RZ ;  /* 0x000000b473737824 */ /* 0x002fe200078e02ff */
[----:B------:R-:W1:Y:S02]  /*2df40*/  LDC R136, c[0x0][0x278] ;  /* 0x00009e00ff887b82 */ /* 0x000e640000000800 */
[----:B------:R-:W-:Y:S04]  /*2df50*/  STL.64 [R1+0xe50], R26 ;  /* 0x000e501a01007387 */ /* 0x000fe80000100a00 */
[----:B------:R-:W-:Y:S01]  /*2df60*/  STL.64 [R1+0xe48], R30 ;  /* 0x000e481e01007387 */ /* 0x000fe20000100a00 */
[----:B---3--:R-:W-:Y:S01]  /*2df70*/  IMAD R111, R111, 0xb8, RZ ;  /* 0x000000b86f6f7824 */ /* 0x008fe200078e02ff */
[----:B------:R-:W3:Y:S02]  /*2df80*/  LDC R131, c[0x0][0x278] ;  /* 0x00009e00ff837b82 */ /* 0x000ee40000000800 */
[----:B------:R-:W-:Y:S04]  /*2df90*/  STL.64 [R1+0xe40], R244 ;  /* 0x000e40f401007387 */ /* 0x000fe80000100a00 */
[----:B------:R-:W-:Y:S01]  /*2dfa0*/  STL.64 [R1+0xe38], R246 ;  /* 0x000e38f601007387 */ /* 0x000fe20000100a00 */
[----:B------:R-:W-:Y:S01]  /*2dfb0*/  IMAD R144, R144, 0xe4, RZ ;  /* 0x000000e490907824 */ /* 0x000fe200078e02ff */
[----:B------:R-:W3:Y:S02]  /*2dfc0*/  LDC R130, c[0x0][0x278] ;  /* 0x00009e00ff827b82 */ /* 0x000ee40000000800 */
[----:B------:R4:W-:Y:S04]  /*2dfd0*/  STL [R1+0x9ec], R17 ;  /* 0x0009ec1101007387 */ /* 0x0009e80000100800 */
[----:B------:R2:W-:Y:S01]  /*2dfe0*/  STL [R1+0x9e8], R9 ;  /* 0x0009e80901007387 */ /* 0x0005e20000100800 */
[----:B------:R-:W-:Y:S01]  /*2dff0*/  IMAD R139, R139, 0x75, RZ ;  /* 0x000000758b8b7824 */ /* 0x000fe200078e02ff */
[----:B------:R-:W3:Y:S08]  /*2e000*/  LDC R137, c[0x0][0x278] ;  /* 0x00009e00ff897b82 */ /* 0x000ef00000000800 */
[----:B----4-:R-:W4:Y:S01]  /*2e010*/  LDC R17, c[0x0][0x278] ;  /* 0x00009e00ff117b82 */ /* 0x010f220000000800 */
[----:B--2---:R-:W-:-:S04]  /*2e020*/  SHF.L.U32 R9, R5, 0x1, RZ ;  /* 0x0000000105097819 */ /* 0x004fc800000006ff */
[----:B------:R-:W-:-:S03]  /*2e030*/  IADD3 R2, P5, P6, R9, R2, R7 ;  /* 0x0000000209027210 */ /* 0x000fc60007ebe007 */
[----:B------:R-:W2:Y:S01]  /*2e040*/  LDC R9, c[0x0][0x278] ;  /* 0x00009e00ff097b82 */ /* 0x000ea20000000800 */
[----:B------:R-:W-:-:S07]  /*2e050*/  IMAD.HI R5, R5, 0x2, RZ ;  /* 0x0000000205057827 */ /* 0x000fce00078e02ff */
[----:B------:R-:W0:Y:S01]  /*2e060*/  LDC R7, c[0x0][0x278] ;  /* 0x00009e00ff077b82 */ /* 0x000e220000000800 */
[----:B------:R-:W-:-:S07]  /*2e070*/  IADD3.X R3, R5, R3, R4, P5, P6 ;  /* 0x0000000305037210 */ /* 0x000fce0002fec404 */
[----:B------:R-:W1:Y:S01]  /*2e080*/  LDC R5, c[0x0][0x278] ;  /* 0x00009e00ff057b82 */ /* 0x000e620000000800 */
[----:B----4-:R-:W-:Y:S02]  /*2e090*/  SHF.L.U32 R4, R17, 0x1, RZ ;  /* 0x0000000111047819 */ /* 0x010fe400000006ff */
[-C--:B------:R-:W-:Y:S02]  /*2e0a0*/  LEA RZ, P4, R10, R2.reuse, 0x8 ;  /* 0x000000020aff7211 */ /* 0x080fe400078840ff */
[-C--:B------:R-:W-:Y:S02]  /*2e0b0*/  LEA RZ, P6, R11, R2.reuse, 0x9 ;  /* 0x000000020bff7211 */ /* 0x080fe400078c48ff */
[----:B------:R-:W-:Y:S01]  /*2e0c0*/  IADD3 R108, P5, R4, R2, RZ ;  /* 0x00000002046c7210 */ /* 0x000fe20007fbe0ff */
[----:B------:R-:W4:Y:S03]  /*2e0d0*/  LDC R10, c[0x0][0x278] ;  /* 0x00009e00ff0a7b82 */ /* 0x000f260000000800 */
[----:B--2---:R-:W-:-:S05]  /*2e0e0*/  LEA.HI.X.SX32 R109, R9, R3, 0x1, P5 ;  /* 0x00000003096d7211 */ /* 0x004fca00028f0eff */
[----:B------:R-:W2:Y:S01]  /*2e0f0*/  LDC R11, c[0x0][0x278] ;  /* 0x00009e00ff0b7b82 */ /* 0x000ea20000000800 */
[----:B------:R-:W-:Y:S04]  /*2e100*/  STL [R1+0x9e4], R14 ;  /* 0x0009e40e01007387 */ /* 0x000fe80000100800 */
[----:B------:R3:W-:Y:S01]  /*2e110*/  STL [R1+0x9e0], R13 ;  /* 0x0009e00d01007387 */ /* 0x0007e20000100800 */
[----:B-1----:R-:W-:-:S03]  /*2e120*/  SHF.L.U32 R5, R5, 0x2, RZ ;  /* 0x0000000205057819 */ /* 0x002fc600000006ff */
[----:B------:R0:W-:Y:S01]  /*2e130*/  STL.64 [R1+0x438], R108 ;  /* 0x0004386c01007387 */ /* 0x0001e20000100a00 */
[----:B------:R-:W1:Y:S08]  /*2e140*/  LDC R17, c[0x0][0x278] ;  /* 0x00009e00ff117b82 */ /* 0x000e700000000800 */
[----:B---3--:R-:W3:Y:S01]  /*2e150*/  LDC R13, c[0x0][0x278] ;  /* 0x00009e00ff0d7b82 */ /* 0x008ee20000000800 */
[----:B0-----:R-:W-:-:S07]  /*2e160*/  LEA R108, P5, R7, R2, 0x2 ;  /* 0x00000002076c7211 */ /* 0x001fce00078a10ff */
[----:B------:R-:W0:Y:S01]  /*2e170*/  LDC R14, c[0x0][0x278] ;  /* 0x00009e00ff0e7b82 */ /* 0x000e220000000800 */
[----:B------:R-:W-:Y:S02]  /*2e180*/  LEA.HI.X.SX32 R109, R4, R3, 0x1, P5 ;  /* 0x00000003046d7211 */ /* 0x000fe400028f0eff */
[----:B------:R-:W-:-:S04]  /*2e190*/  LEA R6, P5, R6, R2, 0x3 ;  /* 0x0000000206067211 */ /* 0x000fc800078a18ff */
[----:B------:R-:W-:Y:S01]  /*2e1a0*/  LEA.HI.X.SX32 R7, R5, R3, 0x1, P5 ;  /* 0x0000000305077211 */ /* 0x000fe200028f0eff */
[----:B------:R-:W-:Y:S01]  /*2e1b0*/  STL.64 [R1+0x430], R108 ;  /* 0x0004306c01007387 */ /* 0x000fe20000100a00 */
[----:B----4-:R-:W-:Y:S01]  /*2e1c0*/  SHF.L.U32 R4, R10, 0x3, RZ ;  /* 0x000000030a047819 */ /* 0x010fe200000006ff */
[----:B------:R-:W4:Y:S02]  /*2e1d0*/  LDC R246, c[0x0][0x278] ;  /* 0x00009e00fff67b82 */ /* 0x000f240000000800 */
[----:B------:R2:W-:Y:S01]  /*2e1e0*/  STL.64 [R1+0x420], R6 ;  /* 0x0004200601007387 */ /* 0x0005e20000100a00 */
[----:B---3--:R-:W-:Y:S02]  /*2e1f0*/  SHF.L.U32 R5, R13, 0x4, RZ ;  /* 0x000000040d057819 */ /* 0x008fe400000006ff */
[----:B------:R-:W-:Y:S01]  /*2e200*/  SHF.L.U32 R9, R230, 0x8, RZ ;  /* 0x00000008e6097819 */ /* 0x000fe200000006ff */
[----:B------:R-:W-:Y:S02]  /*2e210*/  IMAD R10, R227, 0x206, RZ ;  /* 0x00000206e30a7824 */ /* 0x000fe400078e02ff */
[----:B------:R-:W3:Y:S01]  /*2e220*/  LDC R230, c[0x0][0x278] ;  /* 0x00009e00ffe67b82 */ /* 0x000ee20000000800 */
[----:B--2---:R-:W-:-:S04]  /*2e230*/  LEA R6, P5, R11, R2, 0x4 ;  /* 0x000000020b067211 */ /* 0x004fc800078a20ff */
[----:B------:R-:W-:-:S03]  /*2e240*/  LEA.HI.X.SX32 R7, R4, R3, 0x1, P5 ;  /* 0x0000000304077211 */ /* 0x000fc600028f0eff */
[----:B------:R-:W2:Y:S02]  /*2e250*/  LDC R11, c[0x0][0x278] ;  /* 0x00009e00ff0b7b82 */ /* 0x000ea40000000800 */
[----:B------:R0:W-:Y:S01]  /*2e260*/  STL.64 [R1+0x400], R6 ;  /* 0x0004000601007387 */ /* 0x0001e20000100a00 */
[----:B------:R-:W-:Y:S01]  /*2e270*/  SHF.L.U32 R4, R15, 0x5, RZ ;  /* 0x000000050f047819 */ /* 0x000fe200000006ff */
[----:B------:R-:W-:-:S04]  /*2e280*/  IMAD R13, R248, 0x208, RZ ;  /* 0x00000208f80d7824 */ /* 0x000fc800078e02ff */
[----:B------:R-:W4:Y:S01]  /*2e290*/  LDC R227, c[0x0][0x278] ;  /* 0x00009e00ffe37b82 */ /* 0x000f220000000800 */
[----:B0-----:R-:W-:-:S07]  /*2e2a0*/  LEA R6, P5, R14, R2, 0x5 ;  /* 0x000000020e067211 */ /* 0x001fce00078a28ff */
[----:B------:R-:W0:Y:S01]  /*2e2b0*/  LDC R248, c[0x0][0x278] ;  /* 0x00009e00fff87b82 */ /* 0x000e220000000800 */
[----:B------:R-:W-:Y:S02]  /*2e2c0*/  LEA.HI.X.SX32 R7, R5, R3, 0x1, P5 ;  /* 0x0000000305077211 */ /* 0x000fe400028f0eff */
[----:B------:R-:W-:Y:S01]  /*2e2d0*/  LEA R14, P5, R18, R2, 0x6 ;  /* 0x00000002120e7211 */ /* 0x000fe200078a30ff */
[----:B------:R-:W-:-:S04]  /*2e2e0*/  IMAD R138, R138, 0xee, RZ ;  /* 0x000000ee8a8a7824 */ /* 0x000fc800078e02ff */
[----:B------:R-:W0:Y:S01]  /*2e2f0*/  LDC R133, c[0x0][0x278] ;  /* 0x00009e00ff857b82 */ /* 0x000e220000000800 */
[----:B------:R-:W-:Y:S01]  /*2e300*/  LEA.HI.X.SX32 R15, R4, R3, 0x1, P5 ;  /* 0x00000003040f7211 */ /* 0x000fe200028f0eff */
[----:B------:R1:W-:Y:S04]  /*2e310*/  STL.64 [R1+0x3c0], R6 ;  /* 0x0003c00601007387 */ /* 0x0003e80000100a00 */
[----:B------:R3:W-:Y:S01]  /*2e320*/  STL.64 [R1+0x340], R14 ;  /* 0x0003400e01007387 */ /* 0x0007e20000100a00 */
[----:B------:R-:W-:Y:S01]  /*2e330*/  IMAD R4, R233, 0x204, RZ ;  /* 0x00000204e9047824 */ /* 0x000fe200078e02ff */
[----:B------:R-:W0:Y:S01]  /*2e340*/  LDC R126, c[0x0][0x278] ;  /* 0x00009e00ff7e7b82 */ /* 0x000e220000000800 */
[----:B-1----:R-:W-:Y:S02]  /*2e350*/  SHF.L.U32 R7, R19, 0x6, RZ ;  /* 0x0000000613077819 */ /* 0x002fe400000006ff */
[----:B------:R-:W-:Y:S01]  /*2e360*/  SHF.L.U32 R6, R219, 0x7, RZ ;  /* 0x00000007db067819 */ /* 0x000fe200000006ff */
[----:B------:R-:W-:Y:S01]  /*2e370*/  IMAD R5, R17, 0x202, RZ ;  /* 0x0000020211057824 */ /* 0x000fe200078e02ff */
[----:B---3--:R-:W-:-:S03]  /*2e380*/  LEA R14, P5, R223, R2, 0x7 ;  /* 0x00000002df0e7211 */ /* 0x008fc600078a38ff */
[----:B------:R-:W1:Y:S01]  /*2e390*/  LDC R17, c[0x0][0x278] ;  /* 0x00009e00ff117b82 */ /* 0x000e620000000800 */
[-C--:B------:R-:W-:Y:S02]  /*2e3a0*/  LEA.HI.X.SX32 R15, R7, R3.reuse, 0x1, P5 ;  /* 0x00000003070f7211 */ /* 0x080fe400028f0eff */
[-C--:B------:R-:W-:Y:S02]  /*2e3b0*/  LEA.HI.X.SX32 R7, R6, R3.reuse, 0x1, P4 ;  /* 0x0000000306077211 */ /* 0x080fe400020f0eff */
[-C--:B------:R-:W-:Y:S01]  /*2e3c0*/  IADD3 RZ, P4, R4, R2.reuse, RZ ;  /* 0x0000000204ff7210 */ /* 0x080fe20007f9e0ff */
[----:B------:R-:W-:Y:S01]  /*2e3d0*/  STL.64 [R1+0x240], R14 ;  /* 0x0002400e01007387 */ /* 0x000fe20000100a00 */
[----:B------:R-:W-:Y:S01]  /*2e3e0*/  IADD3 RZ, P5, R5, R2, RZ ;  /* 0x0000000205ff7210 */ /* 0x000fe20007fbe0ff */
[----:B------:R-:W-:Y:S01]  /*2e3f0*/  IMAD R4, R243, 0x102, RZ ;  /* 0x00000102f3047824 */ /* 0x000fe200078e02ff */
[----:B------:R-:W3:Y:S01]  /*2e400*/  LDC R223, c[0x0][0x278] ;  /* 0x00009e00ffdf7b82 */ /* 0x000ee20000000800 */
[----:B------:R2:W-:Y:S01]  /*2e410*/  STL [R1+0x934], R7 ;  /* 0x0009340701007387 */ /* 0x0005e20000100800 */
[----:B------:R-:W-:-:S02]  /*2e420*/  LEA.HI.X.SX32 R5, R9, R3, 0x1, P6 ;  /* 0x0000000309057211 */ /* 0x000fc400030f0eff */
[----:B------:R-:W-:Y:S01]  /*2e430*/  LEA R9, R240, R240, 0x7 ;  /* 0x000000f0f0097211 */ /* 0x000fe200078e38ff */
[----:B------:R-:W-:-:S03]  /*2e440*/  IMAD R6, R236, 0x82, RZ ;  /* 0x00000082ec067824 */ /* 0x000fc600078e02ff */
[----:B------:R-:W0:Y:S01]  /*2e450*/  LDC R219, c[0x0][0x278] ;  /* 0x00009e00ffdb7b82 */ /* 0x000e220000000800 */
[----:B--2---:R-:W-:-:S04]  /*2e460*/  LEA R7, R235, R235, 0x8 ;  /* 0x000000ebeb077211 */ /* 0x004fc800078e40ff */
[----:B------:R-:W-:-:S03]  /*2e470*/  LEA.HI.X.SX32 R99, R7, R3, 0x1, P5 ;  /* 0x0000000307637211 */ /* 0x000fc600028f0eff */
[----:B------:R-:W2:Y:S01]  /*2e480*/  LDC R15, c[0x0][0x278] ;  /* 0x00009e00ff0f7b82 */ /* 0x000ea20000000800 */
[-C--:B------:R-:W-:Y:S01]  /*2e490*/  IADD3 R18, P5, R4, R2.reuse, RZ ;  /* 0x0000000204127210 */ /* 0x080fe20007fbe0ff */
[----:B------:R4:W-:Y:S01]  /*2e4a0*/  STL [R1+0x984], R5 ;  /* 0x0009840501007387 */ /* 0x0009e20000100800 */
[----:B------:R-:W-:Y:S02]  /*2e4b0*/  IADD3 RZ, P6, R10, R2, RZ ;  /* 0x000000020aff7210 */ /* 0x000fe40007fde0ff */
[-C--:B------:R-:W-:Y:S01]  /*2e4c0*/  LEA.HI.X.SX32 R19, R9, R3.reuse, 0x1, P5 ;  /* 0x0000000309137211 */ /* 0x080fe200028f0eff */
[----:B------:R-:W-:Y:S01]  /*2e4d0*/  IMAD R10, R238, 0x103, RZ ;  /* 0x00000103ee0a7824 */ /* 0x000fe200078e02ff */
[----:B------:R1:W-:Y:S01]  /*2e4e0*/  STL [R1+0x95c], R99 ;  /* 0x00095c6301007387 */ /* 0x0003e20000100800 */
[----:B------:R-:W-:Y:S01]  /*2e4f0*/  LEA R14, R234, R234, 0x6 ;  /* 0x000000eaea0e7211 */ /* 0x000fe200078e30ff */
[----:B------:R-:W0:Y:S01]  /*2e500*/  LDC R235, c[0x0][0x278] ;  /* 0x00009e00ffeb7b82 */ /* 0x000e220000000800 */
[----:B----4-:R-:W-:Y:S01]  /*2e510*/  IMAD R5, R11, 0x104, RZ ;  /* 0x000001040b057824 */ /* 0x010fe200078e02ff */
[----:B------:R-:W-:Y:S01]  /*2e520*/  IADD3 R98, P5, R6, R2, RZ ;  /* 0x0000000206627210 */ /* 0x000fe20007fbe0ff */
[----:B------:R4:W-:Y:S01]  /*2e530*/  STL.64 [R1+0x928], R18 ;  /* 0x0009281201007387 */ /* 0x0009e20000100a00 */
[----:B------:R-:W-:-:S02]  /*2e540*/  LEA.HI.X.SX32 R107, R4, R3, 0x1, P4 ;  /* 0x00000003046b7211 */ /* 0x000fc400020f0eff */
[-C--:B------:R-:W-:Y:S01]  /*2e550*/  LEA.HI.X.SX32 R105, R10, R3.reuse, 0x1, P6 ;  /* 0x000000030a697211 */ /* 0x080fe200030f0eff */
[----:B------:R-:W-:Y:S01]  /*2e560*/  IMAD R11, R237, 0x20a, RZ ;  /* 0x0000020aed0b7824 */ /* 0x000fe200078e02ff */
[-C--:B-1----:R-:W-:Y:S01]  /*2e570*/  LEA.HI.X.SX32 R99, R14, R3.reuse, 0x1, P5 ;  /* 0x000000030e637211 */ /* 0x082fe200028f0eff */
[----:B------:R-:W-:Y:S01]  /*2e580*/  STL [R1+0x5b4], R107 ;  /* 0x0005b46b01007387 */ /* 0x000fe20000100800 */
[----:B------:R-:W1:Y:S01]  /*2e590*/  LDC R14, c[0x0][0x278] ;  /* 0x00009e00ff0e7b82 */ /* 0x000e620000000800 */
[-C--:B----4-:R-:W-:Y:S02]  /*2e5a0*/  IADD3 R18, P4, R5, R2.reuse, RZ ;  /* 0x0000000205127210 */ /* 0x090fe40007f9e0ff */
[----:B------:R-:W-:Y:S01]  /*2e5b0*/  STL [R1+0x5ac], R105 ;  /* 0x0005ac6901007387 */ /* 0x000fe20000100800 */
[-C--:B------:R-:W-:Y:S01]  /*2e5c0*/  IADD3 RZ, P6, R13, R2.reuse, RZ ;  /* 0x000000020dff7210 */ /* 0x080fe20007fde0ff */
[----:B------:R-:W-:Y:S01]  /*2e5d0*/  IMAD R7, R242, 0x20c, RZ ;  /* 0x0000020cf2077824 */ /* 0x000fe200078e02ff */
[----:B------:R-:W-:Y:S01]  /*2e5e0*/  LEA.HI.X.SX32 R19, R6, R3, 0x1, P4 ;  /* 0x0000000306137211 */ /* 0x000fe200020f0eff */
[----:B------:R-:W-:Y:S01]  /*2e5f0*/  STL.64 [R1+0x238], R98 ;  /* 0x0002386201007387 */ /* 0x000fe20000100a00 */
[----:B------:R-:W-:Y:S01]  /*2e600*/  IADD3 RZ, P5, R11, R2, RZ ;  /* 0x000000020bff7210 */ /* 0x000fe20007fbe0ff */
[----:B------:R-:W4:Y:S02]  /*2e610*/  LDC R13, c[0x0][0x278] ;  /* 0x00009e00ff0d7b82 */ /* 0x000f240000000800 */
[----:B------:R3:W-:Y:S01]  /*2e620*/  STL.64 [R1+0x920], R18 ;  /* 0x0009201201007387 */ /* 0x0007e20000100a00 */
[----:B--2---:R-:W-:-:S05]  /*2e630*/  IMAD R6, R15, 0x105, RZ ;  /* 0x000001050f067824 */ /* 0x004fca00078e02ff */
[----:B------:R-:W2:Y:S08]  /*2e640*/  LDC R11, c[0x0][0x278] ;  /* 0x00009e00ff0b7b82 */ /* 0x000eb00000000800 */
[----:B---3--:R-:W3:Y:S08]  /*2e650*/  LDC R19, c[0x0][0x278] ;  /* 0x00009e00ff137b82 */ /* 0x008ef00000000800 */
[----:B------:R-:W0:Y:S01]  /*2e660*/  LDC R18, c[0x0][0x278] ;  /* 0x00009e00ff127b82 */ /* 0x000e220000000800 */
[----:B------:R-:W-:-:S07]  /*2e670*/  IMAD R4, R17, 0x106, RZ ;  /* 0x0000010611047824 */ /* 0x000fce00078e02ff */
[----:B------:R-:W4:Y:S01]  /*2e680*/  LDC R15, c[0x0][0x278] ;  /* 0x00009e00ff0f7b82 */ /* 0x000f220000000800 */
[-C--:B------:R-:W-:Y:S01]  /*2e690*/  IADD3 RZ, P4, R7, R2.reuse, RZ ;  /* 0x0000000207ff7210 */ /* 0x080fe20007f9e0ff */
[----:B------:R-:W-:Y:S01]  /*2e6a0*/  IMAD R10, R223, 0x83, RZ ;  /* 0x00000083df0a7824 */ /* 0x000fe200078e02ff */
[----:B------:R-:W-:Y:S01]  /*2e6b0*/  LEA.HI.X.SX32 R103, R5, R3, 0x1, P6 ;  /* 0x0000000305677211 */ /* 0x000fe200030f0eff */
[----:B------:R-:W-:Y:S01]  /*2e6c0*/  IMAD R7, R230, 0x210, RZ ;  /* 0x00000210e6077824 */ /* 0x000fe200078e02ff */
[----:B------:R-:W-:-:S03]  /*2e6d0*/  IADD3 R98, P6, R4, R2, RZ ;  /* 0x0000000204627210 */ /* 0x000fc60007fde0ff */
[----:B------:R-:W4:Y:S01]  /*2e6e0*/  LDC R17, c[0x0][0x278] ;  /* 0x00009e00ff117b82 */ /* 0x000f220000000800 */
[----:B------:R-:W-:Y:S01]  /*2e6f0*/  IMAD R9, R227, 0x20e, RZ ;  /* 0x0000020ee3097824 */ /* 0x000fe200078e02ff */
[-C--:B------:R-:W-:Y:S02]  /*2e700*/  LEA.HI.X.SX32 R101, R6, R3.reuse, 0x1, P5 ;  /* 0x0000000306657211 */ /* 0x080fe400028f0eff */
[----:B------:R-:W-:Y:S02]  /*2e710*/  LEA.HI.X.SX32 R99, R10, R3, 0x1, P6 ;  /* 0x000000030a637211 */ /* 0x000fe400030f0eff */
[-C--:B------:R-:W-:Y:S02]  /*2e720*/  IADD3 RZ, P6, R7, R2.reuse, RZ ;  /* 0x0000000207ff7210 */ /* 0x080fe40007fde0ff */
[----:B------:R-:W4:Y:S01]  /*2e730*/  LDC R223, c[0x0][0x278] ;  /* 0x00009e00ffdf7b82 */ /* 0x000f220000000800 */
[----:B-1----:R-:W-:Y:S01]  /*2e740*/  IMAD R7, R14, 0x42, RZ ;  /* 0x000000420e077824 */ /* 0x002fe200078e02ff */
[----:B------:R-:W-:Y:S01]  /*2e750*/  STL [R1+0x5a4], R103 ;  /* 0x0005a46701007387 */ /* 0x000fe20000100800 */
[----:B------:R-:W-:-:S05]  /*2e760*/  IADD3 RZ, P5, R9, R2, RZ ;  /* 0x0000000209ff7210 */ /* 0x000fca0007fbe0ff */
[----:B------:R-:W1:Y:S01]  /*2e770*/  LDC R230, c[0x0][0x278] ;  /* 0x00009e00ffe67b82 */ /* 0x000e620000000800 */
[----:B------:R-:W-:Y:S01]  /*2e780*/  STL [R1+0x59c], R101 ;  /* 0x00059c6501007387 */ /* 0x000fe20000100800 */
[----:B--2---:R-:W-:Y:S02]  /*2e790*/  IMAD R9, R11, 0x107, RZ ;  /* 0x000001070b097824 */ /* 0x004fe400078e02ff */
[----:B---3--:R-:W-:Y:S01]  /*2e7a0*/  IMAD R5, R19, 0x108, RZ ;  /* 0x0000010813057824 */ /* 0x008fe200078e02ff */
[----:B------:R2:W-:Y:S01]  /*2e7b0*/  STL.64 [R1+0x918], R98 ;  /* 0x0009186201007387 */ /* 0x0005e20000100a00 */
[----:B0-----:R-:W-:Y:S02]  /*2e7c0*/  IMAD R6, R18, 0x84, RZ ;  /* 0x0000008412067824 */ /* 0x001fe400078e02ff */
[----:B------:R-:W0:Y:S01]  /*2e7d0*/  LDC R227, c[0x0][0x278] ;  /* 0x00009e00ffe37b82 */ /* 0x000e220000000800 */
[----:B------:R-:W-:Y:S02]  /*2e7e0*/  LEA.HI.X.SX32 R19, R4, R3, 0x1, P4 ;  /* 0x0000000304137211 */ /* 0x000fe400020f0eff */
[----:B----4-:R-:W-:Y:S01]  /*2e7f0*/  LEA R10, R13, R13, 0x5 ;  /* 0x0000000d0d0a7211 */ /* 0x010fe200078e28ff */
[----:B------:R-:W-:Y:S01]  /*2e800*/  IMAD R11, R15, 0x214, RZ ;  /* 0x000002140f0b7824 */ /* 0x000fe200078e02ff */
[----:B------:R-:W-:-:S03]  /*2e810*/  LEA.HI.X.SX32 R15, R9, R3, 0x1, P5 ;  /* 0x00000003090f7211 */ /* 0x000fc600028f0eff */
[----:B------:R-:W3:Y:S01]  /*2e820*/  LDC R236, c[0x0][0x278] ;  /* 0x00009e00ffec7b82 */ /* 0x000ee20000000800 */
[-C--:B--2---:R-:W-:Y:S02]  /*2e830*/  IADD3 R98, P4, R7, R2.reuse, RZ ;  /* 0x0000000207627210 */ /* 0x084fe40007f9e0ff */
[-C--:B------:R-:W-:Y:S02]  /*2e840*/  IADD3 R18, P5, R6, R2.reuse, RZ ;  /* 0x0000000206127210 */ /* 0x080fe40007fbe0ff */
[----:B------:R-:W-:Y:S02]  /*2e850*/  LEA.HI.X.SX32 R99, R10, R3, 0x1, P4 ;  /* 0x000000030a637211 */ /* 0x000fe400020f0eff */
[----:B------:R-:W-:Y:S01]  /*2e860*/  IADD3 R14, P4, R5, R2, RZ ;  /* 0x00000002050e7210 */ /* 0x000fe20007f9e0ff */
[----:B------:R-:W2:Y:S01]  /*2e870*/  LDC R233, c[0x0][0x278] ;  /* 0x00009e00ffe97b82 */ /* 0x000ea20000000800 */
[----:B------:R4:W-:Y:S01]  /*2e880*/  STL [R1+0x594], R19 ;  /* 0x0005941301007387 */ /* 0x0009e20000100800 */
[----:B------:R-:W-:-:S03]  /*2e890*/  IMAD R4, R17, 0x216, RZ ;  /* 0x0000021611047824 */ /* 0x000fc600078e02ff */
[----:B------:R1:W-:Y:S03]  /*2e8a0*/  STL [R1+0x58c], R15 ;  /* 0x00058c0f01007387 */ /* 0x0003e60000100800 */
[----:B------:R-:W2:Y:S01]  /*2e8b0*/  LDC R234, c[0x0][0x278] ;  /* 0x00009e00ffea7b82 */ /* 0x000ea20000000800 */
[-C--:B----4-:R-:W-:Y:S02]  /*2e8c0*/  LEA.HI.X.SX32 R19, R7, R3.reuse, 0x1, P5 ;  /* 0x0000000307137211 */ /* 0x090fe400028f0eff */
[-C--:B------:R-:W-:Y:S02]  /*2e8d0*/  LEA.HI.X.SX32 R7, R5, R3.reuse, 0x1, P6 ;  /* 0x0000000305077211 */ /* 0x080fe400030f0eff */
[----:B-1----:R-:W-:-:S03]  /*2e8e0*/  LEA.HI.X.SX32 R15, R6, R3, 0x1, P4 ;  /* 0x00000003060f7211 */ /* 0x002fc600020f0eff */
[----:B------:R-:W1:Y:S01]  /*2e8f0*/  LDC R238, c[0x0][0x278] ;  /* 0x00009e00ffee7b82 */ /* 0x000e620000000800 */
[----:B------:R-:W-:Y:S01]  /*2e900*/  IMAD R13, R219, 0x212, RZ ;  /* 0x00000212db0d7824 */ /* 0x000fe200078e02ff */
[----:B------:R-:W-:Y:S01]  /*2e910*/  STL.64 [R1+0x338], R98 ;  /* 0x0003386201007387 */ /* 0x000fe20000100a00 */
[----:B------:R-:W-:-:S03]  /*2e920*/  IADD3 RZ, P6, R4, R2, RZ ;  /* 0x0000000204ff7210 */ /* 0x000fc60007fde0ff */
[----:B------:R-:W-:Y:S02]  /*2e930*/  STL.64 [R1+0x230], R18 ;  /* 0x0002301201007387 */ /* 0x000fe40000100a00 */
[----:B------:R-:W4:Y:S02]  /*2e940*/  LDC R237, c[0x0][0x278] ;  /* 0x00009e00ffed7b82 */ /* 0x000f240000000800 */
[----:B------:R-:W-:Y:S01]  /*2e950*/  STL.64 [R1+0x910], R14 ;  /* 0x0009100e01007387 */ /* 0x000fe20000100a00 */
[-C--:B------:R-:W-:Y:S01]  /*2e960*/  IADD3 RZ, P5, R13, R2.reuse, RZ ;  /* 0x000000020dff7210 */ /* 0x080fe20007fbe0ff */
[----:B------:R-:W-:Y:S02]  /*2e970*/  IMAD R4, R230, 0x10a, RZ ;  /* 0x0000010ae6047824 */ /* 0x000fe400078e02ff */
[----:B------:R3:W-:Y:S01]  /*2e980*/  STL [R1+0x584], R7 ;  /* 0x0005840701007387 */ /* 0x0007e20000100800 */
[----:B0-----:R-:W-:Y:S01]  /*2e990*/  IMAD R9, R227, 0x85, RZ ;  /* 0x00000085e3097824 */ /* 0x001fe200078e02ff */
[----:B------:R-:W-:Y:S01]  /*2e9a0*/  IADD3 RZ, P4, R11, R2, RZ ;  /* 0x000000020bff7210 */ /* 0x000fe20007f9e0ff */
[----:B------:R-:W-:Y:S01]  /*2e9b0*/  IMAD R6, R235, 0x86, RZ ;  /* 0x00000086eb067824 */ /* 0x000fe200078e02ff */
[----:B------:R-:W0:Y:S01]  /*2e9c0*/  LDC R242, c[0x0][0x278] ;  /* 0x00009e00fff27b82 */ /* 0x000e220000000800 */
[----:B---3--:R-:W-:-:S02]  /*2e9d0*/  IMAD R7, R223, 0x109, RZ ;  /* 0x00000109df077824 */ /* 0x008fc400078e02ff */
[----:B------:R-:W-:-:S05]  /*2e9e0*/  IMAD R5, R236, 0x10c, RZ ;  /* 0x0000010cec057824 */ /* 0x000fca00078e02ff */
[----:B------:R-:W3:Y:S01]  /*2e9f0*/  LDC R243, c[0x0][0x278] ;  /* 0x00009e00fff37b82 */ /* 0x000ee20000000800 */
[----:B------:R-:W-:Y:S02]  /*2ea00*/  LEA.HI.X.SX32 R89, R7, R3, 0x1, P5 ;  /* 0x0000000307597211 */ /* 0x000fe400028f0eff */
[----:B------:R-:W-:Y:S01]  /*2ea10*/  IADD3 R18, P5, R4, R2, RZ ;  /* 0x0000000204127210 */ /* 0x000fe20007fbe0ff */
[----:B--2---:R-:W-:-:S03]  /*2ea20*/  IMAD R10, R233, 0x10b, RZ ;  /* 0x0000010be90a7824 */ /* 0x004fc600078e02ff */
[-C--:B------:R-:W-:Y:S01]  /*2ea30*/  LEA.HI.X.SX32 R19, R9, R3.reuse, 0x1, P5 ;  /* 0x0000000309137211 */ /* 0x080fe200028f0eff */
[----:B------:R-:W-:Y:S01]  /*2ea40*/  IMAD R14, R234, 0x43, RZ ;  /* 0x00000043ea0e7824 */ /* 0x000fe200078e02ff */
[----:B------:R2:W-:Y:S01]  /*2ea50*/  STL [R1+0x57c], R89 ;  /* 0x00057c5901007387 */ /* 0x0005e20000100800 */
[----:B------:R-:W-:Y:S01]  /*2ea60*/  IADD3 R88, P5, R6, R2, RZ ;  /* 0x0000000206587210 */ /* 0x000fe20007fbe0ff */
[----:B------:R-:W3:Y:S01]  /*2ea70*/  LDC R219, c[0x0][0x278] ;  /* 0x00009e00ffdb7b82 */ /* 0x000ee20000000800 */
[-C--:B------:R-:W-:Y:S01]  /*2ea80*/  LEA.HI.X.SX32 R97, R4, R3.reuse, 0x1, P4 ;  /* 0x0000000304617211 */ /* 0x080fe200020f0eff */
[----:B------:R4:W-:Y:S01]  /*2ea90*/  STL.64 [R1+0x908], R18 ;  /* 0x0009081201007387 */ /* 0x0009e20000100a00 */
[----:B-1----:R-:W-:Y:S01]  /*2eaa0*/  IMAD R11, R238, 0x21a, RZ ;  /* 0x0000021aee0b7824 */ /* 0x002fe200078e02ff */
[----:B------:R-:W-:-:S04]  /*2eab0*/  LEA.HI.X.SX32 R95, R10, R3, 0x1, P6 ;  /* 0x000000030a5f7211 */ /* 0x000fc800030f0eff */
[----:B------:R-:W1:Y:S01]  /*2eac0*/  LDC R240, c[0x0][0x278] ;  /* 0x00009e00fff07b82 */ /* 0x000e620000000800 */
[-C--:B--2---:R-:W-:Y:S02]  /*2ead0*/  LEA.HI.X.SX32 R89, R14, R3.reuse, 0x1, P5 ;  /* 0x000000030e597211 */ /* 0x084fe400028f0eff */
[-C--:B----4-:R-:W-:Y:S01]  /*2eae0*/  IADD3 R18, P4, R5, R2.reuse, RZ ;  /* 0x0000000205127210 */ /* 0x090fe20007f9e0ff */
[----:B------:R-:W-:Y:S01]  /*2eaf0*/  IMAD R13, R237, 0x218, RZ ;  /* 0x00000218ed0d7824 */ /* 0x000fe200078e02ff */
[-C--:B------:R-:W-:Y:S01]  /*2eb00*/  IADD3 RZ, P5, R11, R2.reuse, RZ ;  /* 0x000000020bff7210 */ /* 0x080fe20007fbe0ff */
[----:B------:R-:W-:Y:S01]  /*2eb10*/  STL [R1+0x574], R97 ;  /* 0x0005746101007387 */ /* 0x000fe20000100800 */
[----:B------:R-:W-:Y:S01]  /*2eb20*/  LEA.HI.X.SX32 R19, R6, R3, 0x1, P4 ;  /* 0x0000000306137211 */ /* 0x000fe200020f0eff */
[----:B------:R-:W2:Y:S02]  /*2eb30*/  LDC R11, c[0x0][0x278] ;  /* 0x00009e00ff0b7b82 */ /* 0x000ea40000000800 */
[----:B------:R-:W-:Y:S01]  /*2eb40*/  STL [R1+0x56c], R95 ;  /* 0x00056c5f01007387 */ /* 0x000fe20000100800 */
[----:B------:R-:W-:-:S03]  /*2eb50*/  IADD3 RZ, P6, R13, R2, RZ ;  /* 0x000000020dff7210 */ /* 0x000fc60007fde0ff */
[----:B------:R-:W-:Y:S02]  /*2eb60*/  STL.64 [R1+0x228], R88 ;  /* 0x0002285801007387 */ /* 0x000fe40000100a00 */
[----:B------:R-:W4:Y:S02]  /*2eb70*/  LDC R14, c[0x0][0x278] ;  /* 0x00009e00ff0e7b82 */ /* 0x000f240000000800 */
[----:B------:R0:W-:Y:S06]  /*2eb80*/  STL.64 [R1+0x900], R18 ;  /* 0x0009001201007387 */ /* 0x0001ec0000100a00 */
[----:B------:R-:W2:Y:S08]  /*2eb90*/  LDC R15, c[0x0][0x278] ;  /* 0x00009e00ff0f7b82 */ /* 0x000eb00000000800 */
[----:B0-----:R-:W0:Y:S08]  /*2eba0*/  LDC R18, c[0x0][0x278] ;  /* 0x00009e00ff127b82 */ /* 0x001e300000000800 */
[----:B------:R-:W0:Y:S01]  /*2ebb0*/  LDC R13, c[0x0][0x278] ;  /* 0x00009e00ff0d7b82 */ /* 0x000e220000000800 */
[----:B------:R-:W-:-:S07]  /*2ebc0*/  IMAD R4, R242, 0x10e, RZ ;  /* 0x0000010ef2047824 */ /* 0x000fce00078e02ff */
[----:B------:R-:W0:Y:S08]  /*2ebd0*/  LDC R19, c[0x0][0x278] ;  /* 0x00009e00ff137b82 */ /* 0x000e300000000800 */
[----:B------:R-:W0:Y:S01]  /*2ebe0*/  LDC R17, c[0x0][0x278] ;  /* 0x00009e00ff117b82 */ /* 0x000e220000000800 */
[----:B---3--:R-:W-:Y:S01]  /*2ebf0*/  IMAD R6, R219, 0x10d, RZ ;  /* 0x0000010ddb067824 */ /* 0x008fe200078e02ff */
[----:B------:R-:W-:Y:S01]  /*2ec00*/  LEA.HI.X.SX32 R93, R5, R3, 0x1, P6 ;  /* 0x00000003055d7211 */ /* 0x000fe200030f0eff */
[----:B------:R-:W-:Y:S01]  /*2ec10*/  IMAD R10, R243, 0x87, RZ ;  /* 0x00000087f30a7824 */ /* 0x000fe200078e02ff */
[----:B------:R-:W-:Y:S01]  /*2ec20*/  IADD3 R88, P6, R4, R2, RZ ;  /* 0x0000000204587210 */ /* 0x000fe20007fde0ff */
[----:B-1----:R-:W-:-:S02]  /*2ec30*/  IMAD R7, R240, 0x21c, RZ ;  /* 0x0000021cf0077824 */ /* 0x002fc400078e02ff */
[----:B------:R-:W-:Y:S01]  /*2ec40*/  IMAD R9, R248, 0x21e, RZ ;  /* 0x0000021ef8097824 */ /* 0x000fe200078e02ff */
[----:B------:R-:W1:Y:S01]  /*2ec50*/  LDC R223, c[0x0][0x278] ;  /* 0x00009e00ffdf7b82 */ /* 0x000e620000000800 */
[-C--:B------:R-:W-:Y:S01]  /*2ec60*/  LEA.HI.X.SX32 R91, R6, R3.reuse, 0x1, P5 ;  /* 0x00000003065b7211 */ /* 0x080fe200028f0eff */
[----:B----4-:R-:W-:Y:S01]  /*2ec70*/  IMAD R5, R14, 0x22, RZ ;  /* 0x000000220e057824 */ /* 0x010fe200078e02ff */
[-C--:B------:R-:W-:Y:S01]  /*2ec80*/  LEA.HI.X.SX32 R89, R10, R3.reuse, 0x1, P6 ;  /* 0x000000030a597211 */ /* 0x080fe200030f0eff */
[----:B--2---:R-:W-:Y:S01]  /*2ec90*/  IMAD R10, R11, 0x10f, RZ ;  /* 0x0000010f0b0a7824 */ /* 0x004fe200078e02ff */
[-C--:B------:R-:W-:Y:S02]  /*2eca0*/  IADD3 RZ, P4, R7, R2.reuse, RZ ;  /* 0x0000000207ff7210 */ /* 0x080fe40007f9e0ff */
[-C--:B------:R-:W-:Y:S01]  /*2ecb0*/  IADD3 RZ, P5, R9, R2.reuse, RZ ;  /* 0x0000000209ff7210 */ /* 0x080fe20007fbe0ff */
[----:B------:R-:W-:Y:S01]  /*2ecc0*/  IMAD R9, R15, 0x44, RZ ;  /* 0x000000440f097824 */ /* 0x000fe200078e02ff */
[----:B------:R-:W2:Y:S01]  /*2ecd0*/  LDC R227, c[0x0][0x278] ;  /* 0x00009e00ffe37b82 */ /* 0x000ea20000000800 */
[----:B------:R-:W-:Y:S01]  /*2ece0*/  IMAD R7, R249, 0x220, RZ ;  /* 0x00000220f9077824 */ /* 0x000fe200078e02ff */
[----:B------:R-:W-:Y:S01]  /*2ecf0*/  LEA.HI.X.SX32 R15, R4, R3, 0x1, P4 ;  /* 0x00000003040f7211 */ /* 0x000fe200020f0eff */
[----:B0-----:R-:W-:Y:S01]  /*2ed00*/  IMAD R6, R18, 0x110, RZ ;  /* 0x0000011012067824 */ /* 0x001fe200078e02ff */
[----:B------:R-:W-:Y:S01]  /*2ed10*/  LEA R11, R13, R13, 0x4 ;  /* 0x0000000d0d0b7211 */ /* 0x000fe200078e20ff */
[----:B------:R-:W-:Y:S01]  /*2ed20*/  STL [R1+0x564], R93 ;  /* 0x0005645d01007387 */ /* 0x000fe20000100800 */
[----:B------:R-:W-:-:S02]  /*2ed30*/  IADD3 R18, P4, R5, R2, RZ ;  /* 0x0000000205127210 */ /* 0x000fc40007f9e0ff */
[----:B------:R-:W0:Y:S01]  /*2ed40*/  LDC R233, c[0x0][0x278] ;  /* 0x00009e00ffe97b82 */ /* 0x000e220000000800 */
[-C--:B------:R-:W-:Y:S01]  /*2ed50*/  LEA.HI.X.SX32 R77, R10, R3.reuse, 0x1, P5 ;  /* 0x000000030a4d7211 */ /* 0x080fe200028f0eff */
[----:B------:R-:W-:Y:S01]  /*2ed60*/  STL [R1+0x55c], R91 ;  /* 0x00055c5b01007387 */ /* 0x000fe20000100800 */
[-C--:B------:R-:W-:Y:S01]  /*2ed70*/  IADD3 R14, P5, R9, R2.reuse, RZ ;  /* 0x00000002090e7210 */ /* 0x080fe20007fbe0ff */
[----:B------:R-:W-:Y:S01]  /*2ed80*/  IMAD R13, R19, 0x222, RZ ;  /* 0x00000222130d7824 */ /* 0x000fe200078e02ff */
[----:B------:R-:W-:Y:S01]  /*2ed90*/  IADD3 RZ, P6, R7, R2, RZ ;  /* 0x0000000207ff7210 */ /* 0x000fe20007fde0ff */
[----:B------:R-:W-:Y:S02]  /*2eda0*/  STL.64 [R1+0x8f8], R88 ;  /* 0x0008f85801007387 */ /* 0x000fe40000100a00 */
[----:B------:R-:W3:Y:S01]  /*2edb0*/  LDC R219, c[0x0][0x278] ;  /* 0x00009e00ffdb7b82 */ /* 0x000ee20000000800 */
[----:B------:R-:W-:Y:S01]  /*2edc0*/  LEA.HI.X.SX32 R19, R11, R3, 0x1, P4 ;  /* 0x000000030b137211 */ /* 0x000fe200020f0eff */
[----:B------:R4:W-:Y:S01]  /*2edd0*/  STL [R1+0x554], R15 ;  /* 0x0005540f01007387 */ /* 0x0009e20000100800 */
[----:B------:R-:W-:-:S05]  /*2ede0*/  IMAD R7, R17, 0x88, RZ ;  /* 0x0000008811077824 */ /* 0x000fca00078e02ff */
[----:B------:R-:W2:Y:S01]  /*2edf0*/  LDC R230, c[0x0][0x278] ;  /* 0x00009e00ffe67b82 */ /* 0x000ea20000000800 */
[----:B------:R-:W-:Y:S01]  /*2ee00*/  STL [R1+0x54c], R77 ;  /* 0x00054c4d01007387 */ /* 0x000fe20000100800 */
[----:B----4-:R-:W-:-:S06]  /*2ee10*/  LEA.HI.X.SX32 R15, R5, R3, 0x1, P5 ;  /* 0x00000003050f7211 */ /* 0x010fcc00028f0eff */
[----:B------:R-:W4:Y:S01]  /*2ee20*/  LDC R236, c[0x0][0x278] ;  /* 0x00009e00ffec7b82 */ /* 0x000f220000000800 */
[----:B------:R1:W-:Y:S04]  /*2ee30*/  STL.64 [R1+0x3b8], R18 ;  /* 0x0003b81201007387 */ /* 0x0003e80000100a00 */
[----:B------:R0:W-:Y:S03]  /*2ee40*/  STL.64 [R1+0x330], R14 ;  /* 0x0003300e01007387 */ /* 0x0001e60000100a00 */
[----:B------:R-:W4:Y:S01]  /*2ee50*/  LDC R235, c[0x0][0x278] ;  /* 0x00009e00ffeb7b82 */ /* 0x000f220000000800 */
[----:B-1----:R-:W-:-:S07]  /*2ee60*/  IADD3 R18, P4, R7, R2, RZ ;  /* 0x0000000207127210 */ /* 0x002fce0007f9e0ff */
[----:B------:R-:W1:Y:S01]  /*2ee70*/  LDC R234, c[0x0][0x278] ;  /* 0x00009e00ffea7b82 */ /* 0x000e620000000800 */
[----:B0-----:R-:W-:Y:S02]  /*2ee80*/  IADD3 R14, P5, R6, R2, RZ ;  /* 0x00000002060e7210 */ /* 0x001fe40007fbe0ff */
[----:B------:R-:W-:-:S05]  /*2ee90*/  LEA.HI.X.SX32 R19, R9, R3, 0x1, P4 ;  /* 0x0000000309137211 */ /* 0x000fca00020f0eff */
[----:B------:R-:W0:Y:S01]  /*2eea0*/  LDC R242, c[0x0][0x278] ;  /* 0x00009e00fff27b82 */ /* 0x000e220000000800 */
[-C--:B------:R-:W-:Y:S01]  /*2eeb0*/  LEA.HI.X.SX32 R15, R7, R3.reuse, 0x1, P5 ;  /* 0x00000003070f7211 */ /* 0x080fe200028f0eff */
[----:B------:R-:W-:Y:S01]  /*2eec0*/  IMAD R4, R223, 0x226, RZ ;  /* 0x00000226df047824 */ /* 0x000fe200078e02ff */
[----:B------:R-:W-:-:S05]  /*2eed0*/  LEA.HI.X.SX32 R7, R6, R3, 0x1, P6 ;  /* 0x0000000306077211 */ /* 0x000fca00030f0eff */
[----:B------:R-:W1:Y:S01]  /*2eee0*/  LDC R238, c[0x0][0x278] ;  /* 0x00009e00ffee7b82 */ /* 0x000e620000000800 */
[----:B------:R-:W-:Y:S01]  /*2eef0*/  STL.64 [R1+0x220], R18 ;  /* 0x0002201201007387 */ /* 0x000fe20000100a00 */
[----:B------:R-:W-:-:S03]  /*2ef00*/  IADD3 RZ, P6, R4, R2, RZ ;  /* 0x0000000204ff7210 */ /* 0x000fc60007fde0ff */
[----:B------:R-:W-:Y:S03]  /*2ef10*/  STL.64 [R1+0x8f0], R14 ;  /* 0x0008f00e01007387 */ /* 0x000fe60000100a00 */
[----:B------:R-:W1:Y:S01]  /*2ef20*/  LDC R237, c[0x0][0x278] ;  /* 0x00009e00ffed7b82 */ /* 0x000e620000000800 */
[----:B------:R4:W-:Y:S01]  /*2ef30*/  STL [R1+0x544], R7 ;  /* 0x0005440701007387 */ /* 0x0009e20000100800 */
[----:B------:R-:W-:Y:S01]  /*2ef40*/  IADD3 RZ, P4, R13, R2, RZ ;  /* 0x000000020dff7210 */ /* 0x000fe20007f9e0ff */
[----:B------:R-:W-:Y:S02]  /*2ef50*/  IMAD R4, R233, 0x112, RZ ;  /* 0x00000112e9047824 */ /* 0x000fe400078e02ff */
[----:B---3--:R-:W-:Y:S02]  /*2ef60*/  IMAD R10, R219, 0x224, RZ ;  /* 0x00000224db0a7824 */ /* 0x008fe400078e02ff */
[----:B--2---:R-:W-:Y:S01]  /*2ef70*/  IMAD R9, R230, 0x89, RZ ;  /* 0x00000089e6097824 */ /* 0x004fe200078e02ff */
[----:B------:R-:W2:Y:S01]  /*2ef80*/  LDC R248, c[0x0][0x278] ;  /* 0x00009e00fff87b82 */ /* 0x000ea20000000800 */
[----:B----4-:R-:W-:-:S02]  /*2ef90*/  IMAD R7, R227, 0x111, RZ ;  /* 0x00000111e3077824 */ /* 0x010fc400078e02ff */
[----:B------:R-:W-:-:S05]  /*2efa0*/  IMAD R6, R236, 0x8a, RZ ;  /* 0x0000008aec067824 */ /* 0x000fca00078e02ff */
[----:B------:R-:W3:Y:S01]  /*2efb0*/  LDC R219, c[0x0][0x278] ;  /* 0x00009e00ffdb7b82 */ /* 0x000ee20000000800 */
[----:B------:R-:W-:Y:S02]  /*2efc0*/  LEA.HI.X.SX32 R83, R7, R3, 0x1, P4 ;  /* 0x0000000307537211 */ /* 0x000fe400020f0eff */
[----:B------:R-:W-:Y:S01]  /*2efd0*/  IADD3 R76, P4, R4, R2, RZ ;  /* 0x00000002044c7210 */ /* 0x000fe20007f9e0ff */
[----:B------:R-:W-:-:S04]  /*2efe0*/  IMAD R14, R235, 0x45, RZ ;  /* 0x00000045eb0e7824 */ /* 0x000fc800078e02ff */
[----:B------:R-:W4:Y:S01]  /*2eff0*/  LDC R19, c[0x0][0x278] ;  /* 0x00009e00ff137b82 */ /* 0x000f220000000800 */
[----:B------:R-:W-:Y:S02]  /*2f000*/  LEA.HI.X.SX32 R77, R9, R3, 0x1, P4 ;  /* 0x00000003094d7211 */ /* 0x000fe400020f0eff */
[-C--:B------:R-:W-:Y:S01]  /*2f010*/  IADD3 R82, P4, R6, R2.reuse, RZ ;  /* 0x0000000206527210 */ /* 0x080fe20007f9e0ff */
[----:B0-----:R-:W-:Y:S01]  /*2f020*/  IMAD R11, R242, 0x22a, RZ ;  /* 0x0000022af20b7824 */ /* 0x001fe200078e02ff */
[----:B------:R-:W-:-:S03]  /*2f030*/  IADD3 RZ, P5, R10, R2, RZ ;  /* 0x000000020aff7210 */ /* 0x000fc60007fbe0ff */
[----:B------:R-:W0:Y:S01]  /*2f040*/  LDC R223, c[0x0][0x278] ;  /* 0x00009e00ffdf7b82 */ /* 0x000e220000000800 */
[----:B-1----:R-:W-:Y:S01]  /*2f050*/  IMAD R10, R234, 0x113, RZ ;  /* 0x00000113ea0a7824 */ /* 0x002fe200078e02ff */
[----:B------:R1:W-:Y:S01]  /*2f060*/  STL [R1+0x53c], R83 ;  /* 0x00053c5301007387 */ /* 0x0003e20000100800 */
[----:B------:R-:W-:-:S05]  /*2f070*/  IMAD R13, R238, 0x228, RZ ;  /* 0x00000228ee0d7824 */ /* 0x000fca00078e02ff */
[----:B------:R-:W0:Y:S01]  /*2f080*/  LDC R243, c[0x0][0x278] ;  /* 0x00009e00fff37b82 */ /* 0x000e220000000800 */
[-C--:B------:R-:W-:Y:S02]  /*2f090*/  LEA.HI.X.SX32 R85, R10, R3.reuse, 0x1, P6 ;  /* 0x000000030a557211 */ /* 0x080fe400030f0eff */
[----:B-1----:R-:W-:-:S05]  /*2f0a0*/  LEA.HI.X.SX32 R83, R14, R3, 0x1, P4 ;  /* 0x000000030e537211 */ /* 0x002fca00020f0eff */
[----:B------:R-:W1:Y:S01]  /*2f0b0*/  LDC R240, c[0x0][0x278] ;  /* 0x00009e00fff07b82 */ /* 0x000e620000000800 */
[-C--:B------:R-:W-:Y:S01]  /*2f0c0*/  IADD3 RZ, P4, R11, R2.reuse, RZ ;  /* 0x000000020bff7210 */ /* 0x080fe20007f9e0ff */
[----:B------:R-:W-:Y:S01]  /*2f0d0*/  IMAD R5, R237, 0x114, RZ ;  /* 0x00000114ed057824 */ /* 0x000fe200078e02ff */
[----:B------:R-:W-:-:S05]  /*2f0e0*/  IADD3 RZ, P6, R13, R2, RZ ;  /* 0x000000020dff7210 */ /* 0x000fca0007fde0ff */
[----:B------:R-:W1:Y:S01]  /*2f0f0*/  LDC R14, c[0x0][0x278] ;  /* 0x00009e00ff0e7b82 */ /* 0x000e620000000800 */
[----:B------:R-:W-:Y:S01]  /*2f100*/  LEA.HI.X.SX32 R87, R4, R3, 0x1, P5 ;  /* 0x0000000304577211 */ /* 0x000fe200028f0eff */
[----:B------:R2:W-:Y:S06]  /*2f110*/  STL.64 [R1+0x8e8], R76 ;  /* 0x0008e84c01007387 */ /* 0x0005ec0000100a00 */
[----:B------:R-:W1:Y:S08]  /*2f120*/  LDC R11, c[0x0][0x278] ;  /* 0x00009e00ff0b7b82 */ /* 0x000e700000000800 */
[----:B------:R-:W1:Y:S01]  /*2f130*/  LDC R13, c[0x0][0x278] ;  /* 0x00009e00ff0d7b82 */ /* 0x000e620000000800 */
[----:B--2---:R-:W-:Y:S01]  /*2f140*/  IADD3 R76, P5, R5, R2, RZ ;  /* 0x00000002054c7210 */ /* 0x004fe20007fbe0ff */
[----:B------:R-:W-:-:S06]  /*2f150*/  IMAD R7, R248, 0x22c, RZ ;  /* 0x0000022cf8077824 */ /* 0x000fcc00078e02ff */
[----:B------:R-:W2:Y:S01]  /*2f160*/  LDC R15, c[0x0][0x278] ;  /* 0x00009e00ff0f7b82 */ /* 0x000ea20000000800 */
[-C--:B------:R-:W-:Y:S01]  /*2f170*/  LEA.HI.X.SX32 R77, R6, R3.reuse, 0x1, P5 ;  /* 0x00000003064d7211 */ /* 0x080fe200028f0eff */
[----:B---3--:R-:W-:Y:S01]  /*2f180*/  IMAD R4, R219, 0x116, RZ ;  /* 0x00000116db047824 */ /* 0x008fe200078e02ff */
[----:B------:R-:W-:Y:S05]  /*2f190*/  STL [R1+0x534], R87 ;  /* 0x0005345701007387 */ /* 0x000fea0000100800 */
[----:B------:R-:W3:Y:S01]  /*2f1a0*/  LDC R17, c[0x0][0x278] ;  /* 0x00009e00ff117b82 */ /* 0x000ee20000000800 */
[----:B------:R-:W-:Y:S01]  /*2f1b0*/  STL [R1+0x52c], R85 ;  /* 0x00052c5501007387 */ /* 0x000fe20000100800 */
[----:B----4-:R-:W-:Y:S01]  /*2f1c0*/  IMAD R6, R19, 0x115, RZ ;  /* 0x0000011513067824 */ /* 0x010fe200078e02ff */
[----:B------:R-:W-:Y:S01]  /*2f1d0*/  IADD3 RZ, P5, R7, R2, RZ ;  /* 0x0000000207ff7210 */ /* 0x000fe20007fbe0ff */
[----:B0-----:R-:W-:Y:S01]  /*2f1e0*/  IMAD R10, R223, 0x8b, RZ ;  /* 0x0000008bdf0a7824 */ /* 0x001fe200078e02ff */
[----:B------:R-:W-:Y:S03]  /*2f1f0*/  STL.64 [R1+0x218], R82 ;  /* 0x0002185201007387 */ /* 0x000fe60000100a00 */
[----:B------:R-:W0:Y:S01]  /*2f200*/  LDC R18, c[0x0][0x278] ;  /* 0x00009e00ff127b82 */ /* 0x000e220000000800 */
[----:B------:R4:W-:Y:S01]  /*2f210*/  STL.64 [R1+0x8e0], R76 ;  /* 0x0008e04c01007387 */ /* 0x0009e20000100a00 */
[----:B------:R-:W-:Y:S01]  /*2f220*/  LEA.HI.X.SX32 R81, R5, R3, 0x1, P6 ;  /* 0x0000000305517211 */ /* 0x000fe200030f0eff */
[----:B------:R-:W-:-:S05]  /*2f230*/  IMAD R7, R243, 0x230, RZ ;  /* 0x00000230f3077824 */ /* 0x000fca00078e02ff */
[----:B------:R-:W0:Y:S01]  /*2f240*/  LDC R19, c[0x0][0x278] ;  /* 0x00009e00ff137b82 */ /* 0x000e220000000800 */
[----:B-1----:R-:W-:Y:S01]  /*2f250*/  IMAD R9, R240, 0x22e, RZ ;  /* 0x0000022ef0097824 */ /* 0x002fe200078e02ff */
[----:B----4-:R-:W-:-:S06]  /*2f260*/  IADD3 R76, P6, R4, R2, RZ ;  /* 0x00000002044c7210 */ /* 0x010fcc0007fde0ff */
[----:B------:R-:W1:Y:S01]  /*2f270*/  LDC R219, c[0x0][0x278] ;  /* 0x00009e00ffdb7b82 */ /* 0x000e620000000800 */
[-C--:B------:R-:W-:Y:S02]  /*2f280*/  LEA.HI.X.SX32 R77, R10, R3.reuse, 0x1, P6 ;  /* 0x000000030a4d7211 */ /* 0x080fe400030f0eff */
[-C--:B------:R-:W-:Y:S01]  /*2f290*/  IADD3 RZ, P6, R7, R2.reuse, RZ ;  /* 0x0000000207ff7210 */ /* 0x080fe20007fde0ff */
[----:B------:R-:W-:Y:S01]  /*2f2a0*/  IMAD R7, R14, 0x46, RZ ;  /* 0x000000460e077824 */ /* 0x000fe200078e02ff */
[-C--:B------:R-:W-:Y:S02]  /*2f2b0*/  LEA.HI.X.SX32 R79, R6, R3.reuse, 0x1, P4 ;  /* 0x00000003064f7211 */ /* 0x080fe400020f0eff */
[-C--:B------:R-:W-:Y:S01]  /*2f2c0*/  IADD3 RZ, P4, R9, R2.reuse, RZ ;  /* 0x0000000209ff7210 */ /* 0x080fe20007f9e0ff */
[----:B------:R-:W4:Y:S01]  /*2f2d0*/  LDC R223, c[0x0][0x278] ;  /* 0x00009e00ffdf7b82 */ /* 0x000f220000000800 */
[----:B------:R-:W-:Y:S01]  /*2f2e0*/  IMAD R9, R11, 0x117, RZ ;  /* 0x000001170b097824 */ /* 0x000fe200078e02ff */
[----:B------:R-:W-:Y:S01]  /*2f2f0*/  LEA.HI.X.SX32 R75, R4, R3, 0x1, P5 ;  /* 0x00000003044b7211 */ /* 0x000fe200028f0eff */
[----:B------:R-:W-:Y:S01]  /*2f300*/  IMAD R10, R13, 0x23, RZ ;  /* 0x000000230d0a7824 */ /* 0x000fe200078e02ff */
[----:B------:R-:W-:-:S04]  /*2f310*/  IADD3 R14, P5, R7, R2, RZ ;  /* 0x00000002070e7210 */ /* 0x000fc80007fbe0ff */
[----:B------:R-:W4:Y:S01]  /*2f320*/  LDC R230, c[0x0][0x278] ;  /* 0x00009e00ffe67b82 */ /* 0x000f220000000800 */
[----:B--2---:R-:W-:Y:S01]  /*2f330*/  IMAD R6, R15, 0x8c, RZ ;  /* 0x0000008c0f067824 */ /* 0x004fe200078e02ff */
[-C--:B------:R-:W-:Y:S01]  /*2f340*/  LEA.HI.X.SX32 R73, R9, R3.reuse, 0x1, P4 ;  /* 0x0000000309497211 */ /* 0x080fe200020f0eff */
[----:B------:R-:W-:Y:S01]  /*2f350*/  STL [R1+0x524], R81 ;  /* 0x0005245101007387 */ /* 0x000fe20000100800 */
[----:B------:R-:W-:Y:S01]  /*2f360*/  LEA.HI.X.SX32 R15, R10, R3, 0x1, P5 ;  /* 0x000000030a0f7211 */ /* 0x000fe200028f0eff */
[----:B---3--:R-:W-:-:S03]  /*2f370*/  IMAD R5, R17, 0x118, RZ ;  /* 0x0000011811057824 */ /* 0x008fc600078e02ff */
[----:B------:R-:W2:Y:S01]  /*2f380*/  LDC R227, c[0x0][0x278] ;  /* 0x00009e00ffe37b82 */ /* 0x000ea20000000800 */
[----:B------:R-:W-:Y:S01]  /*2f390*/  STL [R1+0x51c], R79 ;  /* 0x00051c4f01007387 */ /* 0x000fe20000100800 */
[----:B0-----:R-:W-:-:S03]  /*2f3a0*/  IMAD R13, R18, 0x232, RZ ;  /* 0x00000232120d7824 */ /* 0x001fc600078e02ff */
[----:B------:R-:W-:Y:S01]  /*2f3b0*/  STL.64 [R1+0x8d8], R76 ;  /* 0x0008d84c01007387 */ /* 0x000fe20000100a00 */
[----:B------:R-:W-:Y:S02]  /*2f3c0*/  IADD3 R18, P4, R6, R2, RZ ;  /* 0x0000000206127210 */ /* 0x000fe40007f9e0ff */
[----:B------:R-:W0:Y:S01]  /*2f3d0*/  LDC R235, c[0x0][0x278] ;  /* 0x00009e00ffeb7b82 */ /* 0x000e220000000800 */
[----:B------:R-:W-:Y:S04]  /*2f3e0*/  STL [R1+0x514], R75 ;  /* 0x0005144b01007387 */ /* 0x000fe80000100800 */
[----:B------:R-:W-:Y:S03]  /*2f3f0*/  STL [R1+0x50c], R73 ;  /* 0x00050c4901007387 */ /* 0x000fe60000100800 */
[----:B------:R-:W3:Y:S01]  /*2f400*/  LDC R236, c[0x0][0x278] ;  /* 0x00009e00ffec7b82 */ /* 0x000ee20000000800 */
[----:B------:R1:W-:Y:S01]  /*2f410*/  STL.64 [R1+0x328], R14 ;  /* 0x0003280e01007387 */ /* 0x0003e20000100a00 */
[----:B------:R-:W-:Y:S01]  /*2f420*/  IMAD R11, R19, 0x234, RZ ;  /* 0x00000234130b7824 */ /* 0x000fe200078e02ff */
[----:B------:R-:W-:-:S05]  /*2f430*/  LEA.HI.X.SX32 R19, R7, R3, 0x1, P4 ;  /* 0x0000000307137211 */ /* 0x000fca00020f0eff */
[----:B------:R-:W3:Y:S01]  /*2f440*/  LDC R233, c[0x0][0x278] ;  /* 0x00009e00ffe97b82 */ /* 0x000ee20000000800 */
[----:B-1----:R-:W-:-:S07]  /*2f450*/  IADD3 R14, P5, R5, R2, RZ ;  /* 0x00000002050e7210 */ /* 0x002fce0007fbe0ff */
[----:B------:R-:W1:Y:S01]  /*2f460*/  LDC R234, c[0x0][0x278] ;  /* 0x00009e00ffea7b82 */ /* 0x000e620000000800 */
[-C--:B------:R-:W-:Y:S01]  /*2f470*/  LEA.HI.X.SX32 R15, R6, R3.reuse, 0x1, P5 ;  /* 0x00000003060f7211 */ /* 0x080fe200028f0eff */
[----:B------:R-:W-:Y:S01]  /*2f480*/  IMAD R4, R219, 0x236, RZ ;  /* 0x00000236db047824 */ /* 0x000fe200078e02ff */
[----:B------:R-:W-:Y:S01]  /*2f490*/  LEA.HI.X.SX32 R7, R5, R3, 0x1, P6 ;  /* 0x0000000305077211 */ /* 0x000fe200030f0eff */
[----:B------:R-:W-:Y:S04]  /*2f4a0*/  STL.64 [R1+0x210], R18 ;  /* 0x0002101201007387 */ /* 0x000fe80000100a00 */
[----:B------:R-:W1:Y:S01]  /*2f4b0*/  LDC R238, c[0x0][0x278] ;  /* 0x00009e00ffee7b82 */ /* 0x000e620000000800 */
[----:B------:R-:W-:Y:S01]  /*2f4c0*/  STL.64 [R1+0x8d0], R14 ;  /* 0x0008d00e01007387 */ /* 0x000fe20000100a00 */
[----:B------:R-:W-:Y:S01]  /*2f4d0*/  IADD3 RZ, P6, R4, R2, RZ ;  /* 0x0000000204ff7210 */ /* 0x000fe20007fde0ff */
[----:B----4-:R-:W-:-:S02]  /*2f4e0*/  IMAD R4, R230, 0x11a, RZ ;  /* 0x0000011ae6047824 */ /* 0x010fc400078e02ff */
[----:B------:R4:W-:Y:S03]  /*2f4f0*/  STL [R1+0x504], R7 ;  /* 0x0005040701007387 */ /* 0x0009e60000100800 */
[----:B------:R-:W1:Y:S01]  /*2f500*/  LDC R237, c[0x0][0x278] ;  /* 0x00009e00ffed7b82 */ /* 0x000e620000000800 */
[-C--:B------:R-:W-:Y:S01]  /*2f510*/  IADD3 RZ, P4, R13, R2.reuse, RZ ;  /* 0x000000020dff7210 */ /* 0x080fe20007f9e0ff */
[----:B--2---:R-:W-:Y:S02]  /*2f520*/  IMAD R9, R227, 0x8d, RZ ;  /* 0x0000008de3097824 */ /* 0x004fe400078e02ff */
[----:B----4-:R-:W-:Y:S01]  /*2f530*/  IMAD R7, R223, 0x119, RZ ;  /* 0x00000119df077824 */ /* 0x010fe200078e02ff */
[----:B------:R-:W-:Y:S01]  /*2f540*/  IADD3 RZ, P5, R11, R2, RZ ;  /* 0x000000020bff7210 */ /* 0x000fe20007fbe0ff */
[----:B0-----:R-:W-:Y:S02]  /*2f550*/  IMAD R6, R235, 0x8e, RZ ;  /* 0x0000008eeb067824 */ /* 0x001fe400078e02ff */
[----:B------:R-:W0:Y:S01]  /*2f560*/  LDC R240, c[0x0][0x278] ;  /* 0x00009e00fff07b82 */ /* 0x000e220000000800 */
[----:B------:R-:W-:-:S02]  /*2f570*/  LEA.HI.X.SX32 R63, R7, R3, 0x1, P4 ;  /* 0x00000003073f7211 */ /* 0x000fc400020f0eff */
[----:B------:R-:W-:Y:S01]  /*2f580*/  IADD3 R18, P4, R4, R2, RZ ;  /* 0x0000000204127210 */ /* 0x000fe20007f9e0ff */
[----:B---3--:R-:W-:-:S03]  /*2f590*/  IMAD R5, R236, 0x11c, RZ ;  /* 0x0000011cec057824 */ /* 0x008fc600078e02ff */
[-C--:B------:R-:W-:Y:S01]  /*2f5a0*/  LEA.HI.X.SX32 R19, R9, R3.reuse, 0x1, P4 ;  /* 0x0000000309137211 */ /* 0x080fe200020f0eff */
[----:B------:R-:W-:Y:S01]  /*2f5b0*/  IMAD R10, R233, 0x11b, RZ ;  /* 0x0000011be90a7824 */ /* 0x000fe200078e02ff */
[----:B------:R2:W-:Y:S01]  /*2f5c0*/  STL [R1+0x4fc], R63 ;  /* 0x0004fc3f01007387 */ /* 0x0005e20000100800 */
[----:B-1----:R-:W-:Y:S01]  /*2f5d0*/  IMAD R14, R234, 0x47, RZ ;  /* 0x00000047ea0e7824 */ /* 0x002fe200078e02ff */
[----:B------:R-:W-:Y:S01]  /*2f5e0*/  IADD3 R62, P4, R6, R2, RZ ;  /* 0x00000002063e7210 */ /* 0x000fe20007f9e0ff */
[----:B------:R-:W1:Y:S01]  /*2f5f0*/  LDC R219, c[0x0][0x278] ;  /* 0x00009e00ffdb7b82 */ /* 0x000e620000000800 */
[-C--:B------:R-:W-:Y:S01]  /*2f600*/  LEA.HI.X.SX32 R71, R4, R3.reuse, 0x1, P5 ;  /* 0x0000000304477211 */ /* 0x080fe200028f0eff */
[----:B------:R3:W-:Y:S01]  /*2f610*/  STL.64 [R1+0x8c8], R18 ;  /* 0x0008c81201007387 */ /* 0x0007e20000100a00 */
[-C--:B------:R-:W-:Y:S01]  /*2f620*/  LEA.HI.X.SX32 R69, R10, R3.reuse, 0x1, P6 ;  /* 0x000000030a457211 */ /* 0x080fe200030f0eff */
[----:B------:R-:W-:Y:S01]  /*2f630*/  IMAD R11, R238, 0x23a, RZ ;  /* 0x0000023aee0b7824 */ /* 0x000fe200078e02ff */
[----:B--2---:R-:W-:-:S03]  /*2f640*/  LEA.HI.X.SX32 R63, R14, R3, 0x1, P4 ;  /* 0x000000030e3f7211 */ /* 0x004fc600020f0eff */
[----:B------:R-:W2:Y:S01]  /*2f650*/  LDC R242, c[0x0][0x278] ;  /* 0x00009e00fff27b82 */ /* 0x000ea20000000800 */
[----:B------:R-:W-:Y:S01]  /*2f660*/  IMAD R13, R237, 0x238, RZ ;  /* 0x00000238ed0d7824 */ /* 0x000fe200078e02ff */
[----:B---3--:R-:W-:-:S06]  /*2f670*/  IADD3 R18, P5, R5, R2, RZ ;  /* 0x0000000205127210 */ /* 0x008fcc0007fbe0ff */
[----:B------:R-:W3:Y:S01]  /*2f680*/  LDC R248, c[0x0][0x278] ;  /* 0x00009e00fff87b82 */ /* 0x000ee20000000800 */
[----:B------:R-:W-:Y:S01]  /*2f690*/  LEA.HI.X.SX32 R19, R6, R3, 0x1, P5 ;  /* 0x0000000306137211 */ /* 0x000fe200028f0eff */
[----:B------:R-:W-:Y:S01]  /*2f6a0*/  STL [R1+0x4f4], R71 ;  /* 0x0004f44701007387 */ /* 0x000fe20000100800 */
[----:B------:R-:W-:-:S03]  /*2f6b0*/  IADD3 RZ, P4, R11, R2, RZ ;  /* 0x000000020bff7210 */ /* 0x000fc60007f9e0ff */
[----:B------:R-:W-:Y:S02]  /*2f6c0*/  STL [R1+0x4ec], R69 ;  /* 0x0004ec4501007387 */ /* 0x000fe40000100800 */
[----:B------:R-:W4:Y:S01]  /*2f6d0*/  LDC R14, c[0x0][0x278] ;  /* 0x00009e00ff0e7b82 */ /* 0x000f220000000800 */
[----:B------:R-:W-:Y:S01]  /*2f6e0*/  IADD3 RZ, P6, R13, R2, RZ ;  /* 0x000000020dff7210 */ /* 0x000fe20007fde0ff */
[----:B------:R-:W-:Y:S06]  /*2f6f0*/  STL.64 [R1+0x208], R62 ;  /* 0x0002083e01007387 */ /* 0x000fec0000100a00 */
[----:B------:R-:W4:Y:S01]  /*2f700*/  LDC R243, c[0x0][0x278] ;  /* 0x00009e00fff37b82 */ /* 0x000f220000000800 */
[----:B------:R0:W-:Y:S07]  /*2f710*/  STL.64 [R1+0x8c0], R18 ;  /* 0x0008c01201007387 */ /* 0x0001ee0000100a00 */
[----:B------:R-:W4:Y:S08]  /*2f720*/  LDC R249, c[0x0][0x278] ;  /* 0x00009e00fff97b82 */ /* 0x000f300000000800 */
[----:B------:R-:W4:Y:S08]  /*2f730*/  LDC R11, c[0x0][0x278] ;  /* 0x00009e00ff0b7b82 */ /* 0x000f300000000800 */
[----:B0-----:R-:W0:Y:S08]  /*2f740*/  LDC R18, c[0x0][0x278] ;  /* 0x00009e00ff127b82 */ /* 0x001e300000000800 */
[----:B------:R-:W0:Y:S08]  /*2f750*/  LDC R13, c[0x0][0x278] ;  /* 0x00009e00ff0d7b82 */ /* 0x000e300000000800 */
[----:B------:R-:W0:Y:S08]  /*2f760*/  LDC R19, c[0x0][0x278] ;  /* 0x00009e00ff137b82 */ /* 0x000e300000000800 */
[----:B------:R-:W0:Y:S08]  /*2f770*/  LDC R15, c[0x0][0x278] ;  /* 0x00009e00ff0f7b82 */ /* 0x000e300000000800 */
[----:B------:R-:W0:Y:S01]  /*2f780*/  LDC R17, c[0x0][0x278] ;  /* 0x00009e00ff117b82 */ /* 0x000e220000000800 */
[----:B------:R-:W-:-:S02]  /*2f790*/  IMAD R7, R240, 0x23c, RZ ;  /* 0x0000023cf0077824 */ /* 0x000fc400078e02ff */
[----:B-1----:R-:W-:Y:S02]  /*2f7a0*/  IMAD R6, R219, 0x11d, RZ ;  /* 0x0000011ddb067824 */ /* 0x002fe400078e02ff */
[----:B--2---:R-:W-:Y:S01]  /*2f7b0*/  IMAD R4, R242, 0x11e, RZ ;  /* 0x0000011ef2047824 */ /* 0x004fe200078e02ff */
[-C--:B------:R-:W-:Y:S01]  /*2f7c0*/  LEA.HI.X.SX32 R67, R5, R3.reuse, 0x1, P6 ;  /* 0x0000000305437211 */ /* 0x080fe200030f0eff */
[----:B---3--:R-:W-:Y:S01]  /*2f7d0*/  IMAD R9, R248, 0x23e, RZ ;  /* 0x0000023ef8097824 */ /* 0x008fe200078e02ff */
[-C--:B------:R-:W-:Y:S01]  /*2f7e0*/  IADD3 RZ, P5, R7, R2.reuse, RZ ;  /* 0x0000000207ff7210 */ /* 0x080fe20007fbe0ff */
[----:B----4-:R-:W-:Y:S01]  /*2f7f0*/  IMAD R5, R14, 0x12, RZ ;  /* 0x000000120e057824 */ /* 0x010fe200078e02ff */
[-C--:B------:R-:W-:Y:S01]  /*2f800*/  IADD3 R62, P6, R4, R2.reuse, RZ ;  /* 0x00000002043e7210 */ /* 0x080fe20007fde0ff */
[----:B------:R-:W-:Y:S01]  /*2f810*/  IMAD R10, R243, 0x8f, RZ ;  /* 0x0000008ff30a7824 */ /* 0x000fe200078e02ff */
[-C--:B------:R-:W-:Y:S01]  /*2f820*/  LEA.HI.X.SX32 R65, R6, R3.reuse, 0x1, P4 ;  /* 0x0000000306417211 */ /* 0x080fe200020f0eff */
[----:B------:R-:W-:Y:S01]  /*2f830*/  IMAD R7, R249, 0x240, RZ ;  /* 0x00000240f9077824 */ /* 0x000fe200078e02ff */
[-C--:B------:R-:W-:Y:S01]  /*2f840*/  IADD3 RZ, P4, R9, R2.reuse, RZ ;  /* 0x0000000209ff7210 */ /* 0x080fe20007f9e0ff */
[----:B------:R-:W-:Y:S01]  /*2f850*/  IMAD R11, R11, 0x11f, RZ ;  /* 0x0000011f0b0b7824 */ /* 0x000fe200078e02ff */
[----:B------:R-:W-:Y:S01]  /*2f860*/  LEA.HI.X.SX32 R49, R4, R3, 0x1, P5 ;  /* 0x0000000304317211 */ /* 0x000fe200028f0eff */
[----:B0-----:R-:W-:Y:S01]  /*2f870*/  IMAD R9, R18, 0x90, RZ ;  /* 0x0000009012097824 */ /* 0x001fe200078e02ff */
[----:B------:R-:W-:Y:S01]  /*2f880*/  LEA R13, R13, R13, 0x3 ;  /* 0x0000000d0d0d7211 */ /* 0x000fe200078e18ff */
[----:B------:R-:W0:Y:S01]  /*2f890*/  LDC R227, c[0x0][0x278] ;  /* 0x00009e00ffe37b82 */ /* 0x000e220000000800 */
[----:B------:R-:W-:-:S02]  /*2f8a0*/  IADD3 R18, P5, R5, R2, RZ ;  /* 0x0000000205127210 */ /* 0x000fc40007fbe0ff */
[-C--:B------:R-:W-:Y:S02]  /*2f8b0*/  LEA.HI.X.SX32 R63, R10, R3.reuse, 0x1, P6 ;  /* 0x000000030a3f7211 */ /* 0x080fe400030f0eff */
[-C--:B------:R-:W-:Y:S01]  /*2f8c0*/  IADD3 RZ, P6, R7, R2.reuse, RZ ;  /* 0x0000000207ff7210 */ /* 0x080fe20007fde0ff */
[----:B------:R-:W-:Y:S01]  /*2f8d0*/  IMAD R7, R19, 0x120, RZ ;  /* 0x0000012013077824 */ /* 0x000fe200078e02ff */
[-C--:B------:R-:W-:Y:S01]  /*2f8e0*/  LEA.HI.X.SX32 R61, R11, R3.reuse, 0x1, P4 ;  /* 0x000000030b3d7211 */ /* 0x080fe200020f0eff */
[----:B------:R-:W1:Y:S01]  /*2f8f0*/  LDC R219, c[0x0][0x278] ;  /* 0x00009e00ffdb7b82 */ /* 0x000e620000000800 */
[----:B------:R-:W-:Y:S01]  /*2f900*/  STL [R1+0x4e4], R67 ;  /* 0x0004e44301007387 */ /* 0x000fe20000100800 */
[----:B------:R-:W-:Y:S01]  /*2f910*/  IMAD R6, R15, 0x24, RZ ;  /* 0x000000240f067824 */ /* 0x000fe200078e02ff */
[----:B------:R-:W-:Y:S01]  /*2f920*/  LEA.HI.X.SX32 R19, R13, R3, 0x1, P5 ;  /* 0x000000030d137211 */ /* 0x000fe200028f0eff */
[----:B------:R-:W-:Y:S01]  /*2f930*/  IMAD R10, R17, 0x48, RZ ;  /* 0x00000048110a7824 */ /* 0x000fe200078e02ff */
[----:B------:R-:W-:Y:S03]  /*2f940*/  STL [R1+0x4dc], R65 ;  /* 0x0004dc4101007387 */ /* 0x000fe60000100800 */
[----:B------:R-:W2:Y:S01]  /*2f950*/  LDC R230, c[0x0][0x278] ;  /* 0x00009e00ffe67b82 */ /* 0x000ea20000000800 */
[----:B------:R-:W-:Y:S01]  /*2f960*/  STL.64 [R1+0x8b8], R62 ;  /* 0x0008b83e01007387 */ /* 0x000fe20000100a00 */
[----:B------:R-:W-:-:S03]  /*2f970*/  IADD3 R48, P4, R6, R2, RZ ;  /* 0x0000000206307210 */ /* 0x000fc60007f9e0ff */
[----:B------:R3:W-:Y:S03]  /*2f980*/  STL [R1+0x474], R49 ;  /* 0x0004743101007387 */ /* 0x0007e60000100800 */
[----:B------:R-:W4:Y:S01]  /*2f990*/  LDC R234, c[0x0][0x278] ;  /* 0x00009e00ffea7b82 */ /* 0x000f220000000800 */
[----:B------:R-:W-:Y:S04]  /*2f9a0*/  STL [R1+0x46c], R61 ;  /* 0x00046c3d01007387 */ /* 0x000fe80000100800 */
[----:B------:R0:W-:Y:S01]  /*2f9b0*/  STL.64 [R1+0x3f8], R18 ;  /* 0x0003f81201007387 */ /* 0x0001e20000100a00 */
[----:B---3--:R-:W-:Y:S02]  /*2f9c0*/  LEA.HI.X.SX32 R49, R5, R3, 0x1, P4 ;  /* 0x0000000305317211 */ /* 0x008fe400020f0eff */
[----:B------:R-:W3:Y:S08]  /*2f9d0*/  LDC R233, c[0x0][0x278] ;  /* 0x00009e00ffe97b82 */ /* 0x000ef00000000800 */
[----:B------:R-:W2:Y:S01]  /*2f9e0*/  LDC R237, c[0x0][0x278] ;  /* 0x00009e00ffed7b82 */ /* 0x000ea20000000800 */
[----:B0-----:R-:W-:-:S04]  /*2f9f0*/  IADD3 R18, P5, R10, R2, RZ ;  /* 0x000000020a127210 */ /* 0x001fc80007fbe0ff */
[----:B------:R-:W-:-:S03]  /*2fa00*/  LEA.HI.X.SX32 R19, R6, R3, 0x1, P5 ;  /* 0x0000000306137211 */ /* 0x000fc600028f0eff */
[----:B------:R-:W0:Y:S01]  /*2fa10*/  LDC R223, c[0x0][0x278] ;  /* 0x00009e00ffdf7b82 */ /* 0x000e220000000800 */
[----:B------:R1:W-:Y:S04]  /*2fa20*/  STL.64 [R1+0x3b0], R48 ;  /* 0x0003b03001007387 */ /* 0x0003e80000100a00 */
[----:B------:R4:W-:Y:S03]  /*2fa30*/  STL.64 [R1+0x320], R18 ;  /* 0x0003201201007387 */ /* 0x0009e60000100a00 */
[----:B------:R-:W0:Y:S01]  /*2fa40*/  LDC R236, c[0x0][0x278] ;  /* 0x00009e00ffec7b82 */ /* 0x000e220000000800 */
[----:B-1----:R-:W-:-:S07]  /*2fa50*/  IADD3 R48, P4, R9, R2, RZ ;  /* 0x0000000209307210 */ /* 0x002fce0007f9e0ff */
[----:B------:R-:W1:Y:S01]  /*2fa60*/  LDC R235, c[0x0][0x278] ;  /* 0x00009e00ffeb7b82 */ /* 0x000e620000000800 */
[----:B----4-:R-:W-:Y:S02]  /*2fa70*/  IADD3 R18, P5, R7, R2, RZ ;  /* 0x0000000207127210 */ /* 0x010fe40007fbe0ff */
[----:B------:R-:W-:-:S05]  /*2fa80*/  LEA.HI.X.SX32 R49, R10, R3, 0x1, P4 ;  /* 0x000000030a317211 */ /* 0x000fca00020f0eff */
[----:B------:R-:W4:Y:S01]  /*2fa90*/  LDC R243, c[0x0][0x278] ;  /* 0x00009e00fff37b82 */ /* 0x000f220000000800 */
[-C--:B------:R-:W-:Y:S01]  /*2faa0*/  LEA.HI.X.SX32 R19, R9, R3.reuse, 0x1, P5 ;  /* 0x0000000309137211 */ /* 0x080fe200028f0eff */
[----:B------:R-:W-:Y:S01]  /*2fab0*/  IMAD R4, R227, 0x246, RZ ;  /* 0x00000246e3047824 */ /* 0x000fe200078e02ff */
[----:B------:R-:W-:-:S05]  /*2fac0*/  LEA.HI.X.SX32 R7, R7, R3, 0x1, P6 ;  /* 0x0000000307077211 */ /* 0x000fca00030f0eff */
[----:B------:R-:W4:Y:S01]  /*2fad0*/  LDC R242, c[0x0][0x278] ;  /* 0x00009e00fff27b82 */ /* 0x000f220000000800 */
[----:B------:R-:W-:Y:S01]  /*2fae0*/  IMAD R14, R219, 0x242, RZ ;  /* 0x00000242db0e7824 */ /* 0x000fe200078e02ff */
[----:B------:R-:W-:Y:S01]  /*2faf0*/  STL.64 [R1+0x200], R48 ;  /* 0x0002003001007387 */ /* 0x000fe20000100a00 */
[----:B------:R-:W-:-:S05]  /*2fb00*/  IADD3 RZ, P6, R4, R2, RZ ;  /* 0x0000000204ff7210 */ /* 0x000fca0007fde0ff */
[----:B------:R-:W4:Y:S01]  /*2fb10*/  LDC R238, c[0x0][0x278] ;  /* 0x00009e00ffee7b82 */ /* 0x000f220000000800 */
[----:B------:R-:W-:Y:S01]  /*2fb20*/  STL.64 [R1+0x8b0], R18 ;  /* 0x0008b01201007387 */ /* 0x000fe20000100a00 */
[----:B------:R-:W-:Y:S01]  /*2fb30*/  IADD3 RZ, P4, R14, R2, RZ ;  /* 0x000000020eff7210 */ /* 0x000fe20007f9e0ff */
[----:B------:R-:W-:Y:S02]  /*2fb40*/  IMAD R4, R234, 0x122, RZ ;  /* 0x00000122ea047824 */ /* 0x000fe400078e02ff */
[----:B------:R0:W-:Y:S01]  /*2fb50*/  STL [R1+0x464], R7 ;  /* 0x0004640701007387 */ /* 0x0001e20000100800 */
[----:B---3--:R-:W-:Y:S02]  /*2fb60*/  IMAD R9, R233, 0x91, RZ ;  /* 0x00000091e9097824 */ /* 0x008fe400078e02ff */
[----:B------:R-:W3:Y:S01]  /*2fb70*/  LDC R248, c[0x0][0x278] ;  /* 0x00009e00fff87b82 */ /* 0x000ee20000000800 */
[----:B--2---:R-:W-:Y:S02]  /*2fb80*/  IMAD R6, R237, 0x92, RZ ;  /* 0x00000092ed067824 */ /* 0x004fe400078e02ff */
[----:B0-----:R-:W-:-:S05]  /*2fb90*/  IMAD R7, R230, 0x121, RZ ;  /* 0x00000121e6077824 */ /* 0x001fca00078e02ff */
[----:B------:R-:W0:Y:S01]  /*2fba0*/  LDC R219, c[0x0][0x278] ;  /* 0x00009e00ffdb7b82 */ /* 0x000e220000000800 */
[----:B------:R-:W-:Y:S01]  /*2fbb0*/  IMAD R11, R223, 0x244, RZ ;  /* 0x00000244df0b7824 */ /* 0x000fe200078e02ff */
[----:B------:R-:W-:Y:S02]  /*2fbc0*/  LEA.HI.X.SX32 R55, R7, R3, 0x1, P4 ;  /* 0x0000000307377211 */ /* 0x000fe400020f0eff */
[----:B------:R-:W-:-:S04]  /*2fbd0*/  IADD3 R48, P4, R4, R2, RZ ;  /* 0x0000000204307210 */ /* 0x000fc80007f9e0ff */
[----:B------:R-:W2:Y:S01]  /*2fbe0*/  LDC R19, c[0x0][0x278] ;  /* 0x00009e00ff137b82 */ /* 0x000ea20000000800 */
[----:B------:R-:W-:Y:S01]  /*2fbf0*/  IMAD R14, R236, 0x49, RZ ;  /* 0x00000049ec0e7824 */ /* 0x000fe200078e02ff */
[----:B------:R-:W-:Y:S02]  /*2fc00*/  LEA.HI.X.SX32 R49, R9, R3, 0x1, P4 ;  /* 0x0000000309317211 */ /* 0x000fe400020f0eff */
[----:B------:R-:W-:-:S04]  /*2fc10*/  IADD3 R54, P4, R6, R2, RZ ;  /* 0x0000000206367210 */ /* 0x000fc80007f9e0ff */
[----:B------:R-:W2:Y:S01]  /*2fc20*/  LDC R223, c[0x0][0x278] ;  /* 0x00009e00ffdf7b82 */ /* 0x000ea20000000800 */
[----:B------:R-:W-:Y:S01]  /*2fc30*/  IADD3 RZ, P5, R11, R2, RZ ;  /* 0x000000020bff7210 */ /* 0x000fe20007fbe0ff */
[----:B-1----:R-:W-:Y:S01]  /*2fc40*/  IMAD R10, R235, 0x123, RZ ;  /* 0x00000123eb0a7824 */ /* 0x002fe200078e02ff */
[----:B------:R1:W-:Y:S01]  /*2fc50*/  STL [R1+0x45c], R55 ;  /* 0x00045c3701007387 */ /* 0x0003e20000100800 */
[----:B----4-:R-:W-:-:S04]  /*2fc60*/  IMAD R11, R243, 0x24a, RZ ;  /* 0x0000024af30b7824 */ /* 0x010fc800078e02ff */
[----:B------:R-:W4:Y:S01]  /*2fc70*/  LDC R240, c[0x0][0x278] ;  /* 0x00009e00fff07b82 */ /* 0x000f220000000800 */
[----:B------:R-:W-:Y:S01]  /*2fc80*/  IMAD R13, R242, 0x248, RZ ;  /* 0x00000248f20d7824 */ /* 0x000fe200078e02ff */
[-C--:B------:R-:W-:Y:S02]  /*2fc90*/  LEA.HI.X.SX32 R57, R10, R3.reuse, 0x1, P6 ;  /* 0x000000030a397211 */ /* 0x080fe400030f0eff */
[----:B-1----:R-:W-:-:S04]  /*2fca0*/  LEA.HI.X.SX32 R55, R14, R3, 0x1, P4 ;  /* 0x000000030e377211 */ /* 0x002fc800020f0eff */
        /* <DEDUP_REMOVED lines=9> */
[----:B---3--:R-:W-:Y:S01]  /*2fd40*/  IADD3 R48, P5, R5, R2, RZ ;  /* 0x0000000205307210 */ /* 0x008fe20007fbe0ff */
[----:B------:R-:W-:-:S06]  /*2fd50*/  IMAD R7, R248, 0x24c, RZ ;  /* 0x0000024cf8077824 */ /* 0x000fcc00078e02ff */
[----:B------:R-:W3:Y:S01]  /*2fd60*/  LDC R15, c[0x0][0x278] ;  /* 0x00009e00ff0f7b82 */ /* 0x000ee20000000800 */
[-C--:B------:R-:W-:Y:S01]  /*2fd70*/  LEA.HI.X.SX32 R49, R6, R3.reuse, 0x1, P5 ;  /* 0x0000000306317211 */ /* 0x080fe200028f0eff */
[----:B0-----:R-:W-:Y:S01]  /*2fd80*/  IMAD R4, R219, 0x126, RZ ;  /* 0x00000126db047824 */ /* 0x001fe200078e02ff */
[----:B------:R-:W-:Y:S05]  /*2fd90*/  STL [R1+0x454], R59 ;  /* 0x0004543b01007387 */ /* 0x000fea0000100800 */
[----:B------:R-:W0:Y:S01]  /*2fda0*/  LDC R17, c[0x0][0x278] ;  /* 0x00009e00ff117b82 */ /* 0x000e220000000800 */
[----:B------:R-:W-:Y:S01]  /*2fdb0*/  STL [R1+0x44c], R57 ;  /* 0x00044c3901007387 */ /* 0x000fe20000100800 */
[----:B--2---:R-:W-:Y:S01]  /*2fdc0*/  IMAD R6, R19, 0x125, RZ ;  /* 0x0000012513067824 */ /* 0x004fe200078e02ff */
[----:B------:R-:W-:Y:S01]  /*2fdd0*/  IADD3 RZ, P5, R7, R2, RZ ;  /* 0x0000000207ff7210 */ /* 0x000fe20007fbe0ff */
[----:B------:R-:W-:Y:S01]  /*2fde0*/  IMAD R10, R223, 0x93, RZ ;  /* 0x00000093df0a7824 */ /* 0x000fe200078e02ff */
[----:B------:R-:W-:Y:S03]  /*2fdf0*/  STL.64 [R1+0x1f8], R54 ;  /* 0x0001f83601007387 */ /* 0x000fe60000100a00 */
[----:B------:R-:W2:Y:S01]  /*2fe00*/  LDC R18, c[0x0][0x278] ;  /* 0x00009e00ff127b82 */ /* 0x000ea20000000800 */
[----:B------:R1:W-:Y:S01]  /*2fe10*/  STL.64 [R1+0x8a0], R48 ;  /* 0x0008a03001007387 */ /* 0x0003e20000100a00 */
[----:B------:R-:W-:Y:S01]  /*2fe20*/  LEA.HI.X.SX32 R53, R5, R3, 0x1, P6 ;  /* 0x0000000305357211 */ /* 0x000fe200030f0eff */
[----:B----4-:R-:W-:-:S05]  /*2fe30*/  IMAD R7, R240, 0x250, RZ ;  /* 0x00000250f0077824 */ /* 0x010fca00078e02ff */
[----:B------:R-:W4:Y:S01]  /*2fe40*/  LDC R19, c[0x0][0x278] ;  /* 0x00009e00ff137b82 */ /* 0x000f220000000800 */
[----:B-1----:R-:W-:Y:S01]  /*2fe50*/  IMAD R9, R227, 0x24e, RZ ;  /* 0x0000024ee3097824 */ /* 0x002fe200078e02ff */
[----:B------:R-:W-:-:S06]  /*2fe60*/  IADD3 R48, P6, R4, R2, RZ ;  /* 0x0000000204307210 */ /* 0x000fcc0007fde0ff */
[----:B------:R-:W1:Y:S01]  /*2fe70*/  LDC R219, c[0x0][0x278] ;  /* 0x00009e00ffdb7b82 */ /* 0x000e620000000800 */
[-C--:B------:R-:W-:Y:S02]  /*2fe80*/  LEA.HI.X.SX32 R49, R10, R3.reuse, 0x1, P6 ;  /* 0x000000030a317211 */ /* 0x080fe400030f0eff */
[-C--:B------:R-:W-:Y:S01]  /*2fe90*/  IADD3 RZ, P6, R7, R2.reuse, RZ ;  /* 0x0000000207ff7210 */ /* 0x080fe20007fde0ff */
[----:B------:R-:W-:Y:S01]  /*2fea0*/  IMAD R7, R14, 0x4a, RZ ;  /* 0x0000004a0e077824 */ /* 0x000fe200078e02ff */
[-C--:B------:R-:W-:Y:S02]  /*2feb0*/  LEA.HI.X.SX32 R51, R6, R3.reuse, 0x1, P4 ;  /* 0x0000000306337211 */ /* 0x080fe400020f0eff */
[-C--:B------:R-:W-:Y:S01]  /*2fec0*/  IADD3 RZ, P4, R9, R2.reuse, RZ ;  /* 0x0000000209ff7210 */ /* 0x080fe20007f9e0ff */
[----:B------:R-:W1:Y:S01]  /*2fed0*/  LDC R223, c[0x0][0x278] ;  /* 0x00009e00ffdf7b82 */ /* 0x000e620000000800 */
[----:B------:R-:W-:Y:S01]  /*2fee0*/  IMAD R9, R11, 0x127, RZ ;  /* 0x000001270b097824 */ /* 0x000fe200078e02ff */
[----:B------:R-:W-:Y:S01]  /*2fef0*/  LEA.HI.X.SX32 R45, R4, R3, 0x1, P5 ;  /* 0x00000003042d7211 */ /* 0x000fe200028f0eff */
[----:B------:R-:W-:Y:S01]  /*2ff00*/  IMAD R10, R13, 0x25, RZ ;  /* 0x000000250d0a7824 */ /* 0x000fe200078e02ff */
[----:B------:R-:W-:-:S04]  /*2ff10*/  IADD3 R14, P5, R7, R2, RZ ;  /* 0x00000002070e7210 */ /* 0x000fc80007fbe0ff */
[----:B------:R-:W1:Y:S01]  /*2ff20*/  LDC R230, c[0x0][0x278] ;  /* 0x00009e00ffe67b82 */ /* 0x000e620000000800 */
[----:B---3--:R-:W-:Y:S01]  /*2ff30*/  IMAD R6, R15, 0x94, RZ ;  /* 0x000000940f067824 */ /* 0x008fe200078e02ff */
[-C--:B------:R-:W-:Y:S01]  /*2ff40*/  LEA.HI.X.SX32 R43, R9, R3.reuse, 0x1, P4 ;  /* 0x00000003092b7211 */ /* 0x080fe200020f0eff */
[----:B------:R-:W-:Y:S01]  /*2ff50*/  STL [R1+0x444], R53 ;  /* 0x0004443501007387 */ /* 0x000fe20000100800 */
[----:B------:R-:W-:Y:S01]  /*2ff60*/  LEA.HI.X.SX32 R15, R10, R3, 0x1, P5 ;  /* 0x000000030a0f7211 */ /* 0x000fe200028f0eff */
[----:B0-----:R-:W-:-:S03]  /*2ff70*/  IMAD R5, R17, 0x128, RZ ;  /* 0x0000012811057824 */ /* 0x001fc600078e02ff */
[----:B------:R-:W0:Y:S01]  /*2ff80*/  LDC R227, c[0x0][0x278] ;  /* 0x00009e00ffe37b82 */ /* 0x000e220000000800 */
[----:B------:R-:W-:Y:S01]  /*2ff90*/  STL [R1+0xbc], R51 ;  /* 0x0000bc3301007387 */ /* 0x000fe20000100800 */
[----:B--2---:R-:W-:-:S03]  /*2ffa0*/  IMAD R13, R18, 0x252, RZ ;  /* 0x00000252120d7824 */ /* 0x004fc600078e02ff */
[----:B------:R-:W-:Y:S01]  /*2ffb0*/  STL.64 [R1+0x898], R48 ;  /* 0x0008983001007387 */ /* 0x000fe20000100a00 */
[----:B------:R-:W-:Y:S02]  /*2ffc0*/  IADD3 R18, P4, R6, R2, RZ ;  /* 0x0000000206127210 */ /* 0x000fe40007f9e0ff */
[----:B------:R-:W2:Y:S01]  /*2ffd0*/  LDC R235, c[0x0][0x278] ;  /* 0x00009e00ffeb7b82 */ /* 0x000ea20000000800 */
[----:B------:R-:W-:Y:S04]  /*2ffe0*/  STL [R1+0xb4], R45 ;  /* 0x0000b42d01007387 */ /* 0x000fe80000100800 */
[----:B------:R-:W-:Y:S03]  /*2fff0*/  STL [R1+0xac], R43 ;  /* 0x0000ac2b01007387 */ /* 0x000fe60000100800 */
[----:B------:R-:W3:Y:S01]  /*30000*/  LDC R236, c[0x0][0x278] ;  /* 0x00009e00ffec7b82 */ /* 0x000ee20000000800 */
[----:B------:R1:W-:Y:S01]  /*30010*/  STL.64 [R1+0x318], R14 ;  /* 0x0003180e01007387 */ /* 0x0003e20000100a00 */
[----:B----4-:R-:W-:Y:S01]  /*30020*/  IMAD R11, R19, 0x254, RZ ;  /* 0x00000254130b7824 */ /* 0x010fe200078e02ff */
[----:B------:R-:W-:-:S05]  /*30030*/  LEA.HI.X.SX32 R19, R7, R3, 0x1, P4 ;  /* 0x0000000307137211 */ /* 0x000fca00020f0eff */
[----:B------:R-:W4:Y:S01]  /*30040*/  LDC R233, c[0x0][0x278] ;  /* 0x00009e00ffe97b82 */ /* 0x000f220000000800 */
        /* <DEDUP_REMOVED lines=9> */
[----:B------:R-:W-:-:S02]  /*300e0*/  IMAD R4, R230, 0x12a, RZ ;  /* 0x0000012ae6047824 */ /* 0x000fc400078e02ff */
[----:B------:R2:W-:Y:S03]  /*300f0*/  STL [R1+0xa4], R7 ;  /* 0x0000a40701007387 */ /* 0x0005e60000100800 */
[----:B------:R-:W1:Y:S01]  /*30100*/  LDC R237, c[0x0][0x278] ;  /* 0x00009e00ffed7b82 */ /* 0x000e620000000800 */
[-C--:B------:R-:W-:Y:S01]  /*30110*/  IADD3 RZ, P4, R13, R2.reuse, RZ ;  /* 0x000000020dff7210 */ /* 0x080fe20007f9e0ff */
[----:B0-----:R-:W-:Y:S02]  /*30120*/  IMAD R9, R227, 0x95, RZ ;  /* 0x00000095e3097824 */ /* 0x001fe400078e02ff */
[----:B--2---:R-:W-:Y:S01]  /*30130*/  IMAD R7, R223, 0x129, RZ ;  /* 0x00000129df077824 */ /* 0x004fe200078e02ff */
[----:B------:R-:W-:Y:S01]  /*30140*/  IADD3 RZ, P5, R11, R2, RZ ;  /* 0x000000020bff7210 */ /* 0x000fe20007fbe0ff */
[----:B------:R-:W-:Y:S02]  /*30150*/  IMAD R6, R235, 0x96, RZ ;  /* 0x00000096eb067824 */ /* 0x000fe400078e02ff */
[----:B------:R-:W0:Y:S01]  /*30160*/  LDC R242, c[0x0][0x278] ;  /* 0x00009e00fff27b82 */ /* 0x000e220000000800 */
[----:B------:R-:W-:-:S02]  /*30170*/  LEA.HI.X.SX32 R33, R7, R3, 0x1, P4 ;  /* 0x0000000307217211 */ /* 0x000fc400020f0eff */
[----:B------:R-:W-:Y:S01]  /*30180*/  IADD3 R18, P4, R4, R2, RZ ;  /* 0x0000000204127210 */ /* 0x000fe20007f9e0ff */
[----:B---3--:R-:W-:-:S03]  /*30190*/  IMAD R5, R236, 0x12c, RZ ;  /* 0x0000012cec057824 */ /* 0x008fc600078e02ff */
[-C--:B------:R-:W-:Y:S01]  /*301a0*/  LEA.HI.X.SX32 R19, R9, R3.reuse, 0x1, P4 ;  /* 0x0000000309137211 */ /* 0x080fe200020f0eff */
[----:B----4-:R-:W-:Y:S01]  /*301b0*/  IMAD R10, R233, 0x12b, RZ ;  /* 0x0000012be90a7824 */ /* 0x010fe200078e02ff */
[----:B------:R2:W-:Y:S01]  /*301c0*/  STL [R1+0x9c], R33 ;  /* 0x00009c2101007387 */ /* 0x0005e20000100800 */
[----:B-1----:R-:W-:Y:S01]  /*301d0*/  IMAD R14, R234, 0x4b, RZ ;  /* 0x0000004bea0e7824 */ /* 0x002fe200078e02ff */
[----:B------:R-:W-:Y:S01]  /*301e0*/  IADD3 R32, P4, R6, R2, RZ ;  /* 0x0000000206207210 */ /* 0x000fe20007f9e0ff */
[----:B------:R-:W1:Y:S01]  /*301f0*/  LDC R240, c[0x0][0x278] ;  /* 0x00009e00fff07b82 */ /* 0x000e620000000800 */
[-C--:B------:R-:W-:Y:S01]  /*30200*/  LEA.HI.X.SX32 R41, R4, R3.reuse, 0x1, P5 ;  /* 0x0000000304297211 */ /* 0x080fe200028f0eff */
[----:B------:R3:W-:Y:S01]  /*30210*/  STL.64 [R1+0x888], R18 ;  /* 0x0008881201007387 */ /* 0x0007e20000100a00 */
[----:B------:R-:W-:Y:S01]  /*30220*/  IMAD R11, R238, 0x25a, RZ ;  /* 0x0000025aee0b7824 */ /* 0x000fe200078e02ff */
[----:B------:R-:W-:Y:S01]  /*30230*/  LEA.HI.X.SX32 R39, R10, R3, 0x1, P6 ;  /* 0x000000030a277211 */ /* 0x000fe200030f0eff */
[----:B------:R-:W-:-:S03]  /*30240*/  IMAD R13, R237, 0x258, RZ ;  /* 0x00000258ed0d7824 */ /* 0x000fc600078e02ff */
[----:B------:R-:W4:Y:S01]  /*30250*/  LDC R219, c[0x0][0x278] ;  /* 0x00009e00ffdb7b82 */ /* 0x000f220000000800 */
[----:B--2---:R-:W-:Y:S02]  /*30260*/  LEA.HI.X.SX32 R33, R14, R3, 0x1, P4 ;  /* 0x000000030e217211 */ /* 0x004fe400020f0eff */
[----:B---3--:R-:W-:-:S05]  /*30270*/  IADD3 R18, P5, R5, R2, RZ ;  /* 0x0000000205127210 */ /* 0x008fca0007fbe0ff */
[----:B------:R-:W2:Y:S01]  /*30280*/  LDC R243, c[0x0][0x278] ;  /* 0x00009e00fff37b82 */ /* 0x000ea20000000800 */
[----:B------:R-:W-:Y:S01]  /*30290*/  LEA.HI.X.SX32 R19, R6, R3, 0x1, P5 ;  /* 0x0000000306137211 */ /* 0x000fe200028f0eff */
[----:B------:R-:W-:Y:S01]  /*302a0*/  STL [R1+0x94], R41 ;  /* 0x0000942901007387 */ /* 0x000fe20000100800 */
[----:B------:R-:W-:-:S05]  /*302b0*/  IADD3 RZ, P4, R11, R2, RZ ;  /* 0x000000020bff7210 */ /* 0x000fca0007f9e0ff */
[----:B------:R-:W3:Y:S01]  /*302c0*/  LDC R248, c[0x0][0x278] ;  /* 0x00009e00fff87b82 */ /* 0x000ee20000000800 */
[----:B------:R-:W-:Y:S01]  /*302d0*/  STL [R1+0x8c], R39 ;  /* 0x00008c2701007387 */ /* 0x000fe20000100800 */
[----:B------:R-:W-:-:S03]  /*302e0*/  IADD3 RZ, P6, R13, R2, RZ ;  /* 0x000000020dff7210 */ /* 0x000fc60007fde0ff */
[----:B------:R-:W-:Y:S03]  /*302f0*/  STL.64 [R1+0x1e8], R32 ;  /* 0x0001e82001007387 */ /* 0x000fe60000100a00 */
[----:B------:R-:W3:Y:S01]  /*30300*/  LDC R14, c[0x0][0x278] ;  /* 0x00009e00ff0e7b82 */ /* 0x000ee20000000800 */
[----:B------:R0:W-:Y:S07]  /*30310*/  STL.64 [R1+0x880], R18 ;  /* 0x0008801201007387 */ /* 0x0001ee0000100a00 */
[----:B------:R-:W3:Y:S08]  /*30320*/  LDC R11, c[0x0][0x278] ;  /* 0x00009e00ff0b7b82 */ /* 0x000ef00000000800 */
[----:B------:R-:W3:Y:S08]  /*30330*/  LDC R15, c[0x0][0x278] ;  /* 0x00009e00ff0f7b82 */ /* 0x000ef00000000800 */
[----:B------:R-:W3:Y:S08]  /*30340*/  LDC R249, c[0x0][0x278] ;  /* 0x00009e00fff97b82 */ /* 0x000ef00000000800 */
[----:B------:R-:W3:Y:S08]  /*30350*/  LDC R13, c[0x0][0x278] ;  /* 0x00009e00ff0d7b82 */ /* 0x000ef00000000800 */
[----:B0-----:R-:W0:Y:S01]  /*30360*/  LDC R18, c[0x0][0x278] ;  /* 0x00009e00ff127b82 */ /* 0x001e220000000800 */
[----:B------:R-:W-:-:S07]  /*30370*/  IMAD R4, R242, 0x12e, RZ ;  /* 0x0000012ef2047824 */ /* 0x000fce00078e02ff */
[----:B------:R-:W0:Y:S08]  /*30380*/  LDC R19, c[0x0][0x278] ;  /* 0x00009e00ff137b82 */ /* 0x000e300000000800 */
[----:B------:R-:W0:Y:S01]  /*30390*/  LDC R17, c[0x0][0x278] ;  /* 0x00009e00ff117b82 */ /* 0x000e220000000800 */
[----:B-1----:R-:W-:Y:S01]  /*303a0*/  IMAD R7, R240, 0x25c, RZ ;  /* 0x0000025cf0077824 */ /* 0x002fe200078e02ff */
[----:B------:R-:W-:Y:S01]  /*303b0*/  LEA.HI.X.SX32 R37, R5, R3, 0x1, P6 ;  /* 0x0000000305257211 */ /* 0x000fe200030f0eff */
[----:B----4-:R-:W-:Y:S01]  /*303c0*/  IMAD R6, R219, 0x12d, RZ ;  /* 0x0000012ddb067824 */ /* 0x010fe200078e02ff */
[----:B------:R-:W-:Y:S01]  /*303d0*/  IADD3 R32, P6, R4, R2, RZ ;  /* 0x0000000204207210 */ /* 0x000fe20007fde0ff */
[----:B--2---:R-:W-:-:S02]  /*303e0*/  IMAD R10, R243, 0x97, RZ ;  /* 0x00000097f30a7824 */ /* 0x004fc400078e02ff */
[----:B---3--:R-:W-:Y:S01]  /*303f0*/  IMAD R9, R248, 0x25e, RZ ;  /* 0x0000025ef8097824 */ /* 0x008fe200078e02ff */
[----:B------:R-:W1:Y:S01]  /*30400*/  LDC R223, c[0x0][0x278] ;  /* 0x00009e00ffdf7b82 */ /* 0x000e620000000800 */
[-C--:B------:R-:W-:Y:S01]  /*30410*/  IADD3 RZ, P5, R7, R2.reuse, RZ ;  /* 0x0000000207ff7210 */ /* 0x080fe20007fbe0ff */
[----:B------:R-:W-:Y:S01]  /*30420*/  IMAD R5, R14, 0x26, RZ ;  /* 0x000000260e057824 */ /* 0x000fe200078e02ff */
[-C--:B------:R-:W-:Y:S02]  /*30430*/  LEA.HI.X.SX32 R35, R6, R3.reuse, 0x1, P4 ;  /* 0x0000000306237211 */ /* 0x080fe400020f0eff */
[-C--:B------:R-:W-:Y:S01]  /*30440*/  LEA.HI.X.SX32 R33, R10, R3.reuse, 0x1, P6 ;  /* 0x000000030a217211 */ /* 0x080fe200030f0eff */
[----:B------:R-:W-:Y:S01]  /*30450*/  IMAD R10, R11, 0x12f, RZ ;  /* 0x0000012f0b0a7824 */ /* 0x000fe200078e02ff */
[----:B------:R-:W-:Y:S01]  /*30460*/  IADD3 RZ, P4, R9, R2, RZ ;  /* 0x0000000209ff7210 */ /* 0x000fe20007f9e0ff */
[----:B------:R-:W2:Y:S01]  /*30470*/  LDC R219, c[0x0][0x278] ;  /* 0x00009e00ffdb7b82 */ /* 0x000ea20000000800 */
[----:B------:R-:W-:Y:S01]  /*30480*/  IMAD R9, R15, 0x4c, RZ ;  /* 0x0000004c0f097824 */ /* 0x000fe200078e02ff */
[----:B------:R-:W-:Y:S01]  /*30490*/  LEA.HI.X.SX32 R15, R4, R3, 0x1, P5 ;  /* 0x00000003040f7211 */ /* 0x000fe200028f0eff */
[----:B------:R-:W-:-:S02]  /*304a0*/  IMAD R7, R249, 0x260, RZ ;  /* 0x00000260f9077824 */ /* 0x000fc400078e02ff */
[----:B------:R-:W-:Y:S02]  /*304b0*/  IMAD R11, R13, 0x13, RZ ;  /* 0x000000130d0b7824 */ /* 0x000fe400078e02ff */
[----:B0-----:R-:W-:Y:S01]  /*304c0*/  IMAD R6, R18, 0x130, RZ ;  /* 0x0000013012067824 */ /* 0x001fe200078e02ff */
[----:B------:R-:W0:Y:S01]  /*304d0*/  LDC R227, c[0x0][0x278] ;  /* 0x00009e00ffe37b82 */ /* 0x000e220000000800 */
[-C--:B------:R-:W-:Y:S01]  /*304e0*/  IADD3 R18, P5, R5, R2.reuse, RZ ;  /* 0x0000000205127210 */ /* 0x080fe20007fbe0ff */
[----:B------:R-:W-:Y:S01]  /*304f0*/  STL [R1+0x84], R37 ;  /* 0x0000842501007387 */ /* 0x000fe20000100800 */
[----:B------:R-:W-:Y:S01]  /*30500*/  LEA.HI.X.SX32 R23, R10, R3, 0x1, P4 ;  /* 0x000000030a177211 */ /* 0x000fe200020f0eff */
[----:B------:R-:W-:Y:S01]  /*30510*/  IMAD R13, R19, 0x262, RZ ;  /* 0x00000262130d7824 */ /* 0x000fe200078e02ff */
[----:B------:R-:W-:-:S03]  /*30520*/  IADD3 R14, P4, R9, R2, RZ ;  /* 0x00000002090e7210 */ /* 0x000fc60007f9e0ff */
[----:B------:R-:W3:Y:S01]  /*30530*/  LDC R233, c[0x0][0x278] ;  /* 0x00009e00ffe97b82 */ /* 0x000ee20000000800 */
[----:B------:R-:W-:Y:S01]  /*30540*/  STL [R1+0x7c], R35 ;  /* 0x00007c2301007387 */ /* 0x000fe20000100800 */
[-C--:B------:R-:W-:Y:S01]  /*30550*/  IADD3 RZ, P6, R7, R2.reuse, RZ ;  /* 0x0000000207ff7210 */ /* 0x080fe20007fde0ff */
[----:B------:R-:W-:Y:S01]  /*30560*/  IMAD R7, R17, 0x98, RZ ;  /* 0x0000009811077824 */ /* 0x000fe200078e02ff */
[-C--:B------:R-:W-:Y:S01]  /*30570*/  LEA.HI.X.SX32 R19, R11, R3.reuse, 0x1, P5 ;  /* 0x000000030b137211 */ /* 0x080fe200028f0eff */
[----:B------:R-:W-:Y:S03]  /*30580*/  STL.64 [R1+0x878], R32 ;  /* 0x0008782001007387 */ /* 0x000fe60000100a00 */
[----:B------:R-:W4:Y:S01]  /*30590*/  LDC R230, c[0x0][0x278] ;  /* 0x00009e00ffe67b82 */ /* 0x000f220000000800 */
[----:B------:R1:W-:Y:S04]  /*305a0*/  STL [R1+0x74], R15 ;  /* 0x0000740f01007387 */ /* 0x0003e80000100800 */
[----:B------:R-:W-:Y:S03]  /*305b0*/  STL [R1+0x6c], R23 ;  /* 0x00006c1701007387 */ /* 0x000fe60000100800 */
[----:B------:R-:W4:Y:S01]  /*305c0*/  LDC R234, c[0x0][0x278] ;  /* 0x00009e00ffea7b82 */ /* 0x000f220000000800 */
[----:B-1----:R-:W-:Y:S01]  /*305d0*/  LEA.HI.X.SX32 R15, R5, R3, 0x1, P4 ;  /* 0x00000003050f7211 */ /* 0x002fe200020f0eff */
[----:B------:R1:W-:Y:S06]  /*305e0*/  STL.64 [R1+0x3a8], R18 ;  /* 0x0003a81201007387 */ /* 0x0003ec0000100a00 */
[----:B------:R-:W4:Y:S01]  /*305f0*/  LDC R237, c[0x0][0x278] ;  /* 0x00009e00ffed7b82 */ /* 0x000f220000000800 */
[----:B------:R2:W-:Y:S01]  /*30600*/  STL.64 [R1+0x310], R14 ;  /* 0x0003100e01007387 */ /* 0x0005e20000100a00 */
[----:B-1----:R-:W-:-:S06]  /*30610*/  IADD3 R18, P5, R7, R2, RZ ;  /* 0x0000000207127210 */ /* 0x002fcc0007fbe0ff */
[----:B------:R-:W1:Y:S01]  /*30620*/  LDC R236, c[0x0][0x278] ;  /* 0x00009e00ffec7b82 */ /* 0x000e620000000800 */
[----:B--2---:R-:W-:-:S07]  /*30630*/  IADD3 R14, P4, R6, R2, RZ ;  /* 0x00000002060e7210 */ /* 0x004fce0007f9e0ff */
[----:B------:R-:W2:Y:S01]  /*30640*/  LDC R238, c[0x0][0x278] ;  /* 0x00009e00ffee7b82 */ /* 0x000ea20000000800 */
[-C--:B------:R-:W-:Y:S02]  /*30650*/  LEA.HI.X.SX32 R19, R9, R3.reuse, 0x1, P5 ;  /* 0x0000000309137211 */ /* 0x080fe400028f0eff */
[-C--:B------:R-:W-:Y:S01]  /*30660*/  LEA.HI.X.SX32 R15, R7, R3.reuse, 0x1, P4 ;  /* 0x00000003070f7211 */ /* 0x080fe200020f0eff */
[----:B------:R-:W-:Y:S01]  /*30670*/  IMAD R4, R223, 0x266, RZ ;  /* 0x00000266df047824 */ /* 0x000fe200078e02ff */
[----:B------:R-:W-:-:S03]  /*30680*/  LEA.HI.X.SX32 R7, R6, R3, 0x1, P6 ;  /* 0x0000000306077211 */ /* 0x000fc600030f0eff */
[----:B------:R-:W2:Y:S01]  /*30690*/  LDC R235, c[0x0][0x278] ;  /* 0x00009e00ffeb7b82 */ /* 0x000ea20000000800 */
[----:B------:R-:W-:Y:S01]  /*306a0*/  STL.64 [R1+0x1e0], R18 ;  /* 0x0001e01201007387 */ /* 0x000fe20000100a00 */
[----:B------:R-:W-:-:S06]  /*306b0*/  IMAD R10, R219, 0x264, RZ ;  /* 0x00000264db0a7824 */ /* 0x000fcc00078e02ff */
[----:B------:R-:W2:Y:S01]  /*306c0*/  LDC R242, c[0x0][0x278] ;  /* 0x00009e00fff27b82 */ /* 0x000ea20000000800 */
[----:B------:R-:W-:Y:S07]  /*306d0*/  STL.64 [R1+0x870], R14 ;  /* 0x0008700e01007387 */ /* 0x000fee0000100a00 */
[----:B------:R-:W2:Y:S01]  /*306e0*/  LDC R17, c[0x0][0x278] ;  /* 0x00009e00ff117b82 */ /* 0x000ea20000000800 */
[----:B------:R0:W-:Y:S01]  /*306f0*/  STL [R1+0x64], R7 ;  /* 0x0000640701007387 */ /* 0x0001e20000100800 */
[-C--:B------:R-:W-:Y:S01]  /*30700*/  IADD3 RZ, P6, R4, R2.reuse, RZ ;  /* 0x0000000204ff7210 */ /* 0x080fe20007fde0ff */
[----:B---3--:R-:W-:Y:S01]  /*30710*/  IMAD R4, R233, 0x132, RZ ;  /* 0x00000132e9047824 */ /* 0x008fe200078e02ff */
[----:B------:R-:W-:-:S04]  /*30720*/  IADD3 RZ, P5, R13, R2, RZ ;  /* 0x000000020dff7210 */ /* 0x000fc80007fbe0ff */
[----:B------:R-:W3:Y:S01]  /*30730*/  LDC R240, c[0x0][0x278] ;  /* 0x00009e00fff07b82 */ /* 0x000ee20000000800 */
[----:B0-----:R-:W-:-:S07]  /*30740*/  IMAD R7, R227, 0x131, RZ ;  /* 0x00000131e3077824 */ /* 0x001fce00078e02ff */
[----:B------:R-:W0:Y:S01]  /*30750*/  LDC R18, c[0x0][0x278] ;  /* 0x00009e00ff127b82 */ /* 0x000e220000000800 */
[----:B----4-:R-:W-:-:S07]  /*30760*/  IMAD R9, R230, 0x99, RZ ;  /* 0x00000099e6097824 */ /* 0x010fce00078e02ff */
[----:B------:R-:W4:Y:S01]  /*30770*/  LDC R219, c[0x0][0x278] ;  /* 0x00009e00ffdb7b82 */ /* 0x000f220000000800 */
[----:B------:R-:W-:Y:S02]  /*30780*/  LEA.HI.X.SX32 R27, R7, R3, 0x1, P5 ;  /* 0x00000003071b7211 */ /* 0x000fe400028f0eff */
[----:B------:R-:W-:-:S05]  /*30790*/  IADD3 R22, P5, R4, R2, RZ ;  /* 0x0000000204167210 */ /* 0x000fca0007fbe0ff */
[----:B------:R-:W4:Y:S01]  /*307a0*/  LDC R15, c[0x0][0x278] ;  /* 0x00009e00ff0f7b82 */ /* 0x000f220000000800 */
[----:B------:R-:W-:Y:S01]  /*307b0*/  IADD3 RZ, P4, R10, R2, RZ ;  /* 0x000000020aff7210 */ /* 0x000fe20007f9e0ff */
[----:B------:R-:W-:Y:S01]  /*307c0*/  IMAD R10, R234, 0x133, RZ ;  /* 0x00000133ea0a7824 */ /* 0x000fe200078e02ff */
[----:B------:R-:W-:-:S05]  /*307d0*/  LEA.HI.X.SX32 R23, R9, R3, 0x1, P5 ;  /* 0x0000000309177211 */ /* 0x000fca00028f0eff */
[----:B------:R-:W4:Y:S01]  /*307e0*/  LDC R19, c[0x0][0x278] ;  /* 0x00009e00ff137b82 */ /* 0x000f220000000800 */
[----:B------:R-:W-:-:S07]  /*307f0*/  IMAD R5, R237, 0x134, RZ ;  /* 0x00000134ed057824 */ /* 0x000fce00078e02ff */
[----:B------:R-:W4:Y:S01]  /*30800*/  LDC R223, c[0x0][0x278] ;  /* 0x00009e00ffdf7b82 */ /* 0x000f220000000800 */
[----:B-1----:R-:W-:Y:S02]  /*30810*/  IMAD R6, R236, 0x9a, RZ ;  /* 0x0000009aec067824 */ /* 0x002fe400078e02ff */
[----:B--2---:R-:W-:Y:S01]  /*30820*/  IMAD R13, R238, 0x268, RZ ;  /* 0x00000268ee0d7824 */ /* 0x004fe200078e02ff */
[----:B------:R1:W-:Y:S01]  /*30830*/  STL [R1+0x5c], R27 ;  /* 0x00005c1b01007387 */ /* 0x0003e20000100800 */
[-C--:B------:R-:W-:Y:S01]  /*30840*/  LEA.HI.X.SX32 R31, R4, R3.reuse, 0x1, P4 ;  /* 0x00000003041f7211 */ /* 0x080fe200020f0eff */
[----:B------:R-:W-:Y:S01]  /*30850*/  IMAD R14, R235, 0x4d, RZ ;  /* 0x0000004deb0e7824 */ /* 0x000fe200078e02ff */
[-C--:B------:R-:W-:Y:S01]  /*30860*/  LEA.HI.X.SX32 R29, R10, R3.reuse, 0x1, P6 ;  /* 0x000000030a1d7211 */ /* 0x080fe200030f0eff */
[----:B------:R2:W-:Y:S01]  /*30870*/  STL.64 [R1+0x868], R22 ;  /* 0x0008681601007387 */ /* 0x0005e20000100a00 */
[----:B------:R-:W-:Y:S01]  /*30880*/  IMAD R7, R242, 0x26c, RZ ;  /* 0x0000026cf2077824 */ /* 0x000fe200078e02ff */
[-C--:B------:R-:W-:Y:S01]  /*30890*/  IADD3 R26, P5, R6, R2.reuse, RZ ;  /* 0x00000002061a7210 */ /* 0x080fe20007fbe0ff */
[----:B------:R-:W-:Y:S01]  /*308a0*/  IMAD R4, R17, 0x136, RZ ;  /* 0x0000013611047824 */ /* 0x000fe200078e02ff */
[-C--:B------:R-:W-:Y:S01]  /*308b0*/  IADD3 RZ, P6, R13, R2.reuse, RZ ;  /* 0x000000020dff7210 */ /* 0x080fe20007fde0ff */
[----:B---3--:R-:W-:Y:S01]  /*308c0*/  IMAD R11, R240, 0x26a, RZ ;  /* 0x0000026af00b7824 */ /* 0x008fe200078e02ff */
[----:B-1----:R-:W-:Y:S01]  /*308d0*/  LEA.HI.X.SX32 R27, R14, R3, 0x1, P5 ;  /* 0x000000030e1b7211 */ /* 0x002fe200028f0eff */
[----:B0-----:R-:W-:Y:S01]  /*308e0*/  IMAD R10, R18, 0x9b, RZ ;  /* 0x0000009b120a7824 */ /* 0x001fe200078e02ff */
[----:B------:R-:W0:Y:S01]  /*308f0*/  LDC R227, c[0x0][0x278] ;  /* 0x00009e00ffe37b82 */ /* 0x000e220000000800 */
[----:B--2---:R-:W-:-:S02]  /*30900*/  IADD3 R22, P4, R5, R2, RZ ;  /* 0x0000000205167210 */ /* 0x004fc40007f9e0ff */
[-C--:B------:R-:W-:Y:S02]  /*30910*/  LEA.HI.X.SX32 R21, R5, R3.reuse, 0x1, P6 ;  /* 0x0000000305157211 */ /* 0x080fe400030f0eff */
[-C--:B------:R-:W-:Y:S01]  /*30920*/  LEA.HI.X.SX32 R23, R6, R3.reuse, 0x1, P4 ;  /* 0x0000000306177211 */ /* 0x080fe200020f0eff */
[----:B----4-:R-:W-:Y:S01]  /*30930*/  IMAD R9, R19, 0x26e, RZ ;  /* 0x0000026e13097824 */ /* 0x010fe200078e02ff */
[-C--:B------:R-:W-:Y:S01]  /*30940*/  IADD3 RZ, P4, R7, R2.reuse, RZ ;  /* 0x0000000207ff7210 */ /* 0x080fe20007f9e0ff */
[----:B------:R-:W-:Y:S01]  /*30950*/  IMAD R7, R219, 0x270, RZ ;  /* 0x00000270db077824 */ /* 0x000fe200078e02ff */
[-C--:B------:R-:W-:Y:S01]  /*30960*/  IADD3 R14, P6, R4, R2.reuse, RZ ;  /* 0x00000002040e7210 */ /* 0x080fe20007fde0ff */
[----:B------:R-:W-:Y:S01]  /*30970*/  IMAD R6, R15, 0x135, RZ ;  /* 0x000001350f067824 */ /* 0x000fe200078e02ff */
[-C--:B------:R-:W-:Y:S01]  /*30980*/  IADD3 RZ, P5, R11, R2.reuse, RZ ;  /* 0x000000020bff7210 */ /* 0x080fe20007fbe0ff */
[----:B------:R-:W-:Y:S01]  /*30990*/  IMAD R5, R223, 0x272, RZ ;  /* 0x00000272df057824 */ /* 0x000fe200078e02ff */
[----:B------:R-:W-:Y:S01]  /*309a0*/  LEA.HI.X.SX32 R15, R10, R3, 0x1, P6 ;  /* 0x000000030a0f7211 */ /* 0x000fe200030f0eff */
[----:B------:R-:W1:Y:S01]  /*309b0*/  LDC R18, c[0x0][0x278] ;  /* 0x00009e00ff127b82 */ /* 0x000e620000000800 */
[----:B------:R-:W-:-:S02]  /*309c0*/  IADD3 RZ, P6, R7, R2, RZ ;  /* 0x0000000207ff7210 */ /* 0x000fc40007fde0ff */
[-C--:B------:R-:W-:Y:S02]  /*309d0*/  LEA.HI.X.SX32 R7, R4, R3.reuse, 0x1, P4 ;  /* 0x0000000304077211 */ /* 0x080fe400020f0eff */
[----:B------:R-:W-:-:S03]  /*309e0*/  LEA.HI.X.SX32 R19, R6, R3, 0x1, P5 ;  /* 0x0000000306137211 */ /* 0x000fc600028f0eff */
[----:B------:R-:W2:Y:S01]  /*309f0*/  LDC R4, c[0x0][0x278] ;  /* 0x00009e00ff047b82 */ /* 0x000ea20000000800 */
[----:B------:R-:W-:Y:S01]  /*30a00*/  STL [R1+0x54], R31 ;  /* 0x0000541f01007387 */ /* 0x000fe20000100800 */
[----:B------:R-:W-:-:S03]  /*30a10*/  IADD3 RZ, P4, R5, R2, RZ ;  /* 0x0000000205ff7210 */ /* 0x000fc60007f9e0ff */
[----:B------:R-:W-:Y:S03]  /*30a20*/  STL [R1+0x4c], R29 ;  /* 0x00004c1d01007387 */ /* 0x000fe60000100800 */
[----:B------:R-:W3:Y:S01]  /*30a30*/  LDC R6, c[0x0][0x278] ;  /* 0x00009e00ff067b82 */ /* 0x000ee20000000800 */
[----:B------:R-:W-:Y:S04]  /*30a40*/  STL.64 [R1+0x1d8], R26 ;  /* 0x0001d81a01007387 */ /* 0x000fe80000100a00 */
[----:B------:R-:W-:Y:S03]  /*30a50*/  STL.64 [R1+0x860], R22 ;  /* 0x0008601601007387 */ /* 0x000fe60000100a00 */
[----:B------:R-:W4:Y:S01]  /*30a60*/  LDC R5, c[0x0][0x278] ;  /* 0x00009e00ff057b82 */ /* 0x000f220000000800 */
[----:B------:R-:W-:Y:S04]  /*30a70*/  STL [R1+0x44], R21 ;  /* 0x0000441501007387 */ /* 0x000fe80000100800 */
[----:B------:R-:W-:Y:S01]  /*30a80*/  STL [R1+0x3c], R19 ;  /* 0x00003c1301007387 */ /* 0x000fe20000100800 */
[----:B------:R-:W-:-:S02]  /*30a90*/  IADD3 RZ, P5, R9, R2, RZ ;  /* 0x0000000209ff7210 */ /* 0x000fc40007fbe0ff */
[----:B------:R-:W0:Y:S01]  /*30aa0*/  LDC R9, c[0x0][0x278] ;  /* 0x00009e00ff097b82 */ /* 0x000e220000000800 */
[----:B------:R-:W-:Y:S04]  /*30ab0*/  STL.64 [R1+0x858], R14 ;  /* 0x0008580e01007387 */ /* 0x000fe80000100a00 */
[----:B------:R1:W-:Y:S01]  /*30ac0*/  STL [R1+0x34], R7 ;  /* 0x0000340701007387 */ /* 0x0003e20000100800 */
[----:B--2---:R-:W-:Y:S02]  /*30ad0*/  IMAD R153, R4, 0x137, RZ ;  /* 0x0000013704997824 */ /* 0x004fe400078e02ff */
[----:B-1----:R-:W-:Y:S01]  /*30ae0*/  IMAD R149, R18, 0x9f, RZ ;  /* 0x0000009f12957824 */ /* 0x002fe200078e02ff */
[----:B------:R-:W1:Y:S08]  /*30af0*/  LDC R11, c[0x0][0x278] ;  /* 0x00009e00ff0b7b82 */ /* 0x000e700000000800 */
[----:B------:R-:W2:Y:S01]  /*30b00*/  LDC R7, c[0x0][0x278] ;  /* 0x00009e00ff077b82 */ /* 0x000ea20000000800 */
[----:B---3--:R-:W-:-:S02]  /*30b10*/  IMAD R4, R6, 0x4e, RZ ;  /* 0x0000004e06047824 */ /* 0x008fc400078e02ff */
[----:B------:R-:W-:Y:S02]  /*30b20*/  IMAD R18, R251, 0xa4, RZ ;  /* 0x000000a4fb127824 */ /* 0x000fe400078e02ff */
[----:B------:R-:W-:Y:S02]  /*30b30*/  IMAD R251, R246, 0x30, RZ ;  /* 0x00000030f6fb7824 */ /* 0x000fe400078e02ff */
[----:B------:R-:W-:Y:S01]  /*30b40*/  IMAD R246, R157, 0xec, RZ ;  /* 0x000000ec9df67824 */ /* 0x000fe200078e02ff */
[-C--:B------:R-:W-:Y:S01]  /*30b50*/  LEA.HI.X.SX32 R157, R153, R3.reuse, 0x1, P5 ;  /* 0x00000003999d7211 */ /* 0x080fe200028f0eff */
[----:B----4-:R-:W-:Y:S01]  /*30b60*/  IMAD R151, R5, 0x27, RZ ;  /* 0x0000002705977824 */ /* 0x010fe200078e02ff */
[----:B------:R-:W-:Y:S01]  /*30b70*/  IADD3 R156, P5, R4, R2, RZ ;  /* 0x00000002049c7210 */ /* 0x000fe20007fbe0ff */
[----:B------:R-:W3:Y:S02]  /*30b80*/  LDC R15, c[0x0][0x278] ;  /* 0x00009e00ff0f7b82 */ /* 0x000ee40000000800 */
[----:B------:R4:W-:Y:S06]  /*30b90*/  STL [R1+0x2c], R157 ;  /* 0x00002c9d01007387 */ /* 0x0009ec0000100800 */
[----:B------:R-:W3:Y:S01]  /*30ba0*/  LDC R10, c[0x0][0x278] ;  /* 0x00009e00ff0a7b82 */ /* 0x000ee20000000800 */
[----:B----4-:R-:W-:Y:S01]  /*30bb0*/  LEA.HI.X.SX32 R157, R151, R3, 0x1, P5 ;  /* 0x00000003979d7211 */ /* 0x010fe200028f0eff */
[----:B--2---:R-:W-:-:S06]  /*30bc0*/  IMAD R5, R7, 0x9c, RZ ;  /* 0x0000009c07057824 */ /* 0x004fcc00078e02ff */
[----:B------:R-:W2:Y:S01]  /*30bd0*/  LDC R17, c[0x0][0x278] ;  /* 0x00009e00ff117b82 */ /* 0x000ea20000000800 */
[----:B------:R4:W-:Y:S01]  /*30be0*/  STL.64 [R1+0x308], R156 ;  /* 0x0003089c01007387 */ /* 0x0009e20000100a00 */
[----:B0-----:R-:W-:-:S06]  /*30bf0*/  IMAD R6, R9, 0x138, RZ ;  /* 0x0000013809067824 */ /* 0x001fcc00078e02ff */
[----:B------:R-:W0:Y:S01]  /*30c00*/  LDC R223, c[0x0][0x278] ;  /* 0x00009e00ffdf7b82 */ /* 0x000e220000000800 */
[----:B----4-:R-:W-:-:S07]  /*30c10*/  IADD3 R156, P5, R5, R2, RZ ;  /* 0x00000002059c7210 */ /* 0x010fce0007fbe0ff */
[----:B------:R-:W4:Y:S01]  /*30c20*/  LDC R219, c[0x0][0x278] ;  /* 0x00009e00ffdb7b82 */ /* 0x000f220000000800 */
[-C--:B------:R-:W-:Y:S02]  /*30c30*/  LEA.HI.X.SX32 R157, R4, R3.reuse, 0x1, P5 ;  /* 0x00000003049d7211 */ /* 0x080fe400028f0eff */
[----:B------:R-:W-:-:S03]  /*30c40*/  LEA.HI.X.SX32 R153, R6, R3, 0x1, P6 ;  /* 0x0000000306997211 */ /* 0x000fc600030f0eff */
[----:B------:R1:W-:Y:S02]  /*30c50*/  STL.64 [R1+0x1d0], R156 ;  /* 0x0001d09c01007387 */ /* 0x0003e40000100a00 */
[----:B------:R-:W0:Y:S08]  /*30c60*/  LDC R4, c[0x0][0x278] ;  /* 0x00009e00ff047b82 */ /* 0x000e300000000800 */
[----:B------:R-:W4:Y:S01]  /*30c70*/  LDC R230, c[0x0][0x278] ;  /* 0x00009e00ffe67b82 */ /* 0x000f220000000800 */
[----:B-1----:R-:W-:-:S07]  /*30c80*/  IADD3 R156, P5, R6, R2, RZ ;  /* 0x00000002069c7210 */ /* 0x002fce0007fbe0ff */
[----:B------:R-:W1:Y:S01]  /*30c90*/  LDC R6, c[0x0][0x278] ;  /* 0x00009e00ff067b82 */ /* 0x000e620000000800 */
[----:B------:R-:W-:Y:S01]  /*30ca0*/  IMAD R150, R11, 0x13a, RZ ;  /* 0x0000013a0b967824 */ /* 0x000fe200078e02ff */
[-C--:B------:R-:W-:Y:S01]  /*30cb0*/  LEA.HI.X.SX32 R157, R5, R3.reuse, 0x1, P5 ;  /* 0x00000003059d7211 */ /* 0x080fe200028f0eff */
[----:B---3--:R-:W-:Y:S02]  /*30cc0*/  IMAD R7, R15, 0x9e, RZ ;  /* 0x0000009e0f077824 */ /* 0x008fe400078e02ff */
[----:B------:R-:W-:Y:S01]  /*30cd0*/  IMAD R147, R10, 0x9d, RZ ;  /* 0x0000009d0a937824 */ /* 0x000fe200078e02ff */
[-C--:B------:R-:W-:Y:S01]  /*30ce0*/  IADD3 R150, P5, R150, R2.reuse, RZ ;  /* 0x0000000296967210 */ /* 0x080fe20007fbe0ff */
[----:B--2---:R-:W-:Y:S01]  /*30cf0*/  IMAD R146, R17, 0x13c, RZ ;  /* 0x0000013c11927824 */ /* 0x004fe200078e02ff */
[----:B------:R-:W2:Y:S01]  /*30d00*/  LDC R233, c[0x0][0x278] ;  /* 0x00009e00ffe97b82 */ /* 0x000ea20000000800 */
[-C--:B------:R-:W-:Y:S01]  /*30d10*/  IADD3 R152, P6, R7, R2.reuse, RZ ;  /* 0x0000000207987210 */ /* 0x080fe20007fde0ff */
[----:B------:R3:W-:Y:S01]  /*30d20*/  STL.64 [R1+0x850], R156 ;  /* 0x0008509c01007387 */ /* 0x0007e20000100a00 */
[----:B------:R-:W-:Y:S01]  /*30d30*/  LEA.HI.X.SX32 R151, R147, R3, 0x1, P5 ;  /* 0x0000000393977211 */ /* 0x000fe200028f0eff */
[----:B0-----:R-:W-:Y:S01]  /*30d40*/  IMAD R4, R4, 0x13e, RZ ;  /* 0x0000013e04047824 */ /* 0x001fe200078e02ff */
[----:B------:R-:W-:-:S03]  /*30d50*/  IADD3 R146, P5, R146, R2, RZ ;  /* 0x0000000292927210 */ /* 0x000fc60007fbe0ff */
[----:B------:R-:W0:Y:S01]  /*30d60*/  LDC R234, c[0x0][0x278] ;  /* 0x00009e00ffea7b82 */ /* 0x000e220000000800 */
[----:B------:R-:W-:Y:S01]  /*30d70*/  LEA.HI.X.SX32 R147, R7, R3, 0x1, P5 ;  /* 0x0000000307937211 */ /* 0x000fe200028f0eff */
[----:B---3--:R-:W3:Y:S01]  /*30d80*/  LDL.LU.64 R156, [R1+0x1060] ;  /* 0x00106000019c7983 */ /* 0x008ee20000300a00 */
[----:B-1----:R-:W-:-:S05]  /*30d90*/  IMAD R6, R6, 0x4f, RZ ;  /* 0x0000004f06067824 */ /* 0x002fca00078e02ff */
[----:B------:R-:W1:Y:S01]  /*30da0*/  LDC R240, c[0x0][0x278] ;  /* 0x00009e00fff07b82 */ /* 0x000e620000000800 */
[----:B------:R2:W-:Y:S01]  /*30db0*/  STL [R1+0x24], R153 ;  /* 0x0000249901007387 */ /* 0x0005e20000100800 */
[----:B------:R-:W-:-:S03]  /*30dc0*/  IMAD R9, R223, 0xa, RZ ;  /* 0x0000000adf097824 */ /* 0x000fc600078e02ff */
[----:B------:R2:W-:Y:S01]  /*30dd0*/  STL.64 [R1+0x848], R150 ;  /* 0x0008489601007387 */ /* 0x0005e20000100a00 */
[----:B----4-:R-:W-:Y:S01]  /*30de0*/  LEA R148, R219, R219, 0x2 ;  /* 0x000000dbdb947211 */ /* 0x010fe200078e10ff */
[----:B------:R-:W-:Y:S01]  /*30df0*/  IMAD R10, R227, 0x14, RZ ;  /* 0x00000014e30a7824 */ /* 0x000fe200078e02ff */
[----:B------:R-:W-:Y:S01]  /*30e00*/  MOV R7, R5 ;  /* 0x0000000500077202 */ /* 0x000fe20000000f00 */
[----:B------:R-:W-:Y:S01]  /*30e10*/  IMAD R11, R230, 0x28, RZ ;  /* 0x00000028e60b7824 */ /* 0x000fe200078e02ff */
[----:B------:R-:W4:Y:S01]  /*30e20*/  LDC R19, c[0x0][0x278] ;  /* 0x00009e00ff137b82 */ /* 0x000f220000000800 */
[----:B--2---:R-:W-:Y:S02]  /*30e30*/  LEA.HI.X.SX32 R153, R6, R3, 0x1, P6 ;  /* 0x0000000306997211 */ /* 0x004fe400030f0eff */
[----:B------:R-:W-:Y:S01]  /*30e40*/  IADD3 R4, P6, R4, R2, RZ ;  /* 0x0000000204047210 */ /* 0x000fe20007fde0ff */
[----:B------:R-:W2:Y:S01]  /*30e50*/  LDL.LU.64 R150, [R1+0x1058] ;  /* 0x0010580001967983 */ /* 0x000ea20000300a00 */
[----:B------:R-:W-:-:S02]  /*30e60*/  IMAD R13, R233, 0x50, RZ ;  /* 0x00000050e90d7824 */ /* 0x000fc400078e02ff */
[----:B------:R-:W-:Y:S01]  /*30e70*/  MOV R6, R4 ;  /* 0x0000000400067202 */ /* 0x000fe20000000f00 */
[----:B0-----:R-:W-:Y:S01]  /*30e80*/  IMAD R14, R234, 0xa0, RZ ;  /* 0x000000a0ea0e7824 */ /* 0x001fe200078e02ff */
[----:B------:R0:W-:Y:S01]  /*30e90*/  STL.64 [R1+0x1c8], R152 ;  /* 0x0001c89801007387 */ /* 0x0001e20000100a00 */
[----:B------:R-:W-:Y:S01]  /*30ea0*/  LEA.HI.X.SX32 R7, R149, R3, 0x1, P6 ;  /* 0x0000000395077211 */ /* 0x000fe200030f0eff */
[----:B------:R-:W-:Y:S01]  /*30eb0*/  IMAD R17, R250, 0x52, RZ ;  /* 0x00000052fa117824 */ /* 0x000fe200078e02ff */
[----:B------:R-:W-:Y:S01]  /*30ec0*/  IADD3 R6, P6, R10, R2, RZ ;  /* 0x000000020a067210 */ /* 0x000fe20007fde0ff */
[----:B-1----:R-:W-:Y:S01]  /*30ed0*/  IMAD R15, R240, 0xa2, RZ ;  /* 0x000000a2f00f7824 */ /* 0x002fe200078e02ff */
[----:B------:R-:W1:Y:S01]  /*30ee0*/  LDC R219, c[0x0][0x278] ;  /* 0x00009e00ffdb7b82 */ /* 0x000e620000000800 */
[----:B0-----:R-:W2:Y:S01]  /*30ef0*/  LDL.LU.64 R152, [R1+0x1050] ;  /* 0x0010500001987983 */ /* 0x001ea20000300a00 */
[----:B----4-:R-:W-:-:S06]  /*30f00*/  IMAD R19, R19, 0xa6, RZ ;  /* 0x000000a613137824 */ /* 0x010fcc00078e02ff */
[----:B------:R-:W0:Y:S01]  /*30f10*/  LDC R223, c[0x0][0x278] ;  /* 0x00009e00ffdf7b82 */ /* 0x000e220000000800 */
[----:B------:R4:W-:Y:S07]  /*30f20*/  STL.64 [R1+0x840], R146 ;  /* 0x0008409201007387 */ /* 0x0009ee0000100a00 */
[----:B------:R-:W0:Y:S01]  /*30f30*/  LDC R227, c[0x0][0x278] ;  /* 0x00009e00ffe37b82 */ /* 0x000e220000000800 */
[----:B----4-:R-:W4:Y:S07]  /*30f40*/  LDL.LU.64 R146, [R1+0x1048] ;  /* 0x0010480001927983 */ /* 0x010f2e0000300a00 */
[----:B------:R-:W3:Y:S01]  /*30f50*/  LDC R230, c[0x0][0x278] ;  /* 0x00009e00ffe67b82 */ /* 0x000ee20000000800 */
[----:B------:R1:W-:Y:S07]  /*30f60*/  STL [R1+0x838], R4 ;  /* 0x0008380401007387 */ /* 0x0003ee0000100800 */
[----:B------:R-:W3:Y:S01]  /*30f70*/  LDC R233, c[0x0][0x278] ;  /* 0x00009e00ffe97b82 */ /* 0x000ee20000000800 */
[----:B-1----:R-:W-:-:S04]  /*30f80*/  IADD3 R4, P5, R9, R2, RZ ;  /* 0x0000000209047210 */ /* 0x002fc80007fbe0ff */
[-C--:B------:R-:W-:Y:S01]  /*30f90*/  LEA.HI.X.SX32 R5, R148, R3.reuse, 0x1, P5 ;  /* 0x0000000394057211 */ /* 0x080fe200028f0eff */
[----:B------:R1:W-:Y:S02]  /*30fa0*/  STL [R1+0x83c], R7 ;  /* 0x00083c0701007387 */ /* 0x0003e40000100800 */
[----:B------:R-:W3:Y:S02]  /*30fb0*/  LDC R234, c[0x0][0x278] ;  /* 0x00009e00ffea7b82 */ /* 0x000ee40000000800 */
[----:B------:R0:W-:Y:S06]  /*30fc0*/  STL.64 [R1+0x418], R4 ;  /* 0x0004180401007387 */ /* 0x0001ec0000100a00 */
[----:B------:R-:W3:Y:S01]  /*30fd0*/  LDC R235, c[0x0][0x278] ;  /* 0x00009e00ffeb7b82 */ /* 0x000ee20000000800 */
[----:B-1----:R-:W-:-:S02]  /*30fe0*/  LEA.HI.X.SX32 R7, R9, R3, 0x1, P6 ;  /* 0x0000000309077211 */ /* 0x002fc400030f0eff */
[-C--:B------:R-:W-:Y:S02]  /*30ff0*/  IADD3 R148, P6, R13, R2.reuse, RZ ;  /* 0x000000020d947210 */ /* 0x080fe40007fde0ff */
[C---:B0-----:R-:W-:Y:S01]  /*31000*/  IADD3 R4, P5, R11.reuse, R2, RZ ;  /* 0x000000020b047210 */ /* 0x041fe20007fbe0ff */
[----:B------:R0:W-:Y:S02]  /*31010*/  STL.64 [R1+0x3f0], R6 ;  /* 0x0003f00601007387 */ /* 0x0001e40000100a00 */
[----:B------:R-:W1:Y:S01]  /*31020*/  LDC R9, c[0x0][0x278] ;  /* 0x00009e00ff097b82 */ /* 0x000e620000000800 */
[-C--:B------:R-:W-:Y:S02]  /*31030*/  LEA.HI.X.SX32 R5, R10, R3.reuse, 0x1, P5 ;  /* 0x000000030a057211 */ /* 0x080fe400028f0eff */
[----:B------:R-:W-:-:S03]  /*31040*/  LEA.HI.X.SX32 R149, R11, R3, 0x1, P6 ;  /* 0x000000030b957211 */ /* 0x000fc600030f0eff */
[----:B------:R0:W-:Y:S02]  /*31050*/  STL.64 [R1+0x3a0], R4 ;  /* 0x0003a00401007387 */ /* 0x0001e40000100a00 */
[----:B------:R-:W3:Y:S01]  /*31060*/  LDC R236, c[0x0][0x278] ;  /* 0x00009e00ffec7b82 */ /* 0x000ee20000000800 */
[----:B0-----:R-:W-:Y:S01]  /*31070*/  IADD3 R6, P5, R14, R2, RZ ;  /* 0x000000020e067210 */ /* 0x001fe20007fbe0ff */
[----:B------:R0:W-:Y:S03]  /*31080*/  STL.64 [R1+0x300], R148 ;  /* 0x0003009401007387 */ /* 0x0001e60000100a00 */
[----:B------:R-:W-:-:S03]  /*31090*/  LEA.HI.X.SX32 R7, R13, R3, 0x1, P5 ;  /* 0x000000030d077211 */ /* 0x000fc600028f0eff */
[----:B------:R-:W2:Y:S08]  /*310a0*/  LDC R237, c[0x0][0x278] ;  /* 0x00009e00ffed7b82 */ /* 0x000eb00000000800 */
[----:B------:R-:W1:Y:S01]  /*310b0*/  LDC R5, c[0x0][0x278] ;  /* 0x00009e00ff057b82 */ /* 0x000e620000000800 */
[----:B0-----:R-:W4:Y:S04]  /*310c0*/  LDL.LU.64 R148, [R1+0x1040] ;  /* 0x0010400001947983 */ /* 0x001f280000300a00 */
[----:B------:R0:W-:Y:S03]  /*310d0*/  STL.64 [R1+0x1c0], R6 ;  /* 0x0001c00601007387 */ /* 0x0001e60000100a00 */
[----:B------:R-:W1:Y:S08]  /*310e0*/  LDC R4, c[0x0][0x278] ;  /* 0x00009e00ff047b82 */ /* 0x000e700000000800 */
[----:B------:R-:W2:Y:S08]  /*310f0*/  LDC R238, c[0x0][0x278] ;  /* 0x00009e00ffee7b82 */ /* 0x000eb00000000800 */
[----:B0-----:R-:W0:Y:S01]  /*31100*/  LDC R6, c[0x0][0x278] ;  /* 0x00009e00ff067b82 */ /* 0x001e220000000800 */
[----:B-1----:R-:W-:-:S02]  /*31110*/  IMAD R5, R5, 0x140, RZ ;  /* 0x0000014005057824 */ /* 0x002fc400078e02ff */
[----:B------:R-:W-:-:S03]  /*31120*/  IMAD R4, R4, 0x142, RZ ;  /* 0x0000014204047824 */ /* 0x000fc600078e02ff */
[-C--:B------:R-:W-:Y:S02]  /*31130*/  IADD3 R10, P6, R5, R2.reuse, RZ ;  /* 0x00000002050a7210 */ /* 0x080fe40007fde0ff */
[----:B------:R-:W1:Y:S01]  /*31140*/  LDC R240, c[0x0][0x278] ;  /* 0x00009e00fff07b82 */ /* 0x000e620000000800 */
[----:B------:R-:W-:Y:S02]  /*31150*/  IADD3 R4, P5, R4, R2, RZ ;  /* 0x0000000204047210 */ /* 0x000fe40007fbe0ff */
[----:B------:R-:W-:-:S05]  /*31160*/  LEA.HI.X.SX32 R11, R14, R3, 0x1, P6 ;  /* 0x000000030e0b7211 */ /* 0x000fca00030f0eff */
[----:B------:R-:W1:Y:S01]  /*31170*/  LDC R242, c[0x0][0x278] ;  /* 0x00009e00fff27b82 */ /* 0x000e620000000800 */
[----:B0-----:R-:W-:Y:S01]  /*31180*/  IMAD R6, R6, 0xa1, RZ ;  /* 0x000000a106067824 */ /* 0x001fe200078e02ff */
[----:B------:R-:W-:Y:S06]  /*31190*/  STL.64 [R1+0x830], R10 ;  /* 0x0008300a01007387 */ /* 0x000fec0000100a00 */
[----:B------:R-:W0:Y:S01]  /*311a0*/  LDC R243, c[0x0][0x278] ;  /* 0x00009e00fff37b82 */ /* 0x000e220000000800 */
[----:B------:R-:W-:-:S05]  /*311b0*/  LEA.HI.X.SX32 R5, R6, R3, 0x1, P5 ;  /* 0x0000000306057211 */ /* 0x000fca00028f0eff */
[----:B------:R1:W-:Y:S02]  /*311c0*/  STL.64 [R1+0x828], R4 ;  /* 0x0008280401007387 */ /* 0x0003e40000100a00 */
[----:B------:R-:W0:Y:S08]  /*311d0*/  LDC R6, c[0x0][0x278] ;  /* 0x00009e00ff067b82 */ /* 0x000e300000000800 */
[----:B------:R-:W2:Y:S08]  /*311e0*/  LDC R248, c[0x0][0x278] ;  /* 0x00009e00fff87b82 */ /* 0x000eb00000000800 */
[----:B-1----:R-:W1:Y:S08]  /*311f0*/  LDC R5, c[0x0][0x278] ;  /* 0x00009e00ff057b82 */ /* 0x002e700000000800 */
[----:B------:R-:W3:Y:S01]  /*31200*/  LDC R4, c[0x0][0x278] ;  /* 0x00009e00ff047b82 */ /* 0x000ee20000000800 */
[----:B0-----:R-:W-:Y:S01]  /*31210*/  IMAD R6, R6, 0x144, RZ ;  /* 0x0000014406067824 */ /* 0x001fe200078e02ff */
[----:B------:R-:W-:Y:S01]  /*31220*/  IADD3 R10, P6, R15, R2, RZ ;  /* 0x000000020f0a7210 */ /* 0x000fe20007fde0ff */
[----:B------:R-:W-:-:S03]  /*31230*/  IMAD R9, R9, 0xa3, RZ ;  /* 0x000000a309097824 */ /* 0x000fc600078e02ff */
[----:B------:R-:W-:Y:S02]  /*31240*/  IADD3 R6, P5, R6, R2, RZ ;  /* 0x0000000206067210 */ /* 0x000fe40007fbe0ff */
[----:B------:R-:W0:Y:S01]  /*31250*/  LDC R249, c[0x0][0x278] ;  /* 0x00009e00fff97b82 */ /* 0x000e220000000800 */
[----:B-1----:R-:W-:-:S07]  /*31260*/  IMAD R5, R5, 0x51, RZ ;  /* 0x0000005105057824 */ /* 0x002fce00078e02ff */
[----:B------:R-:W1:Y:S01]  /*31270*/  LDC R250, c[0x0][0x278] ;  /* 0x00009e00fffa7b82 */ /* 0x000e620000000800 */
[----:B---3--:R-:W-:Y:S01]  /*31280*/  IMAD R4, R4, 0x146, RZ ;  /* 0x0000014604047824 */ /* 0x008fe200078e02ff */
[----:B------:R-:W-:-:S06]  /*31290*/  LEA.HI.X.SX32 R11, R5, R3, 0x1, P6 ;  /* 0x00000003050b7211 */ /* 0x000fcc00030f0eff */
[----:B------:R-:W3:Y:S01]  /*312a0*/  LDC R107, c[0x0][0x278] ;  /* 0x00009e00ff6b7b82 */ /* 0x000ee20000000800 */
[-C--:B------:R-:W-:Y:S02]  /*312b0*/  IADD3 R4, P6, R4, R2.reuse, RZ ;  /* 0x0000000204047210 */ /* 0x080fe40007fde0ff */
[-C--:B------:R-:W-:Y:S02]  /*312c0*/  LEA.HI.X.SX32 R7, R15, R3.reuse, 0x1, P5 ;  /* 0x000000030f077211 */ /* 0x080fe400028f0eff */
[----:B------:R-:W-:Y:S01]  /*312d0*/  LEA.HI.X.SX32 R5, R9, R3, 0x1, P6 ;  /* 0x0000000309057211 */ /* 0x000fe200030f0eff */
[----:B------:R-:W-:Y:S02]  /*312e0*/  STL.64 [R1+0x1b8], R10 ;  /* 0x0001b80a01007387 */ /* 0x000fe40000100a00 */
[----:B------:R-:W0:Y:S02]  /*312f0*/  LDC R9, c[0x0][0x278] ;  /* 0x00009e00ff097b82 */ /* 0x000e240000000800 */
[----:B------:R-:W-:Y:S04]  /*31300*/  STL.64 [R1+0x820], R6 ;  /* 0x0008200601007387 */ /* 0x000fe80000100a00 */
[----:B------:R1:W-:Y:S02]  /*31310*/  STL.64 [R1+0x818], R4 ;  /* 0x0008180401007387 */ /* 0x0003e40000100a00 */
[----:B------:R-:W3:Y:S08]  /*31320*/  LDC R103, c[0x0][0x278] ;  /* 0x00009e00ff677b82 */ /* 0x000ef00000000800 */
[----:B------:R-:W3:Y:S08]  /*31330*/  LDC R99, c[0x0][0x278] ;  /* 0x00009e00ff637b82 */ /* 0x000ef00000000800 */
[----:B-1----:R-:W1:Y:S01]  /*31340*/  LDC R4, c[0x0][0x278] ;  /* 0x00009e00ff047b82 */ /* 0x002e620000000800 */
[----:B------:R-:W-:-:S07]  /*31350*/  IADD3 R10, P6, R18, R2, RZ ;  /* 0x00000002120a7210 */ /* 0x000fce0007fde0ff */
[----:B------:R-:W2:Y:S01]  /*31360*/  LDC R5, c[0x0][0x278] ;  /* 0x00009e00ff057b82 */ /* 0x000ea20000000800 */
[----:B------:R-:W-:Y:S01]  /*31370*/  LEA.HI.X.SX32 R11, R17, R3, 0x1, P6 ;  /* 0x00000003110b7211 */ /* 0x000fe200030f0eff */
[----:B0-----:R-:W-:-:S06]  /*31380*/  IMAD R9, R9, 0x29, RZ ;  /* 0x0000002909097824 */ /* 0x001fcc00078e02ff */
[----:B------:R-:W0:Y:S01]  /*31390*/  LDC R95, c[0x0][0x278] ;  /* 0x00009e00ff5f7b82 */ /* 0x000e220000000800 */
[----:B-1----:R-:W-:-:S07]  /*313a0*/  IMAD R4, R4, 0x14a, RZ ;  /* 0x0000014a04047824 */ /* 0x002fce00078e02ff */
[----:B------:R-:W1:Y:S01]  /*313b0*/  LDC R89, c[0x0][0x278] ;  /* 0x00009e00ff597b82 */ /* 0x000e620000000800 */
[----:B------:R-:W-:-:S07]  /*313c0*/  IADD3 R14, P6, R4, R2, RZ ;  /* 0x00000002040e7210 */ /* 0x000fce0007fde0ff */
[----:B------:R-:W3:Y:S01]  /*313d0*/  LDC R4, c[0x0][0x278] ;  /* 0x00009e00ff047b82 */ /* 0x000ee20000000800 */
[----:B------:R-:W-:Y:S01]  /*313e0*/  IADD3 R6, P5, R17, R2, RZ ;  /* 0x0000000211067210 */ /* 0x000fe20007fbe0ff */
[----:B--2---:R-:W-:-:S03]  /*313f0*/  IMAD R5, R5, 0x148, RZ ;  /* 0x0000014805057824 */ /* 0x004fc600078e02ff */
[----:B------:R-:W-:-:S03]  /*31400*/  LEA.HI.X.SX32 R7, R9, R3, 0x1, P5 ;  /* 0x0000000309077211 */ /* 0x000fc600028f0eff */
[----:B------:R-:W2:Y:S02]  /*31410*/  LDC R9, c[0x0][0x278] ;  /* 0x00009e00ff097b82 */ /* 0x000ea40000000800 */
[----:B------:R0:W-:Y:S04]  /*31420*/  STL.64 [R1+0x2f8], R6 ;  /* 0x0002f80601007387 */ /* 0x0001e80000100a00 */
[----:B------:R3:W-:Y:S01]  /*31430*/  STL.64 [R1+0x1b0], R10 ;  /* 0x0001b00a01007387 */ /* 0x0007e20000100a00 */
[----:B------:R-:W-:Y:S01]  /*31440*/  IMAD R219, R219, 0x2a, RZ ;  /* 0x0000002adbdb7824 */ /* 0x000fe200078e02ff */
[----:B------:R-:W1:Y:S01]  /*31450*/  LDC R17, c[0x0][0x278] ;  /* 0x00009e00ff117b82 */ /* 0x000e620000000800 */
[----:B0-----:R-:W-:-:S07]  /*31460*/  IADD3 R6, P5, R5, R2, RZ ;  /* 0x0000000205067210 */ /* 0x001fce0007fbe0ff */
[----:B------:R-:W0:Y:S01]  /*31470*/  LDC R5, c[0x0][0x278] ;  /* 0x00009e00ff057b82 */ /* 0x000e220000000800 */
[----:B---3--:R-:W-:-:S07]  /*31480*/  IMAD R11, R4, 0xc5, RZ ;  /* 0x000000c5040b7824 */ /* 0x008fce00078e02ff */
[----:B------:R-:W3:Y:S01]  /*31490*/  LDC R4, c[0x0][0x278] ;  /* 0x00009e00ff047b82 */ /* 0x000ee20000000800 */
[----:B------:R-:W-:-:S05]  /*314a0*/  LEA.HI.X.SX32 R7, R18, R3, 0x1, P5 ;  /* 0x0000000312077211 */ /* 0x000fca00028f0eff */
[----:B------:R-:W-:Y:S02]  /*314b0*/  STL.64 [R1+0x810], R6 ;  /* 0x0008100601007387 */ /* 0x000fe40000100a00 */
[----:B------:R-:W4:Y:S01]  /*314c0*/  LDC R85, c[0x0][0x278] ;  /* 0x00009e00ff557b82 */ /* 0x000f220000000800 */
[----:B0-----:R-:W-:-:S07]  /*314d0*/  IMAD R10, R5, 0xa5, RZ ;  /* 0x000000a5050a7824 */ /* 0x001fce00078e02ff */
[----:B------:R-:W0:Y:S01]  /*314e0*/  LDC R81, c[0x0][0x278] ;  /* 0x00009e00ff517b82 */ /* 0x000e220000000800 */
[----:B------:R-:W-:Y:S01]  /*314f0*/  LEA.HI.X.SX32 R15, R10, R3, 0x1, P6 ;  /* 0x000000030a0f7211 */ /* 0x000fe200030f0eff */
[----:B---3--:R-:W-:-:S06]  /*31500*/  IMAD R4, R4, 0x14c, RZ ;  /* 0x0000014c04047824 */ /* 0x008fcc00078e02ff */
[----:B------:R-:W3:Y:S01]  /*31510*/  LDC R5, c[0x0][0x278] ;  /* 0x00009e00ff057b82 */ /* 0x000ee20000000800 */
[----:B------:R2:W-:Y:S07]  /*31520*/  STL.64 [R1+0x808], R14 ;  /* 0x0008080e01007387 */ /* 0x0005ee0000100a00 */
[----:B------:R-:W0:Y:S01]  /*31530*/  LDC R73, c[0x0][0x278] ;  /* 0x00009e00ff497b82 */ /* 0x000e220000000800 */
[----:B--2---:R-:W-:-:S07]  /*31540*/  IADD3 R14, P6, R4, R2, RZ ;  /* 0x00000002040e7210 */ /* 0x004fce0007fde0ff */
[----:B------:R-:W2:Y:S01]  /*31550*/  LDC R4, c[0x0][0x278] ;  /* 0x00009e00ff047b82 */ /* 0x000ea20000000800 */
[----:B------:R-:W-:Y:S01]  /*31560*/  IMAD R9, R9, 0x53, RZ ;  /* 0x0000005309097824 */ /* 0x000fe200078e02ff */
[----:B------:R-:W-:-:S04]  /*31570*/  IADD3 R6, P5, R19, R2, RZ ;  /* 0x0000000213067210 */ /* 0x000fc80007fbe0ff */
[-C--:B------:R-:W-:Y:S01]  /*31580*/  LEA.HI.X.SX32 R7, R9, R3.reuse, 0x1, P5 ;  /* 0x0000000309077211 */ /* 0x080fe200028f0eff */
[----:B---3--:R-:W-:Y:S01]  /*31590*/  IMAD R5, R5, 0x14e, RZ ;  /* 0x0000014e05057824 */ /* 0x008fe200078e02ff */
[----:B------:R-:W-:Y:S01]  /*315a0*/  LEA.HI.X.SX32 R15, R19, R3, 0x1, P6 ;  /* 0x00000003130f7211 */ /* 0x000fe200030f0eff */
[----:B------:R-:W-:Y:S02]  /*315b0*/  IMAD R223, R223, 0x54, RZ ;  /* 0x00000054dfdf7824 */ /* 0x000fe400078e02ff */
[----:B------:R3:W-:Y:S01]  /*315c0*/  STL.64 [R1+0x1a8], R6 ;  /* 0x0001a80601007387 */ /* 0x0007e20000100a00 */
[----:B------:R-:W-:Y:S01]  /*315d0*/  IMAD R227, R227, 0xa8, RZ ;  /* 0x000000a8e3e37824 */ /* 0x000fe200078e02ff */
[----:B------:R-:W1:Y:S08]  /*315e0*/  LDC R9, c[0x0][0x278] ;  /* 0x00009e00ff097b82 */ /* 0x000e700000000800 */
[----:B------:R-:W0:Y:S01]  /*315f0*/  LDC R77, c[0x0][0x278] ;  /* 0x00009e00ff4d7b82 */ /* 0x000e220000000800 */
[----:B---3--:R-:W-:Y:S01]  /*31600*/  IADD3 R6, P5, R5, R2, RZ ;  /* 0x0000000205067210 */ /* 0x008fe20007fbe0ff */
[----:B--2---:R-:W-:-:S06]  /*31610*/  IMAD R5, R4, 0xa7, RZ ;  /* 0x000000a704057824 */ /* 0x004fcc00078e02ff */
[----:B------:R-:W2:Y:S01]  /*31620*/  LDC R4, c[0x0][0x278] ;  /* 0x00009e00ff047b82 */ /* 0x000ea20000000800 */
[----:B------:R-:W-:Y:S01]  /*31630*/  LEA.HI.X.SX32 R7, R5, R3, 0x1, P5 ;  /* 0x0000000305077211 */ /* 0x000fe200028f0eff */
[----:B------:R3:W-:Y:S06]  /*31640*/  STL.64 [R1+0x800], R14 ;  /* 0x0008000e01007387 */ /* 0x0007ec0000100a00 */
[----:B------:R-:W0:Y:S01]  /*31650*/  LDC R63, c[0x0][0x278] ;  /* 0x00009e00ff3f7b82 */ /* 0x000e220000000800 */
[----:B---3--:R-:W-:-:S07]  /*31660*/  IADD3 R14, P6, R219, R2, RZ ;  /* 0x00000002db0e7210 */ /* 0x008fce0007fde0ff */
[----:B------:R-:W3:Y:S01]  /*31670*/  LDC R67, c[0x0][0x278] ;  /* 0x00009e00ff437b82 */ /* 0x000ee20000000800 */
[----:B--2---:R-:W-:-:S07]  /*31680*/  IMAD R5, R4, 0x15, RZ ;  /* 0x0000001504057824 */ /* 0x004fce00078e02ff */
[----:B------:R-:W2:Y:S08]  /*31690*/  LDC R59, c[0x0][0x278] ;  /* 0x00009e00ff3b7b82 */ /* 0x000eb00000000800 */
[----:B------:R-:W4:Y:S01]  /*316a0*/  LDC R4, c[0x0][0x278] ;  /* 0x00009e00ff047b82 */ /* 0x000f220000000800 */
[----:B------:R-:W-:-:S07]  /*316b0*/  LEA.HI.X.SX32 R15, R5, R3, 0x1, P6 ;  /* 0x00000003050f7211 */ /* 0x000fce00030f0eff */
[----:B------:R-:W1:Y:S01]  /*316c0*/  LDC R5, c[0x0][0x278] ;  /* 0x00009e00ff057b82 */ /* 0x000e620000000800 */
[----:B------:R0:W-:Y:S04]  /*316d0*/  STL.64 [R1+0x7f8], R6 ;  /* 0x0007f80601007387 */ /* 0x0001e80000100a00 */
[----:B------:R3:W-:Y:S03]  /*316e0*/  STL.64 [R1+0x398], R14 ;  /* 0x0003980e01007387 */ /* 0x0007e60000100a00 */
[----:B------:R-:W2:Y:S01]  /*316f0*/  LDC R55, c[0x0][0x278] ;  /* 0x00009e00ff377b82 */ /* 0x000ea20000000800 */
[----:B0-----:R-:W-:Y:S01]  /*31700*/  IADD3 R6, P5, R223, R2, RZ ;  /* 0x00000002df067210 */ /* 0x001fe20007fbe0ff */
[----:B----4-:R-:W-:-:S03]  /*31710*/  IMAD R4, R4, 0x150, RZ ;  /* 0x0000015004047824 */ /* 0x010fc600078e02ff */
[----:B------:R-:W-:-:S03]  /*31720*/  LEA.HI.X.SX32 R7, R219, R3, 0x1, P5 ;  /* 0x00000003db077211 */ /* 0x000fc600028f0eff */
[----:B------:R-:W0:Y:S01]  /*31730*/  LDC R51, c[0x0][0x278] ;  /* 0x00009e00ff337b82 */ /* 0x000e220000000800 */
[-C--:B---3--:R-:W-:Y:S02]  /*31740*/  IADD3 R14, P6, R227, R2.reuse, RZ ;  /* 0x00000002e30e7210 */ /* 0x088fe40007fde0ff */
[----:B------:R-:W-:Y:S01]  /*31750*/  IADD3 R4, P5, R4, R2, RZ ;  /* 0x0000000204047210 */ /* 0x000fe20007fbe0ff */
[----:B------:R1:W-:Y:S01]  /*31760*/  STL.64 [R1+0x2f0], R6 ;  /* 0x0002f00601007387 */ /* 0x0003e20000100a00 */
[----:B------:R-:W-:-:S03]  /*31770*/  LEA.HI.X.SX32 R15, R223, R3, 0x1, P6 ;  /* 0x00000003df0f7211 */ /* 0x000fc600030f0eff */
[----:B------:R-:W3:Y:S02]  /*31780*/  LDC R43, c[0x0][0x278] ;  /* 0x00009e00ff2b7b82 */ /* 0x000ee40000000800 */
[----:B------:R-:W-:Y:S01]  /*31790*/  STL.64 [R1+0x1a0], R14 ;  /* 0x0001a00e01007387 */ /* 0x000fe20000100a00 */
[----:B-1----:R-:W-:Y:S01]  /*317a0*/  IMAD R6, R5, 0x152, RZ ;  /* 0x0000015205067824 */ /* 0x002fe200078e02ff */
[----:B------:R-:W-:Y:S01]  /*317b0*/  LEA.HI.X.SX32 R5, R227, R3, 0x1, P5 ;  /* 0x00000003e3057211 */ /* 0x000fe200028f0eff */
[----:B------:R-:W-:-:S03]  /*317c0*/  IMAD R230, R230, 0xaa, RZ ;  /* 0x000000aae6e67824 */ /* 0x000fc600078e02ff */
[----:B------:R-:W1:Y:S01]  /*317d0*/  LDC R39, c[0x0][0x278] ;  /* 0x00009e00ff277b82 */ /* 0x000e620000000800 */
[----:B------:R4:W-:Y:S01]  /*317e0*/  STL.64 [R1+0x7f0], R4 ;  /* 0x0007f00401007387 */ /* 0x0009e20000100a00 */
[----:B------:R-:W-:-:S06]  /*317f0*/  IADD3 R18, P6, R6, R2, RZ ;  /* 0x0000000206127210 */ /* 0x000fcc0007fde0ff */
[----:B------:R-:W2:Y:S08]  /*31800*/  LDC R6, c[0x0][0x278] ;  /* 0x00009e00ff067b82 */ /* 0x000eb00000000800 */
[----:B----4-:R-:W4:Y:S08]  /*31810*/  LDC R5, c[0x0][0x278] ;  /* 0x00009e00ff057b82 */ /* 0x010f300000000800 */
[----:B------:R-:W0:Y:S01]  /*31820*/  LDC R4, c[0x0][0x278] ;  /* 0x00009e00ff047b82 */ /* 0x000e220000000800 */
[----:B------:R-:W-:Y:S01]  /*31830*/  IADD3 R14, P5, R230, R2, RZ ;  /* 0x00000002e60e7210 */ /* 0x000fe20007fbe0ff */
[----:B------:R-:W-:-:S02]  /*31840*/  IMAD R233, R233, 0x56, RZ ;  /* 0x00000056e9e97824 */ /* 0x000fc400078e02ff */
[----:B------:R-:W-:Y:S02]  /*31850*/  IMAD R234, R234, 0xac, RZ ;  /* 0x000000aceaea7824 */ /* 0x000fe400078e02ff */
[----:B------:R-:W-:Y:S01]  /*31860*/  IMAD R235, R235, 0x6, RZ ;  /* 0x00000006ebeb7824 */ /* 0x000fe200078e02ff */
[----:B------:R-:W-:Y:S01]  /*31870*/  LEA R9, R9, R9, 0x1 ;  /* 0x0000000909097211 */ /* 0x000fe200078e08ff */
[----:B------:R-:W-:Y:S01]  /*31880*/  IMAD R236, R236, 0xc, RZ ;  /* 0x0000000cecec7824 */ /* 0x000fe200078e02ff */
[----:B------:R-:W3:Y:S01]  /*31890*/  LDC R227, c[0x0][0x278] ;  /* 0x00009e00ffe37b82 */ /* 0x000ee20000000800 */
[----:B----4-:R-:W-:-:S07]  /*318a0*/  IMAD R7, R5, 0xa9, RZ ;  /* 0x000000a905077824 */ /* 0x010fce00078e02ff */
[----:B------:R-:W4:Y:S01]  /*318b0*/  LDC R35, c[0x0][0x278] ;  /* 0x00009e00ff237b82 */ /* 0x000f220000000800 */
[----:B0-----:R-:W-:-:S07]  /*318c0*/  IMAD R4, R4, 0x55, RZ ;  /* 0x0000005504047824 */ /* 0x001fce00078e02ff */
[----:B------:R-:W0:Y:S01]  /*318d0*/  LDC R5, c[0x0][0x278] ;  /* 0x00009e00ff057b82 */ /* 0x000e220000000800 */
[----:B------:R-:W-:-:S07]  /*318e0*/  LEA.HI.X.SX32 R15, R4, R3, 0x1, P5 ;  /* 0x00000003040f7211 */ /* 0x000fce00028f0eff */
[----:B------:R-:W1:Y:S01]  /*318f0*/  LDC R4, c[0x0][0x278] ;  /* 0x00009e00ff047b82 */ /* 0x000e620000000800 */
[----:B--2---:R-:W-:Y:S01]  /*31900*/  IMAD R6, R6, 0x154, RZ ;  /* 0x0000015406067824 */ /* 0x004fe200078e02ff */
[----:B------:R-:W-:-:S04]  /*31910*/  LEA.HI.X.SX32 R19, R7, R3, 0x1, P6 ;  /* 0x0000000307137211 */ /* 0x000fc800030f0eff */
[----:B------:R-:W-:Y:S01]  /*31920*/  IADD3 R6, P6, R6, R2, RZ ;  /* 0x0000000206067210 */ /* 0x000fe20007fde0ff */
[----:B------:R2:W-:Y:S01]  /*31930*/  STL.64 [R1+0x7e8], R18 ;  /* 0x0007e81201007387 */ /* 0x0005e20000100a00 */
[----:B------:R-:W4:Y:S01]  /*31940*/  LDC R23, c[0x0][0x278] ;  /* 0x00009e00ff177b82 */ /* 0x000f220000000800 */
[----:B0-----:R-:W-:Y:S01]  /*31950*/  IMAD R5, R5, 0x156, RZ ;  /* 0x0000015605057824 */ /* 0x001fe200078e02ff */
[----:B------:R-:W-:-:S06]  /*31960*/  LEA.HI.X.SX32 R7, R230, R3, 0x1, P6 ;  /* 0x00000003e6077211 */ /* 0x000fcc00030f0eff */
[----:B------:R-:W0:Y:S01]  /*31970*/  LDC R31, c[0x0][0x278] ;  /* 0x00009e00ff1f7b82 */ /* 0x000e220000000800 */
[----:B--2---:R-:W-:Y:S01]  /*31980*/  IADD3 R18, P5, R5, R2, RZ ;  /* 0x0000000205127210 */ /* 0x004fe20007fbe0ff */
[----:B-1----:R-:W-:-:S06]  /*31990*/  IMAD R5, R4, 0xab, RZ ;  /* 0x000000ab04057824 */ /* 0x002fcc00078e02ff */
[----:B------:R-:W1:Y:S01]  /*319a0*/  LDC R4, c[0x0][0x278] ;  /* 0x00009e00ff047b82 */ /* 0x000e620000000800 */
[----:B------:R-:W-:Y:S04]  /*319b0*/  STL.64 [R1+0x198], R14 ;  /* 0x0001980e01007387 */ /* 0x000fe80000100a00 */
[----:B------:R2:W-:Y:S03]  /*319c0*/  STL.64 [R1+0x7e0], R6 ;  /* 0x0007e00601007387 */ /* 0x0005e60000100a00 */
[----:B------:R-:W0:Y:S01]  /*319d0*/  LDC R132, c[0x0][0x278] ;  /* 0x00009e00ff847b82 */ /* 0x000e220000000800 */
[----:B------:R-:W-:-:S07]  /*319e0*/  IMAD R141, R141, 0x7b, RZ ;  /* 0x0000007b8d8d7824 */ /* 0x000fce00078e02ff */
[----:B------:R-:W0:Y:S08]  /*319f0*/  LDC R129, c[0x0][0x278] ;  /* 0x00009e00ff817b82 */ /* 0x000e300000000800 */
[----:B--2---:R-:W2:Y:S01]  /*31a00*/  LDC R6, c[0x0][0x278] ;  /* 0x00009e00ff067b82 */ /* 0x004ea20000000800 */
[----:B-1----:R-:W-:Y:S01]  /*31a10*/  IMAD R7, R4, 0x2b, RZ ;  /* 0x0000002b04077824 */ /* 0x002fe200078e02ff */
[----:B------:R-:W-:-:S02]  /*31a20*/  IADD3 R14, P6, R233, R2, RZ ;  /* 0x00000002e90e7210 */ /* 0x000fc40007fde0ff */
[-C--:B------:R-:W-:Y:S02]  /*31a30*/  LEA.HI.X.SX32 R19, R5, R3.reuse, 0x1, P5 ;  /* 0x0000000305137211 */ /* 0x080fe400028f0eff */
[----:B------:R-:W-:Y:S02]  /*31a40*/  IADD3 R4, P5, R234, R2, RZ ;  /* 0x00000002ea047210 */ /* 0x000fe40007fbe0ff */
[-C--:B------:R-:W-:Y:S01]  /*31a50*/  LEA.HI.X.SX32 R15, R7, R3.reuse, 0x1, P6 ;  /* 0x00000003070f7211 */ /* 0x080fe200030f0eff */
[----:B------:R-:W1:Y:S01]  /*31a60*/  LDC R122, c[0x0][0x278] ;  /* 0x00009e00ff7a7b82 */ /* 0x000e620000000800 */
[----:B------:R-:W-:Y:S01]  /*31a70*/  LEA.HI.X.SX32 R5, R233, R3, 0x1, P5 ;  /* 0x00000003e9057211 */ /* 0x000fe200028f0eff */
[----:B------:R-:W-:Y:S04]  /*31a80*/  STL.64 [R1+0x7d8], R18 ;  /* 0x0007d81201007387 */ /* 0x000fe80000100a00 */
[----:B------:R-:W-:Y:S02]  /*31a90*/  STL.64 [R1+0x2e8], R14 ;  /* 0x0002e80e01007387 */ /* 0x000fe40000100a00 */
[----:B------:R-:W1:Y:S02]  /*31aa0*/  LDC R128, c[0x0][0x278] ;  /* 0x00009e00ff807b82 */ /* 0x000e640000000800 */
[----:B------:R3:W-:Y:S01]  /*31ab0*/  STL.64 [R1+0x190], R4 ;  /* 0x0001900401007387 */ /* 0x0007e20000100a00 */
[----:B--2---:R-:W-:-:S05]  /*31ac0*/  IMAD R6, R6, 0x158, RZ ;  /* 0x0000015806067824 */ /* 0x004fca00078e02ff */
[----:B------:R-:W2:Y:S01]  /*31ad0*/  LDC R125, c[0x0][0x278] ;  /* 0x00009e00ff7d7b82 */ /* 0x000ea20000000800 */
[-C--:B------:R-:W-:Y:S02]  /*31ae0*/  IADD3 R6, P6, R6, R2.reuse, RZ ;  /* 0x0000000206067210 */ /* 0x080fe40007fde0ff */
[----:B---3--:R-:W-:Y:S02]  /*31af0*/  IADD3 R4, P5, R235, R2, RZ ;  /* 0x00000002eb047210 */ /* 0x008fe40007fbe0ff */
[----:B------:R-:W-:-:S03]  /*31b00*/  LEA.HI.X.SX32 R7, R234, R3, 0x1, P6 ;  /* 0x00000003ea077211 */ /* 0x000fc600030f0eff */
[----:B------:R-:W3:Y:S01]  /*31b10*/  LDC R118, c[0x0][0x278] ;  /* 0x00009e00ff767b82 */ /* 0x000ee20000000800 */
[----:B------:R-:W-:Y:S01]  /*31b20*/  LEA.HI.X.SX32 R5, R9, R3, 0x1, P5 ;  /* 0x0000000309057211 */ /* 0x000fe200028f0eff */
[----:B------:R-:W-:Y:S04]  /*31b30*/  STL.64 [R1+0x7d0], R6 ;  /* 0x0007d00601007387 */ /* 0x000fe80000100a00 */
[----:B------:R4:W-:Y:S02]  /*31b40*/  STL.64 [R1+0x428], R4 ;  /* 0x0004280401007387 */ /* 0x0009e40000100a00 */
[----:B------:R-:W3:Y:S01]  /*31b50*/  LDC R124, c[0x0][0x278] ;  /* 0x00009e00ff7c7b82 */ /* 0x000ee20000000800 */
[----:B------:R-:W-:Y:S01]  /*31b60*/  IMAD R136, R136, 0xfe, RZ ;  /* 0x000000fe88887824 */ /* 0x000fe200078e02ff */
[----:B------:R-:W-:Y:S01]  /*31b70*/  LEA R131, R131, -R131, 0x7 ;  /* 0x8000008383837211 */ /* 0x000fe200078e38ff */
[----:B------:R-:W-:-:S05]  /*31b80*/  IMAD R130, R130, 0x15c, RZ ;  /* 0x0000015c82827824 */ /* 0x000fca00078e02ff */
[----:B------:R-:W3:Y:S08]  /*31b90*/  LDC R121, c[0x0][0x278] ;  /* 0x00009e00ff797b82 */ /* 0x000ef00000000800 */
[----:B----4-:R-:W4:Y:S01]  /*31ba0*/  LDC R4, c[0x0][0x278] ;  /* 0x00009e00ff047b82 */ /* 0x010f220000000800 */
[----:B------:R-:W-:Y:S01]  /*31bb0*/  IMAD R237, R237, 0xe, RZ ;  /* 0x0000000eeded7824 */ /* 0x000fe200078e02ff */
[----:B------:R-:W-:-:S04]  /*31bc0*/  IADD3 R6, P6, R236, R2, RZ ;  /* 0x00000002ec067210 */ /* 0x000fc80007fde0ff */
[----:B------:R-:W-:Y:S02]  /*31bd0*/  IADD3 R14, P5, R237, R2, RZ ;  /* 0x00000002ed0e7210 */ /* 0x000fe40007fbe0ff */
[----:B------:R-:W0:Y:S08]  /*31be0*/  LDC R5, c[0x0][0x278] ;  /* 0x00009e00ff057b82 */ /* 0x000e300000000800 */
[----:B------:R-:W3:Y:S01]  /*31bf0*/  LDC R114, c[0x0][0x278] ;  /* 0x00009e00ff727b82 */ /* 0x000ee20000000800 */
[----:B----4-:R-:W-:-:S07]  /*31c00*/  LEA R9, R4, -R4, 0x3 ;  /* 0x8000000404097211 */ /* 0x010fce00078e18ff */
[----:B------:R-:W4:Y:S08]  /*31c10*/  LDC R120, c[0x0][0x278] ;  /* 0x00009e00ff787b82 */ /* 0x000f300000000800 */
[----:B------:R-:W1:Y:S01]  /*31c20*/  LDC R4, c[0x0][0x278] ;  /* 0x00009e00ff047b82 */ /* 0x000e620000000800 */
[-C--:B------:R-:W-:Y:S02]  /*31c30*/  LEA.HI.X.SX32 R7, R235, R3.reuse, 0x1, P6 ;  /* 0x00000003eb077211 */ /* 0x080fe400030f0eff */
[----:B------:R-:W-:-:S03]  /*31c40*/  LEA.HI.X.SX32 R15, R9, R3, 0x1, P5 ;  /* 0x00000003090f7211 */ /* 0x000fc600028f0eff */
[----:B------:R-:W-:Y:S01]  /*31c50*/  STL.64 [R1+0x410], R6 ;  /* 0x0004100601007387 */ /* 0x000fe20000100a00 */
[----:B------:R-:W-:Y:S01]  /*31c60*/  IMAD R238, R238, 0x16, RZ ;  /* 0x00000016eeee7824 */ /* 0x000fe200078e02ff */
[----:B------:R-:W2:Y:S02]  /*31c70*/  LDC R9, c[0x0][0x278] ;  /* 0x00009e00ff097b82 */ /* 0x000ea40000000800 */
[----:B------:R1:W-:Y:S01]  /*31c80*/  STL.64 [R1+0x408], R14 ;  /* 0x0004080e01007387 */ /* 0x0003e20000100a00 */
[----:B0-----:R-:W-:Y:S02]  /*31c90*/  IMAD R5, R5, 0xb, RZ ;  /* 0x0000000b05057824 */ /* 0x001fe400078e02ff */
[----:B------:R-:W-:-:S03]  /*31ca0*/  IMAD R240, R240, 0x18, RZ ;  /* 0x00000018f0f07824 */ /* 0x000fc600078e02ff */
[----:B------:R-:W0:Y:S01]  /*31cb0*/  LDC R117, c[0x0][0x278] ;  /* 0x00009e00ff757b82 */ /* 0x000e220000000800 */
[----:B-1----:R-:W-:Y:S01]  /*31cc0*/  IMAD R14, R4, 0xcb, RZ ;  /* 0x000000cb040e7824 */ /* 0x002fe200078e02ff */
[----:B------:R-:W-:-:S06]  /*31cd0*/  IADD3 R6, P6, R238, R2, RZ ;  /* 0x00000002ee067210 */ /* 0x000fcc0007fde0ff */
[----:B------:R-:W1:Y:S01]  /*31ce0*/  LDC R4, c[0x0][0x278] ;  /* 0x00009e00ff047b82 */ /* 0x000e620000000800 */
[----:B------:R-:W-:Y:S01]  /*31cf0*/  IMAD R242, R242, 0x1a, RZ ;  /* 0x0000001af2f27824 */ /* 0x000fe200078e02ff */
[----:B------:R-:W-:Y:S01]  /*31d00*/  LEA.HI.X.SX32 R7, R5, R3, 0x1, P6 ;  /* 0x0000000305077211 */ /* 0x000fe200030f0eff */
[----:B------:R-:W-:Y:S01]  /*31d10*/  IMAD R243, R243, 0x1c, RZ ;  /* 0x0000001cf3f37824 */ /* 0x000fe200078e02ff */
[----:B------:R-:W-:-:S03]  /*31d20*/  IADD3 R18, P5, R240, R2, RZ ;  /* 0x00000002f0127210 */ /* 0x000fc60007fbe0ff */
[----:B------:R3:W-:Y:S01]  /*31d30*/  STL.64 [R1+0x3e8], R6 ;  /* 0x0003e80601007387 */ /* 0x0007e20000100a00 */
[----:B------:R-:W-:Y:S01]  /*31d40*/  LEA.HI.X.SX32 R19, R236, R3, 0x1, P5 ;  /* 0x00000003ec137211 */ /* 0x000fe200028f0eff */
[----:B------:R-:W-:Y:S01]  /*31d50*/  IMAD R248, R248, 0x1e, RZ ;  /* 0x0000001ef8f87824 */ /* 0x000fe200078e02ff */
[----:B------:R-:W0:Y:S01]  /*31d60*/  LDC R116, c[0x0][0x278] ;  /* 0x00009e00ff747b82 */ /* 0x000e220000000800 */
[----:B------:R-:W-:Y:S01]  /*31d70*/  IMAD R249, R249, 0x2c, RZ ;  /* 0x0000002cf9f97824 */ /* 0x000fe200078e02ff */
[----:B--2---:R-:W-:Y:S01]  /*31d80*/  LEA R9, R9, -R9, 0x4 ;  /* 0x8000000909097211 */ /* 0x004fe200078e20ff */
[----:B------:R-:W-:-:S05]  /*31d90*/  IMAD R250, R250, 0x2e, RZ ;  /* 0x0000002efafa7824 */ /* 0x000fca00078e02ff */
[----:B------:R-:W2:Y:S01]  /*31da0*/  LDC R15, c[0x0][0x278] ;  /* 0x00009e00ff0f7b82 */ /* 0x000ea20000000800 */
[-C--:B---3--:R-:W-:Y:S01]  /*31db0*/  IADD3 R6, P6, R242, R2.reuse, RZ ;  /* 0x00000002f2067210 */ /* 0x088fe20007fde0ff */
[----:B-1----:R-:W-:Y:S01]  /*31dc0*/  IMAD R10, R4, 0xd, RZ ;  /* 0x0000000d040a7824 */ /* 0x002fe200078e02ff */
[----:B------:R-:W-:-:S05]  /*31dd0*/  IADD3 R4, P5, R243, R2, RZ ;  /* 0x00000002f3047210 */ /* 0x000fca0007fbe0ff */
[----:B------:R-:W1:Y:S01]  /*31de0*/  LDC R112, c[0x0][0x278] ;  /* 0x00009e00ff707b82 */ /* 0x000e620000000800 */
[-C--:B------:R-:W-:Y:S02]  /*31df0*/  LEA.HI.X.SX32 R7, R10, R3.reuse, 0x1, P6 ;  /* 0x000000030a077211 */ /* 0x080fe400030f0eff */
[----:B------:R-:W-:Y:S01]  /*31e00*/  LEA.HI.X.SX32 R5, R237, R3, 0x1, P5 ;  /* 0x00000003ed057211 */ /* 0x000fe200028f0eff */
[----:B------:R-:W-:Y:S04]  /*31e10*/  STL.64 [R1+0x3e0], R18 ;  /* 0x0003e01201007387 */ /* 0x000fe80000100a00 */
[----:B------:R-:W3:Y:S01]  /*31e20*/  LDC R10, c[0x0][0x278] ;  /* 0x00009e00ff0a7b82 */ /* 0x000ee20000000800 */
[----:B------:R4:W-:Y:S04]  /*31e30*/  STL.64 [R1+0x3d8], R6 ;  /* 0x0003d80601007387 */ /* 0x0009e80000100a00 */
[----:B------:R0:W-:Y:S01]  /*31e40*/  STL.64 [R1+0x3d0], R4 ;  /* 0x0003d00401007387 */ /* 0x0001e20000100a00 */
[----:B------:R-:W-:-:S02]  /*31e50*/  IMAD R133, R133, 0xad, RZ ;  /* 0x000000ad85857824 */ /* 0x000fc400078e02ff */
[----:B------:R-:W-:Y:S01]  /*31e60*/  IMAD R126, R126, 0x160, RZ ;  /* 0x000001607e7e7824 */ /* 0x000fe200078e02ff */
[----:B------:R-:W1:Y:S01]  /*31e70*/  LDC R113, c[0x0][0x278] ;  /* 0x00009e00ff717b82 */ /* 0x000e620000000800 */
[-C--:B----4-:R-:W-:Y:S02]  /*31e80*/  IADD3 R6, P6, R248, R2.reuse, RZ ;  /* 0x00000002f8067210 */ /* 0x090fe40007fde0ff */
[----:B0-----:R-:W-:-:S05]  /*31e90*/  IADD3 R4, P5, R249, R2, RZ ;  /* 0x00000002f9047210 */ /* 0x001fca0007fbe0ff */
[----:B------:R-:W0:Y:S01]  /*31ea0*/  LDC R110, c[0x0][0x278] ;  /* 0x00009e00ff6e7b82 */ /* 0x000e220000000800 */
[-C--:B------:R-:W-:Y:S02]  /*31eb0*/  LEA.HI.X.SX32 R7, R9, R3.reuse, 0x1, P6 ;  /* 0x0000000309077211 */ /* 0x080fe400030f0eff */
[----:B------:R-:W-:-:S03]  /*31ec0*/  LEA.HI.X.SX32 R5, R238, R3, 0x1, P5 ;  /* 0x00000003ee057211 */ /* 0x000fc600028f0eff */
[----:B------:R-:W-:Y:S02]  /*31ed0*/  STL.64 [R1+0x3c8], R6 ;  /* 0x0003c80601007387 */ /* 0x000fe40000100a00 */
[----:B------:R-:W4:Y:S02]  /*31ee0*/  LDC R9, c[0x0][0x278] ;  /* 0x00009e00ff097b82 */ /* 0x000f240000000800 */
[----:B------:R2:W-:Y:S06]  /*31ef0*/  STL.64 [R1+0x390], R4 ;  /* 0x0003900401007387 */ /* 0x0005ec0000100a00 */
[----:B------:R-:W0:Y:S08]  /*31f00*/  LDC R109, c[0x0][0x278] ;  /* 0x00009e00ff6d7b82 */ /* 0x000e300000000800 */
[----:B--2---:R-:W2:Y:S01]  /*31f10*/  LDC R4, c[0x0][0x278] ;  /* 0x00009e00ff047b82 */ /* 0x004ea20000000800 */
[----:B------:R-:W-:Y:S01]  /*31f20*/  IADD3 R6, P6, R250, R2, RZ ;  /* 0x00000002fa067210 */ /* 0x000fe20007fde0ff */
[----:B----4-:R-:W-:-:S06]  /*31f30*/  IMAD R13, R9, 0x34, RZ ;  /* 0x00000034090d7824 */ /* 0x010fcc00078e02ff */
[----:B------:R-:W4:Y:S08]  /*31f40*/  LDC R5, c[0x0][0x278] ;  /* 0x00009e00ff057b82 */ /* 0x000f300000000800 */
[----:B------:R-:W0:Y:S01]  /*31f50*/  LDC R108, c[0x0][0x278] ;  /* 0x00009e00ff6c7b82 */ /* 0x000e220000000800 */
[----:B--2---:R-:W-:-:S07]  /*31f60*/  IMAD R4, R4, 0x17, RZ ;  /* 0x0000001704047824 */ /* 0x004fce00078e02ff */
[----:B------:R-:W2:Y:S01]  /*31f70*/  LDC R106, c[0x0][0x278] ;  /* 0x00009e00ff6a7b82 */ /* 0x000ea20000000800 */
[----:B------:R-:W-:-:S07]  /*31f80*/  LEA.HI.X.SX32 R7, R4, R3, 0x1, P6 ;  /* 0x0000000304077211 */ /* 0x000fce00030f0eff */
[----:B------:R-:W3:Y:S08]  /*31f90*/  LDC R4, c[0x0][0x278] ;  /* 0x00009e00ff047b82 */ /* 0x000ef00000000800 */
[----:B------:R-:W2:Y:S08]  /*31fa0*/  LDC R105, c[0x0][0x278] ;  /* 0x00009e00ff697b82 */ /* 0x000eb00000000800 */
[----:B------:R-:W2:Y:S01]  /*31fb0*/  LDC R104, c[0x0][0x278] ;  /* 0x00009e00ff687b82 */ /* 0x000ea20000000800 */
[----:B---3--:R-:W-:-:S07]  /*31fc0*/  IMAD R9, R4, 0x36, RZ ;  /* 0x0000003604097824 */ /* 0x008fce00078e02ff */
[----:B------:R-:W3:Y:S08]  /*31fd0*/  LDC R102, c[0x0][0x278] ;  /* 0x00009e00ff667b82 */ /* 0x000ef00000000800 */
[----:B------:R-:W1:Y:S01]  /*31fe0*/  LDC R4, c[0x0][0x278] ;  /* 0x00009e00ff047b82 */ /* 0x000e620000000800 */
[----:B------:R-:W-:Y:S01]  /*31ff0*/  IMAD R233, R10, 0xcd, RZ ;  /* 0x000000cd0ae97824 */ /* 0x000fe200078e02ff */
[----:B------:R-:W-:Y:S01]  /*32000*/  IADD3 R18, P5, R251, R2, RZ ;  /* 0x00000002fb127210 */ /* 0x000fe20007fbe0ff */
[----:B----4-:R-:W-:-:S03]  /*32010*/  IMAD R5, R5, 0x32, RZ ;  /* 0x0000003205057824 */ /* 0x010fc600078e02ff */
[----:B------:R-:W-:Y:S01]  /*32020*/  LEA.HI.X.SX32 R19, R240, R3, 0x1, P5 ;  /* 0x00000003f0137211 */ /* 0x000fe200028f0eff */
[----:B------:R4:W-:Y:S01]  /*32030*/  STL.64 [R1+0x388], R6 ;  /* 0x0003880601007387 */ /* 0x0009e20000100a00 */
[----:B------:R-:W3:Y:S08]  /*32040*/  LDC R101, c[0x0][0x278] ;  /* 0x00009e00ff657b82 */ /* 0x000ef00000000800 */
[----:B------:R-:W3:Y:S01]  /*32050*/  LDC R100, c[0x0][0x278] ;  /* 0x00009e00ff647b82 */ /* 0x000ee20000000800 */
[----:B-1----:R-:W-:-:S07]  /*32060*/  IMAD R10, R4, 0x1b, RZ ;  /* 0x0000001b040a7824 */ /* 0x002fce00078e02ff */
[----:B------:R-:W1:Y:S08]  /*32070*/  LDC R98, c[0x0][0x278] ;  /* 0x00009e00ff627b82 */ /* 0x000e700000000800 */
[----:B------:R-:W0:Y:S01]  /*32080*/  LDC R4, c[0x0][0x278] ;  /* 0x00009e00ff047b82 */ /* 0x000e220000000800 */
[----:B----4-:R-:W-:Y:S01]  /*32090*/  IADD3 R6, P6, R5, R2, RZ ;  /* 0x0000000205067210 */ /* 0x010fe20007fde0ff */
[----:B------:R4:W-:Y:S03]  /*320a0*/  STL.64 [R1+0x380], R18 ;  /* 0x0003801201007387 */ /* 0x0009e60000100a00 */
[----:B------:R-:W-:-:S03]  /*320b0*/  LEA.HI.X.SX32 R7, R142, R3, 0x1, P6 ;  /* 0x000000038e077211 */ /* 0x000fc600030f0eff */
[----:B------:R-:W1:Y:S01]  /*320c0*/  LDC R97, c[0x0][0x278] ;  /* 0x00009e00ff617b82 */ /* 0x000e620000000800 */
[----:B----4-:R-:W-:-:S07]  /*320d0*/  IADD3 R18, P5, R13, R2, RZ ;  /* 0x000000020d127210 */ /* 0x010fce0007fbe0ff */
[----:B------:R-:W4:Y:S01]  /*320e0*/  LDC R96, c[0x0][0x278] ;  /* 0x00009e00ff607b82 */ /* 0x000f220000000800 */
[----:B------:R-:W-:Y:S01]  /*320f0*/  LEA.HI.X.SX32 R19, R242, R3, 0x1, P5 ;  /* 0x00000003f2137211 */ /* 0x000fe200028f0eff */
[----:B------:R-:W-:Y:S04]  /*32100*/  STL.64 [R1+0x378], R6 ;  /* 0x0003780601007387 */ /* 0x000fe80000100a00 */
[----:B------:R0:W-:Y:S02]  /*32110*/  STL.64 [R1+0x370], R18 ;  /* 0x0003701201007387 */ /* 0x0001e40000100a00 */
[----:B------:R-:W4:Y:S08]  /*32120*/  LDC R94, c[0x0][0x278] ;  /* 0x00009e00ff5e7b82 */ /* 0x000f300000000800 */
[----:B------:R-:W4:Y:S01]  /*32130*/  LDC R93, c[0x0][0x278] ;  /* 0x00009e00ff5d7b82 */ /* 0x000f220000000800 */
[----:B0-----:R-:W-:-:S07]  /*32140*/  IMAD R19, R4, 0x3c, RZ ;  /* 0x0000003c04137824 */ /* 0x001fce00078e02ff */
[----:B------:R-:W0:Y:S01]  /*32150*/  LDC R4, c[0x0][0x278] ;  /* 0x00009e00ff047b82 */ /* 0x000e220000000800 */
[----:B------:R-:W-:-:S04]  /*32160*/  IADD3 R6, P6, R9, R2, RZ ;  /* 0x0000000209067210 */ /* 0x000fc80007fde0ff */
[----:B------:R-:W-:-:S03]  /*32170*/  LEA.HI.X.SX32 R7, R10, R3, 0x1, P6 ;  /* 0x000000030a077211 */ /* 0x000fc600030f0eff */
[----:B------:R-:W4:Y:S02]  /*32180*/  LDC R92, c[0x0][0x278] ;  /* 0x00009e00ff5c7b82 */ /* 0x000f240000000800 */
[----:B------:R2:W-:Y:S06]  /*32190*/  STL.64 [R1+0x368], R6 ;  /* 0x0003680601007387 */ /* 0x0005ec0000100a00 */
[----:B------:R-:W4:Y:S08]  /*321a0*/  LDC R88, c[0x0][0x278] ;  /* 0x00009e00ff587b82 */ /* 0x000f300000000800 */
[----:B--2---:R-:W2:Y:S01]  /*321b0*/  LDC R6, c[0x0][0x278] ;  /* 0x00009e00ff067b82 */ /* 0x004ea20000000800 */
[----:B0-----:R-:W-:-:S02]  /*321c0*/  IMAD R10, R4, 0x1d, RZ ;  /* 0x0000001d040a7824 */ /* 0x001fc400078e02ff */
[----:B------:R-:W-:-:S05]  /*321d0*/  IMAD R234, R143, 0x38, RZ ;  /* 0x000000388fea7824 */ /* 0x000fca00078e02ff */
[----:B------:R-:W0:Y:S01]  /*321e0*/  LDC R4, c[0x0][0x278] ;  /* 0x00009e00ff047b82 */ /* 0x000e220000000800 */
[----:B------:R-:W-:Y:S01]  /*321f0*/  IMAD R223, R15, 0x3a, RZ ;  /* 0x0000003a0fdf7824 */ /* 0x000fe200078e02ff */
[----:B------:R-:W-:-:S04]  /*32200*/  IADD3 R142, P5, R234, R2, RZ ;  /* 0x00000002ea8e7210 */ /* 0x000fc80007fbe0ff */
[-C--:B------:R-:W-:Y:S02]  /*32210*/  IADD3 R236, P6, R223, R2.reuse, RZ ;  /* 0x00000002dfec7210 */ /* 0x080fe40007fde0ff */
[-C--:B------:R-:W-:Y:S01]  /*32220*/  LEA.HI.X.SX32 R143, R243, R3.reuse, 0x1, P5 ;  /* 0x00000003f38f7211 */ /* 0x080fe200028f0eff */
[----:B------:R-:W3:Y:S01]  /*32230*/  LDC R15, c[0x0][0x278] ;  /* 0x00009e00ff0f7b82 */ /* 0x000ee20000000800 */
[----:B------:R-:W-:Y:S01]  /*32240*/  LEA.HI.X.SX32 R237, R10, R3, 0x1, P6 ;  /* 0x000000030aed7211 */ /* 0x000fe200030f0eff */
[----:B--2---:R-:W-:Y:S01]  /*32250*/  IMAD R219, R6, 0x3e, RZ ;  /* 0x0000003e06db7824 */ /* 0x004fe200078e02ff */
[----:B------:R-:W-:Y:S01]  /*32260*/  IADD3 R6, P5, R19, R2, RZ ;  /* 0x0000000213067210 */ /* 0x000fe20007fbe0ff */
[----:B------:R2:W-:Y:S01]  /*32270*/  STL.64 [R1+0x360], R142 ;  /* 0x0003608e01007387 */ /* 0x0005e20000100a00 */
[----:B------:R-:W-:-:S03]  /*32280*/  IMAD R235, R17, 0x5e, RZ ;  /* 0x0000005e11eb7824 */ /* 0x000fc600078e02ff */
[----:B------:R-:W1:Y:S01]  /*32290*/  LDC R10, c[0x0][0x278] ;  /* 0x00009e00ff0a7b82 */ /* 0x000e620000000800 */
[----:B------:R-:W-:Y:S01]  /*322a0*/  LEA.HI.X.SX32 R7, R248, R3, 0x1, P5 ;  /* 0x00000003f8077211 */ /* 0x000fe200028f0eff */
[----:B0-----:R-:W-:Y:S01]  /*322b0*/  IMAD R4, R4, 0x58, RZ ;  /* 0x0000005804047824 */ /* 0x001fe200078e02ff */
[----:B------:R-:W-:-:S05]  /*322c0*/  IADD3 R242, P6, R219, R2, RZ ;  /* 0x00000002dbf27210 */ /* 0x000fca0007fde0ff */
[----:B------:R-:W0:Y:S01]  /*322d0*/  LDC R17, c[0x0][0x278] ;  /* 0x00009e00ff117b82 */ /* 0x000e220000000800 */
[----:B--2---:R-:W2:Y:S04]  /*322e0*/  LDL.LU.64 R142, [R1+0x1038] ;  /* 0x00103800018e7983 */ /* 0x004ea80000300a00 */
[----:B------:R4:W-:Y:S03]  /*322f0*/  STL.64 [R1+0x358], R236 ;  /* 0x000358ec01007387 */ /* 0x0009e60000100a00 */
[----:B------:R-:W2:Y:S01]  /*32300*/  LDC R91, c[0x0][0x278] ;  /* 0x00009e00ff5b7b82 */ /* 0x000ea20000000800 */
[----:B------:R3:W-:Y:S07]  /*32310*/  STL.64 [R1+0x350], R6 ;  /* 0x0003500601007387 */ /* 0x0007ee0000100a00 */
[----:B------:R-:W2:Y:S01]  /*32320*/  LDC R90, c[0x0][0x278] ;  /* 0x00009e00ff5a7b82 */ /* 0x000ea20000000800 */
[----:B----4-:R-:W-:-:S07]  /*32330*/  IADD3 R236, P5, R4, R2, RZ ;  /* 0x0000000204ec7210 */ /* 0x010fce0007fbe0ff */
[----:B---3--:R-:W3:Y:S08]  /*32340*/  LDC R7, c[0x0][0x278] ;  /* 0x00009e00ff077b82 */ /* 0x008ef00000000800 */
[----:B------:R-:W4:Y:S01]  /*32350*/  LDC R4, c[0x0][0x278] ;  /* 0x00009e00ff047b82 */ /* 0x000f220000000800 */
[----:B------:R-:W-:-:S07]  /*32360*/  LEA.HI.X.SX32 R237, R249, R3, 0x1, P5 ;  /* 0x00000003f9ed7211 */ /* 0x000fce00028f0eff */
[----:B------:R-:W1:Y:S01]  /*32370*/  LDC R6, c[0x0][0x278] ;  /* 0x00009e00ff067b82 */ /* 0x000e620000000800 */
[----:B---3--:R-:W-:-:S07]  /*32380*/  LEA R7, R7, -R7, 0x5 ;  /* 0x8000000707077211 */ /* 0x008fce00078e28ff */
[----:B------:R-:W3:Y:S01]  /*32390*/  LDC R87, c[0x0][0x278] ;  /* 0x00009e00ff577b82 */ /* 0x000ee20000000800 */
[----:B------:R-:W-:Y:S01]  /*323a0*/  LEA.HI.X.SX32 R243, R7, R3, 0x1, P6 ;  /* 0x0000000307f37211 */ /* 0x000fe200030f0eff */
[----:B----4-:R-:W-:-:S04]  /*323b0*/  IMAD R4, R4, 0x5c, RZ ;  /* 0x0000005c04047824 */ /* 0x010fc800078e02ff */
[----:B------:R4:W-:Y:S02]  /*323c0*/  STL.64 [R1+0x348], R242 ;  /* 0x000348f201007387 */ /* 0x0009e40000100a00 */
[----:B------:R-:W3:Y:S08]  /*323d0*/  LDC R86, c[0x0][0x278] ;  /* 0x00009e00ff567b82 */ /* 0x000ef00000000800 */
[----:B------:R-:W3:Y:S01]  /*323e0*/  LDC R83, c[0x0][0x278] ;  /* 0x00009e00ff537b82 */ /* 0x000ee20000000800 */
[----:B----4-:R-:W-:-:S07]  /*323f0*/  IADD3 R242, P5, R4, R2, RZ ;  /* 0x0000000204f27210 */ /* 0x010fce0007fbe0ff */
[----:B------:R-:W4:Y:S01]  /*32400*/  LDC R4, c[0x0][0x278] ;  /* 0x00009e00ff047b82 */ /* 0x000f220000000800 */
[----:B-1----:R-:W-:-:S05]  /*32410*/  IMAD R6, R6, 0x5a, RZ ;  /* 0x0000005a06067824 */ /* 0x002fca00078e02ff */
[----:B------:R-:W-:Y:S02]  /*32420*/  IADD3 R6, P6, R6, R2, RZ ;  /* 0x0000000206067210 */ /* 0x000fe40007fde0ff */
[----:B------:R-:W1:Y:S08]  /*32430*/  LDC R84, c[0x0][0x278] ;  /* 0x00009e00ff547b82 */ /* 0x000e700000000800 */
[----:B------:R-:W1:Y:S01]  /*32440*/  LDC R82, c[0x0][0x278] ;  /* 0x00009e00ff527b82 */ /* 0x000e620000000800 */
[----:B----4-:R-:W-:-:S07]  /*32450*/  IMAD R4, R4, 0x2d, RZ ;  /* 0x0000002d04047824 */ /* 0x010fce00078e02ff */
[----:B------:R-:W4:Y:S01]  /*32460*/  LDC R79, c[0x0][0x278] ;  /* 0x00009e00ff4f7b82 */ /* 0x000f220000000800 */
[----:B------:R-:W-:-:S07]  /*32470*/  LEA.HI.X.SX32 R7, R4, R3, 0x1, P6 ;  /* 0x0000000304077211 */ /* 0x000fce00030f0eff */
[----:B------:R-:W0:Y:S01]  /*32480*/  LDC R4, c[0x0][0x278] ;  /* 0x00009e00ff047b82 */ /* 0x000e220000000800 */
[----:B------:R-:W-:Y:S04]  /*32490*/  STL.64 [R1+0x2e0], R236 ;  /* 0x0002e0ec01007387 */ /* 0x000fe80000100a00 */
[----:B------:R3:W-:Y:S01]  /*324a0*/  STL.64 [R1+0x2d8], R6 ;  /* 0x0002d80601007387 */ /* 0x0007e20000100a00 */
[----:B------:R-:W-:Y:S02]  /*324b0*/  IMAD R230, R15, 0xcf, RZ ;  /* 0x000000cf0fe67824 */ /* 0x000fe400078e02ff */
[----:B------:R-:W1:Y:S08]  /*324c0*/  LDC R15, c[0x0][0x278] ;  /* 0x00009e00ff0f7b82 */ /* 0x000e700000000800 */
[----:B------:R-:W4:Y:S01]  /*324d0*/  LDC R80, c[0x0][0x278] ;  /* 0x00009e00ff507b82 */ /* 0x000f220000000800 */
[----:B---3--:R-:W-:Y:S01]  /*324e0*/  IADD3 R6, P6, R235, R2, RZ ;  /* 0x00000002eb067210 */ /* 0x008fe20007fde0ff */
[----:B0-----:R-:W-:-:S06]  /*324f0*/  IMAD R4, R4, 0x2f, RZ ;  /* 0x0000002f04047824 */ /* 0x001fcc00078e02ff */
[----:B------:R-:W0:Y:S01]  /*32500*/  LDC R78, c[0x0][0x278] ;  /* 0x00009e00ff4e7b82 */ /* 0x000e220000000800 */
[----:B------:R-:W-:-:S07]  /*32510*/  LEA.HI.X.SX32 R7, R4, R3, 0x1, P6 ;  /* 0x0000000304077211 */ /* 0x000fce00030f0eff */
[----:B------:R-:W3:Y:S01]  /*32520*/  LDC R4, c[0x0][0x278] ;  /* 0x00009e00ff047b82 */ /* 0x000ee20000000800 */
[----:B------:R-:W-:Y:S01]  /*32530*/  LEA.HI.X.SX32 R243, R250, R3, 0x1, P5 ;  /* 0x00000003faf37211 */ /* 0x000fe200028f0eff */
[----:B------:R-:W-:Y:S02]  /*32540*/  IMAD R18, R10, 0x60, RZ ;  /* 0x000000600a127824 */ /* 0x000fe400078e02ff */
[----:B------:R-:W-:-:S04]  /*32550*/  IMAD R237, R17, 0x62, RZ ;  /* 0x0000006211ed7824 */ /* 0x000fc800078e02ff */
[----:B------:R-:W4:Y:S01]  /*32560*/  LDC R10, c[0x0][0x278] ;  /* 0x00009e00ff0a7b82 */ /* 0x000f220000000800 */
[----:B------:R-:W-:Y:S01]  /*32570*/  STL.64 [R1+0x2d0], R242 ;  /* 0x0002d0f201007387 */ /* 0x000fe20000100a00 */
[----:B-1----:R-:W-:-:S03]  /*32580*/  IMAD R236, R15, 0x1a0, RZ ;  /* 0x000001a00fec7824 */ /* 0x002fc600078e02ff */
[----:B------:R1:W-:Y:S03]  /*32590*/  STL.64 [R1+0x2c8], R6 ;  /* 0x0002c80601007387 */ /* 0x0003e60000100a00 */
[----:B------:R-:W0:Y:S01]  /*325a0*/  LDC R15, c[0x0][0x278] ;  /* 0x00009e00ff0f7b82 */ /* 0x000e220000000800 */
[----:B---3--:R-:W-:Y:S01]  /*325b0*/  IMAD R4, R4, 0x31, RZ ;  /* 0x0000003104047824 */ /* 0x008fe200078e02ff */
[----:B-1----:R-:W-:-:S06]  /*325c0*/  IADD3 R6, P6, R237, R2, RZ ;  /* 0x00000002ed067210 */ /* 0x002fcc0007fde0ff */
[----:B------:R-:W1:Y:S01]  /*325d0*/  LDC R76, c[0x0][0x278] ;  /* 0x00009e00ff4c7b82 */ /* 0x000e620000000800 */
[----:B------:R-:W-:-:S07]  /*325e0*/  LEA.HI.X.SX32 R7, R4, R3, 0x1, P6 ;  /* 0x0000000304077211 */ /* 0x000fce00030f0eff */
[----:B------:R-:W3:Y:S01]  /*325f0*/  LDC R4, c[0x0][0x278] ;  /* 0x00009e00ff047b82 */ /* 0x000ee20000000800 */
[----:B------:R-:W-:Y:S01]  /*32600*/  IADD3 R242, P5, R18, R2, RZ ;  /* 0x0000000212f27210 */ /* 0x000fe20007fbe0ff */
[----:B----4-:R-:W-:-:S03]  /*32610*/  IMAD R240, R10, 0x64, RZ ;  /* 0x000000640af07824 */ /* 0x010fc600078e02ff */
[----:B------:R-:W-:-:S03]  /*32620*/  LEA.HI.X.SX32 R243, R251, R3, 0x1, P5 ;  /* 0x00000003fbf37211 */ /* 0x000fc600028f0eff */
[----:B------:R-:W4:Y:S01]  /*32630*/  LDC R10, c[0x0][0x278] ;  /* 0x00009e00ff0a7b82 */ /* 0x000f220000000800 */
[----:B0-----:R-:W-:Y:S01]  /*32640*/  IMAD R17, R15, 0xd1, RZ ;  /* 0x000000d10f117824 */ /* 0x001fe200078e02ff */
[----:B------:R0:W-:Y:S06]  /*32650*/  STL.64 [R1+0x2c0], R242 ;  /* 0x0002c0f201007387 */ /* 0x0001ec0000100a00 */
[----:B------:R-:W2:Y:S01]  /*32660*/  LDC R15, c[0x0][0x278] ;  /* 0x00009e00ff0f7b82 */ /* 0x000ea20000000800 */
[----:B0-----:R-:W-:-:S07]  /*32670*/  IADD3 R242, P5, R240, R2, RZ ;  /* 0x00000002f0f27210 */ /* 0x001fce0007fbe0ff */
[----:B------:R-:W0:Y:S01]  /*32680*/  LDC R74, c[0x0][0x278] ;  /* 0x00009e00ff4a7b82 */ /* 0x000e220000000800 */
[----:B------:R-:W-:Y:S01]  /*32690*/  LEA.HI.X.SX32 R243, R5, R3, 0x1, P5 ;  /* 0x0000000305f37211 */ /* 0x000fe200028f0eff */
[----:B---3--:R-:W-:-:S06]  /*326a0*/  IMAD R5, R4, 0x33, RZ ;  /* 0x0000003304057824 */ /* 0x008fcc00078e02ff */
[----:B------:R-:W3:Y:S01]  /*326b0*/  LDC R4, c[0x0][0x278] ;  /* 0x00009e00ff047b82 */ /* 0x000ee20000000800 */
[----:B----4-:R-:W-:Y:S01]  /*326c0*/  IMAD R10, R10, 0x66, RZ ;  /* 0x000000660a0a7824 */ /* 0x010fe200078e02ff */
[----:B------:R4:W-:Y:S01]  /*326d0*/  STL.64 [R1+0x2b8], R6 ;  /* 0x0002b80601007387 */ /* 0x0009e20000100a00 */
[----:B--2---:R-:W-:-:S03]  /*326e0*/  IMAD R15, R15, 0x68, RZ ;  /* 0x000000680f0f7824 */ /* 0x004fc600078e02ff */
[----:B------:R2:W-:Y:S02]  /*326f0*/  STL.64 [R1+0x2b0], R242 ;  /* 0x0002b0f201007387 */ /* 0x0005e40000100a00 */
[----:B------:R-:W0:Y:S01]  /*32700*/  LDC R72, c[0x0][0x278] ;  /* 0x00009e00ff487b82 */ /* 0x000e220000000800 */
[----:B----4-:R-:W-:-:S04]  /*32710*/  IADD3 R6, P6, R10, R2, RZ ;  /* 0x000000020a067210 */ /* 0x010fc80007fde0ff */
[----:B------:R-:W-:-:S03]  /*32720*/  LEA.HI.X.SX32 R7, R5, R3, 0x1, P6 ;  /* 0x0000000305077211 */ /* 0x000fc600030f0eff */
[----:B------:R-:W4:Y:S01]  /*32730*/  LDC R70, c[0x0][0x278] ;  /* 0x00009e00ff467b82 */ /* 0x000f220000000800 */
[----:B--2---:R-:W-:Y:S01]  /*32740*/  IADD3 R242, P5, R15, R2, RZ ;  /* 0x000000020ff27210 */ /* 0x004fe20007fbe0ff */
[----:B---3--:R-:W-:-:S06]  /*32750*/  IMAD R250, R4, 0x6c, RZ ;  /* 0x0000006c04fa7824 */ /* 0x008fcc00078e02ff */
[----:B------:R-:W2:Y:S01]  /*32760*/  LDC R5, c[0x0][0x278] ;  /* 0x00009e00ff057b82 */ /* 0x000ea20000000800 */
[----:B------:R-:W-:-:S07]  /*32770*/  LEA.HI.X.SX32 R243, R13, R3, 0x1, P5 ;  /* 0x000000030df37211 */ /* 0x000fce00028f0eff */
[----:B------:R-:W3:Y:S01]  /*32780*/  LDC R4, c[0x0][0x278] ;  /* 0x00009e00ff047b82 */ /* 0x000ee20000000800 */
[----:B------:R-:W-:Y:S04]  /*32790*/  STL.64 [R1+0x2a8], R6 ;  /* 0x0002a80601007387 */ /* 0x000fe80000100a00 */
[----:B------:R1:W-:Y:S01]  /*327a0*/  STL.64 [R1+0x2a0], R242 ;  /* 0x0002a0f201007387 */ /* 0x0003e20000100a00 */
[----:B------:R-:W-:Y:S02]  /*327b0*/  IMAD R251, R227, 0x6a, RZ ;  /* 0x0000006ae3fb7824 */ /* 0x000fe400078e02ff */
[----:B------:R-:W-:Y:S01]  /*327c0*/  IMAD R107, R107, 0xba, RZ ;  /* 0x000000ba6b6b7824 */ /* 0x000fe200078e02ff */
[----:B------:R-:W4:Y:S08]  /*327d0*/  LDC R75, c[0x0][0x278] ;  /* 0x00009e00ff4b7b82 */ /* 0x000f300000000800 */
[----:B-1----:R-:W1:Y:S01]  /*327e0*/  LDC R242, c[0x0][0x278] ;  /* 0x00009e00fff27b82 */ /* 0x002e620000000800 */
[----:B--2---:R-:W-:Y:S01]  /*327f0*/  IMAD R238, R5, 0x35, RZ ;  /* 0x0000003505ee7824 */ /* 0x004fe200078e02ff */
[-C--:B------:R-:W-:Y:S01]  /*32800*/  IADD3 R6, P6, R251, R2.reuse, RZ ;  /* 0x00000002fb067210 */ /* 0x080fe20007fde0ff */
[----:B---3--:R-:W-:Y:S01]  /*32810*/  IMAD R13, R4, 0x6e, RZ ;  /* 0x0000006e040d7824 */ /* 0x008fe200078e02ff */
[-C--:B------:R-:W-:Y:S01]  /*32820*/  IADD3 R4, P5, R250, R2.reuse, RZ ;  /* 0x00000002fa047210 */ /* 0x080fe20007fbe0ff */
[----:B------:R-:W-:Y:S01]  /*32830*/  IMAD R103, R103, 0xbc, RZ ;  /* 0x000000bc67677824 */ /* 0x000fe200078e02ff */
[-C--:B------:R-:W-:Y:S01]  /*32840*/  LEA.HI.X.SX32 R7, R238, R3.reuse, 0x1, P6 ;  /* 0x00000003ee077211 */ /* 0x080fe200030f0eff */
[----:B------:R-:W-:Y:S01]  /*32850*/  IMAD R99, R99, 0xbe, RZ ;  /* 0x000000be63637824 */ /* 0x000fe200078e02ff */
[----:B------:R-:W-:Y:S01]  /*32860*/  LEA.HI.X.SX32 R5, R9, R3, 0x1, P5 ;  /* 0x0000000309057211 */ /* 0x000fe200028f0eff */
[----:B------:R-:W2:Y:S02]  /*32870*/  LDC R238, c[0x0][0x278] ;  /* 0x00009e00ffee7b82 */ /* 0x000ea40000000800 */
[----:B------:R3:W-:Y:S04]  /*32880*/  STL.64 [R1+0x298], R6 ;  /* 0x0002980601007387 */ /* 0x0007e80000100a00 */
[----:B------:R0:W-:Y:S02]  /*32890*/  STL.64 [R1+0x290], R4 ;  /* 0x0002900401007387 */ /* 0x0001e40000100a00 */
[----:B------:R-:W4:Y:S01]  /*328a0*/  LDC R9, c[0x0][0x278] ;  /* 0x00009e00ff097b82 */ /* 0x000f220000000800 */
[----:B-1----:R-:W-:Y:S01]  /*328b0*/  IMAD R242, R242, 0x37, RZ ;  /* 0x00000037f2f27824 */ /* 0x002fe200078e02ff */
[----:B---3--:R-:W-:Y:S01]  /*328c0*/  IADD3 R6, P6, R13, R2, RZ ;  /* 0x000000020d067210 */ /* 0x008fe20007fde0ff */
[----:B------:R-:W-:-:S05]  /*328d0*/  IMAD R95, R95, 0xc0, RZ ;  /* 0x000000c05f5f7824 */ /* 0x000fca00078e02ff */
[----:B------:R-:W1:Y:S01]  /*328e0*/  LDC R68, c[0x0][0x278] ;  /* 0x00009e00ff447b82 */ /* 0x000e620000000800 */
[----:B0-----:R-:W-:Y:S02]  /*328f0*/  IADD3 R4, P5, R145, R2, RZ ;  /* 0x0000000291047210 */ /* 0x001fe40007fbe0ff */
[-C--:B------:R-:W-:Y:S02]  /*32900*/  LEA.HI.X.SX32 R7, R242, R3.reuse, 0x1, P6 ;  /* 0x00000003f2077211 */ /* 0x080fe400030f0eff */
[----:B------:R-:W-:Y:S01]  /*32910*/  LEA.HI.X.SX32 R5, R234, R3, 0x1, P5 ;  /* 0x00000003ea057211 */ /* 0x000fe200028f0eff */
[----:B--2---:R-:W-:Y:S02]  /*32920*/  IMAD R238, R238, 0x72, RZ ;  /* 0x00000072eeee7824 */ /* 0x004fe400078e02ff */
[----:B------:R-:W-:Y:S01]  /*32930*/  STL.64 [R1+0x288], R6 ;  /* 0x0002880601007387 */ /* 0x000fe20000100a00 */
[----:B------:R-:W0:Y:S03]  /*32940*/  LDC R234, c[0x0][0x278] ;  /* 0x00009e00ffea7b82 */ /* 0x000e260000000800 */
[----:B------:R2:W-:Y:S01]  /*32950*/  STL.64 [R1+0x280], R4 ;  /* 0x0002800401007387 */ /* 0x0005e20000100a00 */
[----:B------:R-:W-:-:S02]  /*32960*/  IMAD R89, R89, 0xc2, RZ ;  /* 0x000000c259597824 */ /* 0x000fc400078e02ff */
[----:B------:R-:W-:Y:S02]  /*32970*/  IMAD R85, R85, 0xc6, RZ ;  /* 0x000000c655557824 */ /* 0x000fe400078e02ff */
[----:B------:R-:W-:Y:S01]  /*32980*/  IMAD R81, R81, 0xc8, RZ ;  /* 0x000000c851517824 */ /* 0x000fe200078e02ff */
[----:B------:R-:W3:Y:S08]  /*32990*/  LDC R71, c[0x0][0x278] ;  /* 0x00009e00ff477b82 */ /* 0x000ef00000000800 */
[----:B--2---:R-:W2:Y:S01]  /*329a0*/  LDC R5, c[0x0][0x278] ;  /* 0x00009e00ff057b82 */ /* 0x004ea20000000800 */
[----:B------:R-:W-:-:S07]  /*329b0*/  IADD3 R6, P6, R238, R2, RZ ;  /* 0x00000002ee067210 */ /* 0x000fce0007fde0ff */
[----:B------:R-:W1:Y:S01]  /*329c0*/  LDC R4, c[0x0][0x278] ;  /* 0x00009e00ff047b82 */ /* 0x000e620000000800 */
[----:B------:R-:W-:Y:S02]  /*329d0*/  IMAD R73, R73, 0xcc, RZ ;  /* 0x000000cc49497824 */ /* 0x000fe400078e02ff */
[----:B------:R-:W-:Y:S02]  /*329e0*/  IMAD R77, R77, 0xca, RZ ;  /* 0x000000ca4d4d7824 */ /* 0x000fe400078e02ff */
[----:B------:R-:W-:Y:S02]  /*329f0*/  IMAD R63, R63, 0xd2, RZ ;  /* 0x000000d23f3f7824 */ /* 0x000fe400078e02ff */
[----:B------:R-:W-:Y:S01]  /*32a00*/  IMAD R67, R67, 0xd0, RZ ;  /* 0x000000d043437824 */ /* 0x000fe200078e02ff */
[----:B------:R-:W3:Y:S01]  /*32a10*/  LDC R66, c[0x0][0x278] ;  /* 0x00009e00ff427b82 */ /* 0x000ee20000000800 */
[----:B--2---:R-:W-:-:S07]  /*32a20*/  IMAD R5, R5, 0x39, RZ ;  /* 0x0000003905057824 */ /* 0x004fce00078e02ff */
[----:B------:R-:W2:Y:S01]  /*32a30*/  LDC R64, c[0x0][0x278] ;  /* 0x00009e00ff407b82 */ /* 0x000ea20000000800 */
[----:B------:R-:W-:-:S07]  /*32a40*/  LEA.HI.X.SX32 R7, R5, R3, 0x1, P6 ;  /* 0x0000000305077211 */ /* 0x000fce00030f0eff */
[----:B------:R-:W1:Y:S01]  /*32a50*/  LDC R5, c[0x0][0x278] ;  /* 0x00009e00ff057b82 */ /* 0x000e620000000800 */
[----:B----4-:R-:W-:Y:S02]  /*32a60*/  IMAD R9, R9, 0x74, RZ ;  /* 0x0000007409097824 */ /* 0x010fe400078e02ff */
[----:B0-----:R-:W-:Y:S01]  /*32a70*/  IMAD R234, R234, 0x76, RZ ;  /* 0x00000076eaea7824 */ /* 0x001fe200078e02ff */
[----:B------:R0:W-:Y:S02]  /*32a80*/  STL.64 [R1+0x278], R6 ;  /* 0x0002780601007387 */ /* 0x0001e40000100a00 */
[----:B------:R-:W-:Y:S01]  /*32a90*/  IADD3 R242, P5, R9, R2, RZ ;  /* 0x0000000209f27210 */ /* 0x000fe20007fbe0ff */
[----:B------:R-:W-:Y:S01]  /*32aa0*/  IMAD R59, R59, 0xd4, RZ ;  /* 0x000000d43b3b7824 */ /* 0x000fe200078e02ff */
[----:B------:R-:W4:Y:S02]  /*32ab0*/  LDC R62, c[0x0][0x278] ;  /* 0x00009e00ff3e7b82 */ /* 0x000f240000000800 */
[----:B------:R-:W-:Y:S01]  /*32ac0*/  LEA.HI.X.SX32 R243, R223, R3, 0x1, P5 ;  /* 0x00000003dff37211 */ /* 0x000fe200028f0eff */
[----:B------:R-:W-:-:S02]  /*32ad0*/  IMAD R55, R55, 0xd6, RZ ;  /* 0x000000d637377824 */ /* 0x000fc400078e02ff */
[----:B------:R-:W-:Y:S02]  /*32ae0*/  IMAD R51, R51, 0xd8, RZ ;  /* 0x000000d833337824 */ /* 0x000fe400078e02ff */
[----:B------:R-:W-:Y:S01]  /*32af0*/  IMAD R43, R43, 0xdc, RZ ;  /* 0x000000dc2b2b7824 */ /* 0x000fe200078e02ff */
[----:B------:R-:W4:Y:S01]  /*32b00*/  LDC R69, c[0x0][0x278] ;  /* 0x00009e00ff457b82 */ /* 0x000f220000000800 */
[----:B-1----:R-:W-:Y:S01]  /*32b10*/  IMAD R248, R5, 0x3b, RZ ;  /* 0x0000003b05f87824 */ /* 0x002fe200078e02ff */
[----:B0-----:R-:W-:-:S06]  /*32b20*/  IADD3 R6, P6, R234, R2, RZ ;  /* 0x00000002ea067210 */ /* 0x001fcc0007fde0ff */
[----:B------:R-:W0:Y:S01]  /*32b30*/  LDC R5, c[0x0][0x278] ;  /* 0x00009e00ff057b82 */ /* 0x000e220000000800 */
[----:B------:R-:W-:Y:S01]  /*32b40*/  LEA.HI.X.SX32 R7, R248, R3, 0x1, P6 ;  /* 0x00000003f8077211 */ /* 0x000fe200030f0eff */
[----:B------:R1:W-:Y:S01]  /*32b50*/  STL.64 [R1+0x270], R242 ;  /* 0x000270f201007387 */ /* 0x0003e20000100a00 */
[----:B------:R-:W-:-:S03]  /*32b60*/  IMAD R4, R4, 0x78, RZ ;  /* 0x0000007804047824 */ /* 0x000fc600078e02ff */
[----:B------:R3:W-:Y:S01]  /*32b70*/  STL.64 [R1+0x268], R6 ;  /* 0x0002680601007387 */ /* 0x0007e20000100a00 */
[----:B------:R-:W-:Y:S01]  /*32b80*/  IMAD R39, R39, 0xe0, RZ ;  /* 0x000000e027277824 */ /* 0x000fe200078e02ff */
[----:B------:R-:W4:Y:S01]  /*32b90*/  LDC R227, c[0x0][0x278] ;  /* 0x00009e00ffe37b82 */ /* 0x000f220000000800 */
[----:B------:R-:W-:Y:S02]  /*32ba0*/  IMAD R35, R35, 0xe2, RZ ;  /* 0x000000e223237824 */ /* 0x000fe400078e02ff */
[----:B------:R-:W-:Y:S02]  /*32bb0*/  IMAD R23, R23, 0xe8, RZ ;  /* 0x000000e817177824 */ /* 0x000fe400078e02ff */
[----:B------:R-:W-:Y:S02]  /*32bc0*/  IMAD R31, R31, 0xea, RZ ;  /* 0x000000ea1f1f7824 */ /* 0x000fe400078e02ff */
[----:B------:R-:W-:Y:S01]  /*32bd0*/  IMAD R132, R132, 0x15e, RZ ;  /* 0x0000015e84847824 */ /* 0x000fe200078e02ff */
[----:B------:R-:W4:Y:S01]  /*32be0*/  LDC R60, c[0x0][0x278] ;  /* 0x00009e00ff3c7b82 */ /* 0x000f220000000800 */
[----:B-1----:R-:W-:-:S07]  /*32bf0*/  IADD3 R242, P5, R4, R2, RZ ;  /* 0x0000000204f27210 */ /* 0x002fce0007fbe0ff */
[----:B---3--:R-:W1:Y:S01]  /*32c00*/  LDC R7, c[0x0][0x278] ;  /* 0x00009e00ff077b82 */ /* 0x008e620000000800 */
[----:B0-----:R-:W-:Y:S01]  /*32c10*/  IMAD R6, R5, 0x7c, RZ ;  /* 0x0000007c05067824 */ /* 0x001fe200078e02ff */
[----:B------:R-:W-:-:S06]  /*32c20*/  LEA.HI.X.SX32 R243, R19, R3, 0x1, P5 ;  /* 0x0000000313f37211 */ /* 0x000fcc00028f0eff */
[----:B------:R-:W0:Y:S08]  /*32c30*/  LDC R5, c[0x0][0x278] ;  /* 0x00009e00ff057b82 */ /* 0x000e300000000800 */
[----:B------:R-:W3:Y:S01]  /*32c40*/  LDC R19, c[0x0][0x278] ;  /* 0x00009e00ff137b82 */ /* 0x000ee20000000800 */
[----:B------:R-:W-:Y:S01]  /*32c50*/  IADD3 R248, P6, R135, R2, RZ ;  /* 0x0000000287f87210 */ /* 0x000fe20007fde0ff */
[----:B-1----:R-:W-:Y:S01]  /*32c60*/  IMAD R7, R7, 0x3d, RZ ;  /* 0x0000003d07077824 */ /* 0x002fe200078e02ff */
[----:B------:R1:W-:Y:S01]  /*32c70*/  STL.64 [R1+0x260], R242 ;  /* 0x000260f201007387 */ /* 0x0003e20000100a00 */
[----:B------:R-:W-:-:S04]  /*32c80*/  IMAD R129, R129, 0xaf, RZ ;  /* 0x000000af81817824 */ /* 0x000fc800078e02ff */
[----:B------:R-:W4:Y:S01]  /*32c90*/  LDC R58, c[0x0][0x278] ;  /* 0x00009e00ff3a7b82 */ /* 0x000f220000000800 */
[----:B------:R-:W-:Y:S01]  /*32ca0*/  LEA.HI.X.SX32 R249, R7, R3, 0x1, P6 ;  /* 0x0000000307f97211 */ /* 0x000fe200030f0eff */
[----:B0-----:R-:W-:-:S06]  /*32cb0*/  IMAD R5, R5, 0x7e, RZ ;  /* 0x0000007e05057824 */ /* 0x001fcc00078e02ff */
[----:B------:R-:W0:Y:S01]  /*32cc0*/  LDC R7, c[0x0][0x278] ;  /* 0x00009e00ff077b82 */ /* 0x000e220000000800 */
[----:B------:R2:W-:Y:S01]  /*32cd0*/  STL.64 [R1+0x258], R248 ;  /* 0x000258f801007387 */ /* 0x0005e20000100a00 */
[----:B---3--:R-:W-:Y:S02]  /*32ce0*/  LEA R19, R19, -R19, 0x6 ;  /* 0x8000001313137211 */ /* 0x008fe400078e30ff */
[----:B-1----:R-:W-:Y:S01]  /*32cf0*/  IADD3 R242, P5, R6, R2, RZ ;  /* 0x0000000206f27210 */ /* 0x002fe20007fbe0ff */
[----:B------:R-:W-:-:S03]  /*32d00*/  IMAD R122, R122, 0x164, RZ ;  /* 0x000001647a7a7824 */ /* 0x000fc600078e02ff */
[----:B------:R-:W1:Y:S01]  /*32d10*/  LDC R65, c[0x0][0x278] ;  /* 0x00009e00ff417b82 */ /* 0x000e620000000800 */
[----:B--2---:R-:W-:-:S04]  /*32d20*/  IADD3 R248, P6, R5, R2, RZ ;  /* 0x0000000205f87210 */ /* 0x004fc80007fde0ff */
[-C--:B------:R-:W-:Y:S01]  /*32d30*/  LEA.HI.X.SX32 R249, R19, R3.reuse, 0x1, P6 ;  /* 0x0000000313f97211 */ /* 0x080fe200030f0eff */
[----:B------:R-:W-:Y:S02]  /*32d40*/  IMAD R128, R128, 0x162, RZ ;  /* 0x0000016280807824 */ /* 0x000fe400078e02ff */
[----:B------:R-:W2:Y:S01]  /*32d50*/  LDC R19, c[0x0][0x278] ;  /* 0x00009e00ff137b82 */ /* 0x000ea20000000800 */
[----:B------:R-:W-:-:S05]  /*32d60*/  LEA.HI.X.SX32 R243, R219, R3, 0x1, P5 ;  /* 0x00000003dbf37211 */ /* 0x000fca00028f0eff */
[----:B------:R3:W-:Y:S01]  /*32d70*/  STL.64 [R1+0x250], R242 ;  /* 0x000250f201007387 */ /* 0x0007e20000100a00 */
[----:B0-----:R-:W-:Y:S01]  /*32d80*/  IMAD R7, R7, 0x57, RZ ;  /* 0x0000005707077824 */ /* 0x001fe200078e02ff */
[----:B------:R-:W0:Y:S02]  /*32d90*/  LDC R223, c[0x0][0x278] ;  /* 0x00009e00ffdf7b82 */ /* 0x000e240000000800 */
[----:B------:R4:W-:Y:S01]  /*32da0*/  STL.64 [R1+0x248], R248 ;  /* 0x000248f801007387 */ /* 0x0009e20000100a00 */
[----:B------:R-:W-:Y:S02]  /*32db0*/  IMAD R125, R125, 0xb1, RZ ;  /* 0x000000b17d7d7824 */ /* 0x000fe400078e02ff */
[----:B------:R-:W-:Y:S02]  /*32dc0*/  IMAD R118, R118, 0x168, RZ ;  /* 0x0000016876767824 */ /* 0x000fe400078e02ff */
[----:B------:R-:W-:Y:S01]  /*32dd0*/  IMAD R124, R124, 0x166, RZ ;  /* 0x000001667c7c7824 */ /* 0x000fe200078e02ff */
[----:B------:R-:W1:Y:S01]  /*32de0*/  LDC R56, c[0x0][0x278] ;  /* 0x00009e00ff387b82 */ /* 0x000e620000000800 */
[----:B---3--:R-:W-:-:S07]  /*32df0*/  IADD3 R242, P5, R127, R2, RZ ;  /* 0x000000027ff27210 */ /* 0x008fce0007fbe0ff */
[----:B----4-:R-:W3:Y:S01]  /*32e00*/  LDC R249, c[0x0][0x278] ;  /* 0x00009e00fff97b82 */ /* 0x010ee20000000800 */
[----:B------:R-:W-:Y:S01]  /*32e10*/  LEA.HI.X.SX32 R243, R7, R3, 0x1, P5 ;  /* 0x0000000307f37211 */ /* 0x000fe200028f0eff */
[----:B--2---:R-:W-:-:S04]  /*32e20*/  IMAD R19, R19, 0x59, RZ ;  /* 0x0000005913137824 */ /* 0x004fc800078e02ff */
[----:B------:R2:W-:Y:S01]  /*32e30*/  STL.64 [R1+0x188], R242 ;  /* 0x000188f201007387 */ /* 0x0005e20000100a00 */
[-C--:B------:R-:W-:Y:S01]  /*32e40*/  IADD3 R248, P6, R123, R2.reuse, RZ ;  /* 0x000000027bf87210 */ /* 0x080fe20007fde0ff */
[----:B------:R-:W4:Y:S01]  /*32e50*/  LDC R7, c[0x0][0x278] ;  /* 0x00009e00ff077b82 */ /* 0x000f220000000800 */
[----:B------:R-:W-:Y:S02]  /*32e60*/  IMAD R121, R121, 0xb3, RZ ;  /* 0x000000b379797824 */ /* 0x000fe400078e02ff */
[----:B------:R-:W-:Y:S02]  /*32e70*/  IMAD R114, R114, 0x16c, RZ ;  /* 0x0000016c72727824 */ /* 0x000fe400078e02ff */
[----:B------:R-:W-:Y:S02]  /*32e80*/  IMAD R120, R120, 0x16a, RZ ;  /* 0x0000016a78787824 */ /* 0x000fe400078e02ff */
[----:B------:R-:W-:Y:S01]  /*32e90*/  IMAD R117, R117, 0xb5, RZ ;  /* 0x000000b575757824 */ /* 0x000fe200078e02ff */
[----:B------:R-:W1:Y:S01]  /*32ea0*/  LDC R54, c[0x0][0x278] ;  /* 0x00009e00ff367b82 */ /* 0x000e620000000800 */
[----:B--2---:R-:W-:-:S04]  /*32eb0*/  IADD3 R242, P5, R119, R2, RZ ;  /* 0x0000000277f27210 */ /* 0x004fc80007fbe0ff */
[----:B------:R-:W-:-:S03]  /*32ec0*/  LEA.HI.X.SX32 R243, R19, R3, 0x1, P5 ;  /* 0x0000000313f37211 */ /* 0x000fc600028f0eff */
[----:B------:R-:W2:Y:S01]  /*32ed0*/  LDC R19, c[0x0][0x278] ;  /* 0x00009e00ff137b82 */ /* 0x000ea20000000800 */
[----:B---3--:R-:W-:-:S05]  /*32ee0*/  IMAD R249, R249, 0x58, RZ ;  /* 0x00000058f9f97824 */ /* 0x008fca00078e02ff */
[----:B------:R-:W-:Y:S01]  /*32ef0*/  LEA.HI.X.SX32 R249, R249, R3, 0x1, P6 ;  /* 0x00000003f9f97211 */ /* 0x000fe200030f0eff */
[----:B------:R-:W-:Y:S01]  /*32f00*/  IMAD R116, R116, 0x16e, RZ ;  /* 0x0000016e74747824 */ /* 0x000fe200078e02ff */
[----:B------:R-:W3:Y:S03]  /*32f10*/  LDC R61, c[0x0][0x278] ;  /* 0x00009e00ff3d7b82 */ /* 0x000ee60000000800 */
[----:B------:R0:W-:Y:S01]  /*32f20*/  STL.64 [R1+0x180], R248 ;  /* 0x000180f801007387 */ /* 0x0001e20000100a00 */
[----:B------:R-:W-:Y:S02]  /*32f30*/  IMAD R112, R112, 0x170, RZ ;  /* 0x0000017070707824 */ /* 0x000fe400078e02ff */
[----:B------:R-:W-:Y:S02]  /*32f40*/  IMAD R110, R110, 0x174, RZ ;  /* 0x000001746e6e7824 */ /* 0x000fe400078e02ff */
[----:B------:R-:W-:Y:S01]  /*32f50*/  IMAD R109, R109, 0xb9, RZ ;  /* 0x000000b96d6d7824 */ /* 0x000fe200078e02ff */
[----:B------:R-:W3:Y:S08]  /*32f60*/  LDC R219, c[0x0][0x278] ;  /* 0x00009e00ffdb7b82 */ /* 0x000ef00000000800 */
[----:B0-----:R-:W0:Y:S01]  /*32f70*/  LDC R249, c[0x0][0x278] ;  /* 0x00009e00fff97b82 */ /* 0x001e220000000800 */
[----:B------:R2:W-:Y:S07]  /*32f80*/  STL.64 [R1+0x178], R242 ;  /* 0x000178f201007387 */ /* 0x0005ee0000100a00 */
[----:B------:R-:W3:Y:S01]  /*32f90*/  LDC R52, c[0x0][0x278] ;  /* 0x00009e00ff347b82 */ /* 0x000ee20000000800 */
[----:B--2---:R-:W-:-:S07]  /*32fa0*/  IMAD R243, R19, 0x5b, RZ ;  /* 0x0000005b13f37824 */ /* 0x004fce00078e02ff */
[----:B------:R-:W2:Y:S01]  /*32fb0*/  LDC R19, c[0x0][0x278] ;  /* 0x00009e00ff137b82 */ /* 0x000ea20000000800 */
[----:B------:R-:W-:Y:S01]  /*32fc0*/  IADD3 R248, P6, R115, R2, RZ ;  /* 0x0000000273f87210 */ /* 0x000fe20007fde0ff */
[----:B0-----:R-:W-:-:S06]  /*32fd0*/  IMAD R249, R249, 0x5a, RZ ;  /* 0x0000005af9f97824 */ /* 0x001fcc00078e02ff */
[----:B------:R-:W0:Y:S01]  /*32fe0*/  LDC R50, c[0x0][0x278] ;  /* 0x00009e00ff327b82 */ /* 0x000e220000000800 */
[----:B----4-:R-:W-:Y:S01]  /*32ff0*/  IMAD R7, R7, 0xb6, RZ ;  /* 0x000000b607077824 */ /* 0x010fe200078e02ff */
[----:B------:R-:W-:-:S04]  /*33000*/  LEA.HI.X.SX32 R249, R249, R3, 0x1, P6 ;  /* 0x00000003f9f97211 */ /* 0x000fc800030f0eff */
[----:B------:R-:W-:Y:S02]  /*33010*/  IADD3 R242, P5, R7, R2, RZ ;  /* 0x0000000207f27210 */ /* 0x000fe40007fbe0ff */
[----:B------:R-:W4:Y:S01]  /*33020*/  LDC R57, c[0x0][0x278] ;  /* 0x00009e00ff397b82 */ /* 0x000f220000000800 */
[----:B------:R2:W-:Y:S01]  /*33030*/  STL.64 [R1+0x170], R248 ;  /* 0x000170f801007387 */ /* 0x0005e20000100a00 */
[----:B------:R-:W-:-:S06]  /*33040*/  LEA.HI.X.SX32 R243, R243, R3, 0x1, P5 ;  /* 0x00000003f3f37211 */ /* 0x000fcc00028f0eff */
[----:B------:R-:W4:Y:S01]  /*33050*/  LDC R48, c[0x0][0x278] ;  /* 0x00009e00ff307b82 */ /* 0x000f220000000800 */
[----:B--2---:R-:W-:Y:S01]  /*33060*/  IMAD R249, R19, 0x5c, RZ ;  /* 0x0000005c13f97824 */ /* 0x004fe200078e02ff */
[----:B------:R-:W-:-:S06]  /*33070*/  IADD3 R248, P6, R111, R2, RZ ;  /* 0x000000026ff87210 */ /* 0x000fcc0007fde0ff */
[----:B------:R-:W2:Y:S01]  /*33080*/  LDC R19, c[0x0][0x278] ;  /* 0x00009e00ff137b82 */ /* 0x000ea20000000800 */
[----:B------:R-:W-:Y:S01]  /*33090*/  LEA.HI.X.SX32 R249, R249, R3, 0x1, P6 ;  /* 0x00000003f9f97211 */ /* 0x000fe200030f0eff */
[----:B------:R-:W-:Y:S04]  /*330a0*/  STL.64 [R1+0x168], R242 ;  /* 0x000168f201007387 */ /* 0x000fe80000100a00 */
[----:B------:R1:W-:Y:S02]  /*330b0*/  STL.64 [R1+0x160], R248 ;  /* 0x000160f801007387 */ /* 0x0003e40000100a00 */
[----:B------:R-:W4:Y:S08]  /*330c0*/  LDC R53, c[0x0][0x278] ;  /* 0x00009e00ff357b82 */ /* 0x000f300000000800 */
[----:B------:R-:W4:Y:S08]  /*330d0*/  LDC R46, c[0x0][0x278] ;  /* 0x00009e00ff2e7b82 */ /* 0x000f300000000800 */
[----:B-1----:R-:W1:Y:S01]  /*330e0*/  LDC R249, c[0x0][0x278] ;  /* 0x00009e00fff97b82 */ /* 0x002e620000000800 */
[----:B--2---:R-:W-:Y:S01]  /*330f0*/  IMAD R243, R19, 0x5d, RZ ;  /* 0x0000005d13f37824 */ /* 0x004fe200078e02ff */
[----:B------:R-:W-:-:S04]  /*33100*/  IADD3 R242, P5, R107, R2, RZ ;  /* 0x000000026bf27210 */ /* 0x000fc80007fbe0ff */
[-C--:B------:R-:W-:Y:S02]  /*33110*/  LEA.HI.X.SX32 R243, R243, R3.reuse, 0x1, P5 ;  /* 0x00000003f3f37211 */ /* 0x080fe400028f0eff */
[----:B------:R-:W-:Y:S01]  /*33120*/  IADD3 R248, P6, R103, R2, RZ ;  /* 0x0000000267f87210 */ /* 0x000fe20007fde0ff */
[----:B------:R-:W-:Y:S01]  /*33130*/  IMAD R108, R108, 0x176, RZ ;  /* 0x000001766c6c7824 */ /* 0x000fe200078e02ff */
[----:B------:R-:W2:Y:S01]  /*33140*/  LDC R19, c[0x0][0x278] ;  /* 0x00009e00ff137b82 */ /* 0x000ea20000000800 */
[----:B------:R1:W-:Y:S07]  /*33150*/  STL.64 [R1+0x158], R242 ;  /* 0x000158f201007387 */ /* 0x0003ee0000100a00 */
[----:B------:R-:W2:Y:S01]  /*33160*/  LDC R49, c[0x0][0x278] ;  /* 0x00009e00ff317b82 */ /* 0x000ea20000000800 */
[----:B-1----:R-:W-:Y:S01]  /*33170*/  IMAD R243, R249, 0x5f, RZ ;  /* 0x0000005ff9f37824 */ /* 0x002fe200078e02ff */
[----:B------:R-:W-:-:S06]  /*33180*/  LEA.HI.X.SX32 R249, R235, R3, 0x1, P6 ;  /* 0x00000003ebf97211 */ /* 0x000fcc00030f0eff */
[----:B------:R-:W1:Y:S01]  /*33190*/  LDC R44, c[0x0][0x278] ;  /* 0x00009e00ff2c7b82 */ /* 0x000e620000000800 */
[----:B------:R3:W-:Y:S07]  /*331a0*/  STL.64 [R1+0x150], R248 ;  /* 0x000150f801007387 */ /* 0x0007ee0000100a00 */
[----:B------:R-:W0:Y:S08]  /*331b0*/  LDC R235, c[0x0][0x278] ;  /* 0x00009e00ffeb7b82 */ /* 0x000e300000000800 */
[----:B---3--:R-:W3:Y:S01]  /*331c0*/  LDC R249, c[0x0][0x278] ;  /* 0x00009e00fff97b82 */ /* 0x008ee20000000800 */
[----:B------:R-:W-:-:S04]  /*331d0*/  IADD3 R242, P5, R99, R2, RZ ;  /* 0x0000000263f27210 */ /* 0x000fc80007fbe0ff */
[----:B------:R-:W-:Y:S02]  /*331e0*/  LEA.HI.X.SX32 R243, R243, R3, 0x1, P5 ;  /* 0x00000003f3f37211 */ /* 0x000fe400028f0eff */
[----:B------:R-:W-:Y:S01]  /*331f0*/  IADD3 R248, P6, R95, R2, RZ ;  /* 0x000000025ff87210 */ /* 0x000fe20007fde0ff */
[----:B------:R-:W1:Y:S02]  /*33200*/  LDC R42, c[0x0][0x278] ;  /* 0x00009e00ff2a7b82 */ /* 0x000e640000000800 */
[----:B------:R3:W-:Y:S01]  /*33210*/  STL.64 [R1+0x148], R242 ;  /* 0x000148f201007387 */ /* 0x0007e20000100a00 */
[----:B0-----:R-:W-:-:S05]  /*33220*/  IMAD R235, R235, 0xc4, RZ ;  /* 0x000000c4ebeb7824 */ /* 0x001fca00078e02ff */
[----:B------:R-:W0:Y:S01]  /*33230*/  LDC R45, c[0x0][0x278] ;  /* 0x00009e00ff2d7b82 */ /* 0x000e220000000800 */
[----:B---3--:R-:W-:Y:S01]  /*33240*/  IMAD R243, R249, 0x61, RZ ;  /* 0x00000061f9f37824 */ /* 0x008fe200078e02ff */
[----:B------:R-:W-:-:S06]  /*33250*/  LEA.HI.X.SX32 R249, R18, R3, 0x1, P6 ;  /* 0x0000000312f97211 */ /* 0x000fcc00030f0eff */
[----:B------:R-:W3:Y:S01]  /*33260*/  LDC R40, c[0x0][0x278] ;  /* 0x00009e00ff287b82 */ /* 0x000ee20000000800 */
[-C--:B------:R-:W-:Y:S01]  /*33270*/  IADD3 R242, P5, R89, R2.reuse, RZ ;  /* 0x0000000259f27210 */ /* 0x080fe20007fbe0ff */
[----:B------:R4:W-:Y:S06]  /*33280*/  STL.64 [R1+0x140], R248 ;  /* 0x000140f801007387 */ /* 0x0009ec0000100a00 */
[----:B------:R-:W2:Y:S01]  /*33290*/  LDC R18, c[0x0][0x278] ;  /* 0x00009e00ff127b82 */ /* 0x000ea20000000800 */
[----:B------:R-:W-:Y:S02]  /*332a0*/  LEA.HI.X.SX32 R243, R243, R3, 0x1, P5 ;  /* 0x00000003f3f37211 */ /* 0x000fe400028f0eff */
[----:B----4-:R-:W-:-:S05]  /*332b0*/  IADD3 R248, P6, R235, R2, RZ ;  /* 0x00000002ebf87210 */ /* 0x010fca0007fde0ff */
[----:B------:R-:W4:Y:S01]  /*332c0*/  LDC R41, c[0x0][0x278] ;  /* 0x00009e00ff297b82 */ /* 0x000f220000000800 */
[----:B------:R-:W-:Y:S01]  /*332d0*/  LEA.HI.X.SX32 R249, R237, R3, 0x1, P6 ;  /* 0x00000003edf97211 */ /* 0x000fe200030f0eff */
[----:B------:R-:W-:Y:S04]  /*332e0*/  STL.64 [R1+0x138], R242 ;  /* 0x000138f201007387 */ /* 0x000fe80000100a00 */
[----:B------:R1:W-:Y:S02]  /*332f0*/  STL.64 [R1+0x130], R248 ;  /* 0x000130f801007387 */ /* 0x0003e40000100a00 */
[----:B------:R-:W0:Y:S08]  /*33300*/  LDC R237, c[0x0][0x278] ;  /* 0x00009e00ffed7b82 */ /* 0x000e300000000800 */
[----:B------:R-:W4:Y:S08]  /*33310*/  LDC R38, c[0x0][0x278] ;  /* 0x00009e00ff267b82 */ /* 0x000f300000000800 */
[----:B-1----:R-:W1:Y:S01]  /*33320*/  LDC R249, c[0x0][0x278] ;  /* 0x00009e00fff97b82 */ /* 0x002e620000000800 */
[----:B--2---:R-:W-:Y:S01]  /*33330*/  IMAD R18, R18, 0x63, RZ ;  /* 0x0000006312127824 */ /* 0x004fe200078e02ff */
[----:B------:R-:W-:-:S04]  /*33340*/  IADD3 R242, P5, R85, R2, RZ ;  /* 0x0000000255f27210 */ /* 0x000fc80007fbe0ff */
[-C--:B------:R-:W-:Y:S02]  /*33350*/  LEA.HI.X.SX32 R243, R18, R3.reuse, 0x1, P5 ;  /* 0x0000000312f37211 */ /* 0x080fe400028f0eff */
[----:B------:R-:W-:Y:S01]  /*33360*/  IADD3 R248, P6, R81, R2, RZ ;  /* 0x0000000251f87210 */ /* 0x000fe20007fde0ff */
[----:B0-----:R-:W-:Y:S01]  /*33370*/  IMAD R237, R237, 0xce, RZ ;  /* 0x000000ceeded7824 */ /* 0x001fe200078e02ff */
[----:B------:R-:W0:Y:S01]  /*33380*/  LDC R18, c[0x0][0x278] ;  /* 0x00009e00ff127b82 */ /* 0x000e220000000800 */
[----:B------:R1:W-:Y:S07]  /*33390*/  STL.64 [R1+0x128], R242 ;  /* 0x000128f201007387 */ /* 0x0003ee0000100a00 */
[----:B------:R-:W2:Y:S01]  /*333a0*/  LDC R34, c[0x0][0x278] ;  /* 0x00009e00ff227b82 */ /* 0x000ea20000000800 */
[----:B-1----:R-:W-:Y:S01]  /*333b0*/  IMAD R243, R249, 0x65, RZ ;  /* 0x00000065f9f37824 */ /* 0x002fe200078e02ff */
[----:B------:R-:W-:-:S06]  /*333c0*/  LEA.HI.X.SX32 R249, R240, R3, 0x1, P6 ;  /* 0x00000003f0f97211 */ /* 0x000fcc00030f0eff */
[----:B------:R-:W1:Y:S01]  /*333d0*/  LDC R36, c[0x0][0x278] ;  /* 0x00009e00ff247b82 */ /* 0x000e620000000800 */
[----:B------:R3:W-:Y:S07]  /*333e0*/  STL.64 [R1+0x120], R248 ;  /* 0x000120f801007387 */ /* 0x0007ee0000100a00 */
[----:B------:R-:W4:Y:S01]  /*333f0*/  LDC R240, c[0x0][0x278] ;  /* 0x00009e00fff07b82 */ /* 0x000f220000000800 */
[----:B---3--:R-:W-:-:S07]  /*33400*/  IADD3 R248, P6, R73, R2, RZ ;  /* 0x0000000249f87210 */ /* 0x008fce0007fde0ff */
[----:B------:R-:W3:Y:S01]  /*33410*/  LDC R33, c[0x0][0x278] ;  /* 0x00009e00ff217b82 */ /* 0x000ee20000000800 */
[----:B------:R-:W-:-:S07]  /*33420*/  LEA.HI.X.SX32 R249, R10, R3, 0x1, P6 ;  /* 0x000000030af97211 */ /* 0x000fce00030f0eff */
[----:B------:R-:W0:Y:S01]  /*33430*/  LDC R10, c[0x0][0x278] ;  /* 0x00009e00ff0a7b82 */ /* 0x000e220000000800 */
[----:B------:R-:W-:-:S04]  /*33440*/  IADD3 R242, P5, R77, R2, RZ ;  /* 0x000000024df27210 */ /* 0x000fc80007fbe0ff */
[----:B------:R-:W-:Y:S01]  /*33450*/  LEA.HI.X.SX32 R243, R243, R3, 0x1, P5 ;  /* 0x00000003f3f37211 */ /* 0x000fe200028f0eff */
[----:B----4-:R-:W-:Y:S02]  /*33460*/  IMAD R240, R240, 0x67, RZ ;  /* 0x00000067f0f07824 */ /* 0x010fe400078e02ff */
[----:B------:R-:W4:Y:S02]  /*33470*/  LDC R32, c[0x0][0x278] ;  /* 0x00009e00ff207b82 */ /* 0x000f240000000800 */
[----:B------:R2:W-:Y:S04]  /*33480*/  STL.64 [R1+0x118], R242 ;  /* 0x000118f201007387 */ /* 0x0005e80000100a00 */
[----:B------:R-:W-:Y:S02]  /*33490*/  STL.64 [R1+0x110], R248 ;  /* 0x000110f801007387 */ /* 0x000fe40000100a00 */
[----:B------:R-:W3:Y:S01]  /*334a0*/  LDC R24, c[0x0][0x278] ;  /* 0x00009e00ff187b82 */ /* 0x000ee20000000800 */
[----:B--2---:R-:W-:-:S07]  /*334b0*/  IADD3 R242, P5, R237, R2, RZ ;  /* 0x00000002edf27210 */ /* 0x004fce0007fbe0ff */
[----:B------:R-:W2:Y:S01]  /*334c0*/  LDC R37, c[0x0][0x278] ;  /* 0x00009e00ff257b82 */ /* 0x000ea20000000800 */
[----:B------:R-:W-:Y:S01]  /*334d0*/  LEA.HI.X.SX32 R243, R240, R3, 0x1, P5 ;  /* 0x00000003f0f37211 */ /* 0x000fe200028f0eff */
[----:B0-----:R-:W-:-:S04]  /*334e0*/  IMAD R10, R10, 0x69, RZ ;  /* 0x000000690a0a7824 */ /* 0x001fc800078e02ff */
[----:B------:R0:W-:Y:S02]  /*334f0*/  STL.64 [R1+0x108], R242 ;  /* 0x000108f201007387 */ /* 0x0001e40000100a00 */
[----:B------:R-:W1:Y:S08]  /*33500*/  LDC R240, c[0x0][0x278] ;  /* 0x00009e00fff07b82 */ /* 0x000e700000000800 */
[----:B------:R-:W2:Y:S01]  /*33510*/  LDC R22, c[0x0][0x278] ;  /* 0x00009e00ff167b82 */ /* 0x000ea20000000800 */
[----:B0-----:R-:W-:-:S04]  /*33520*/  IADD3 R242, P5, R63, R2, RZ ;  /* 0x000000023ff27210 */ /* 0x001fc80007fbe0ff */
[----:B------:R-:W-:-:S03]  /*33530*/  LEA.HI.X.SX32 R243, R10, R3, 0x1, P5 ;  /* 0x000000030af37211 */ /* 0x000fc600028f0eff */
[----:B------:R-:W0:Y:S08]  /*33540*/  LDC R30, c[0x0][0x278] ;  /* 0x00009e00ff1e7b82 */ /* 0x000e300000000800 */
[----:B------:R-:W4:Y:S01]  /*33550*/  LDC R10, c[0x0][0x278] ;  /* 0x00009e00ff0a7b82 */ /* 0x000f220000000800 */
[----:B------:R-:W-:-:S04]  /*33560*/  IADD3 R248, P6, R67, R2, RZ ;  /* 0x0000000243f87210 */ /* 0x000fc80007fde0ff */
[----:B------:R-:W-:Y:S01]  /*33570*/  LEA.HI.X.SX32 R249, R15, R3, 0x1, P6 ;  /* 0x000000030ff97211 */ /* 0x000fe200030f0eff */
[----:B-1----:R-:W-:Y:S02]  /*33580*/  IMAD R240, R240, 0x6b, RZ ;  /* 0x0000006bf0f07824 */ /* 0x002fe400078e02ff */
[----:B------:R-:W-:Y:S01]  /*33590*/  IMAD R106, R106, 0x178, RZ ;  /* 0x000001786a6a7824 */ /* 0x000fe200078e02ff */
[----:B------:R-:W1:Y:S01]  /*335a0*/  LDC R15, c[0x0][0x278] ;  /* 0x00009e00ff0f7b82 */ /* 0x000e620000000800 */
[----:B------:R3:W-:Y:S04]  /*335b0*/  STL.64 [R1+0x100], R248 ;  /* 0x000100f801007387 */ /* 0x0007e80000100a00 */
[----:B------:R2:W-:Y:S03]  /*335c0*/  STL.64 [R1+0xf8], R242 ;  /* 0x0000f8f201007387 */ /* 0x0005e60000100a00 */
[----:B------:R-:W0:Y:S01]  /*335d0*/  LDC R28, c[0x0][0x278] ;  /* 0x00009e00ff1c7b82 */ /* 0x000e220000000800 */
[----:B---3--:R-:W-:-:S07]  /*335e0*/  IADD3 R248, P6, R59, R2, RZ ;  /* 0x000000023bf87210 */ /* 0x008fce0007fde0ff */
[----:B------:R-:W3:Y:S01]  /*335f0*/  LDC R29, c[0x0][0x278] ;  /* 0x00009e00ff1d7b82 */ /* 0x000ee20000000800 */
[----:B--2---:R-:W-:Y:S02]  /*33600*/  IADD3 R242, P5, R55, R2, RZ ;  /* 0x0000000237f27210 */ /* 0x004fe40007fbe0ff */
[-C--:B------:R-:W-:Y:S01]  /*33610*/  LEA.HI.X.SX32 R249, R251, R3.reuse, 0x1, P6 ;  /* 0x00000003fbf97211 */ /* 0x080fe200030f0eff */
[----:B----4-:R-:W-:Y:S01]  /*33620*/  IMAD R10, R10, 0xda, RZ ;  /* 0x000000da0a0a7824 */ /* 0x010fe200078e02ff */
[----:B------:R-:W-:-:S03]  /*33630*/  LEA.HI.X.SX32 R243, R240, R3, 0x1, P5 ;  /* 0x00000003f0f37211 */ /* 0x000fc600028f0eff */
[----:B------:R-:W-:Y:S01]  /*33640*/  STL.64 [R1+0xf0], R248 ;  /* 0x0000f0f801007387 */ /* 0x000fe20000100a00 */
[----:B------:R-:W2:Y:S03]  /*33650*/  LDC R240, c[0x0][0x278] ;  /* 0x00009e00fff07b82 */ /* 0x000ea60000000800 */
[----:B------:R4:W-:Y:S05]  /*33660*/  STL.64 [R1+0xe8], R242 ;  /* 0x0000e8f201007387 */ /* 0x0009ea0000100a00 */
[----:B------:R-:W3:Y:S01]  /*33670*/  LDC R20, c[0x0][0x278] ;  /* 0x00009e00ff147b82 */ /* 0x000ee20000000800 */
[----:B----4-:R-:W-:-:S07]  /*33680*/  IADD3 R242, P5, R10, R2, RZ ;  /* 0x000000020af27210 */ /* 0x010fce0007fbe0ff */
[----:B------:R-:W4:Y:S08]  /*33690*/  LDC R26, c[0x0][0x278] ;  /* 0x00009e00ff1a7b82 */ /* 0x000f300000000800 */
[----:B------:R-:W1:Y:S01]  /*336a0*/  LDC R10, c[0x0][0x278] ;  /* 0x00009e00ff0a7b82 */ /* 0x000e620000000800 */
[----:B------:R-:W-:-:S04]  /*336b0*/  IADD3 R248, P6, R51, R2, RZ ;  /* 0x0000000233f87210 */ /* 0x000fc80007fde0ff */
[----:B------:R-:W-:Y:S01]  /*336c0*/  LEA.HI.X.SX32 R249, R250, R3, 0x1, P6 ;  /* 0x00000003faf97211 */ /* 0x000fe200030f0eff */
[----:B--2---:R-:W-:Y:S02]  /*336d0*/  IMAD R250, R240, 0x6d, RZ ;  /* 0x0000006df0fa7824 */ /* 0x004fe400078e02ff */
[----:B------:R-:W2:Y:S08]  /*336e0*/  LDC R21, c[0x0][0x278] ;  /* 0x00009e00ff157b82 */ /* 0x000eb00000000800 */
[----:B------:R-:W2:Y:S01]  /*336f0*/  LDC R27, c[0x0][0x278] ;  /* 0x00009e00ff1b7b82 */ /* 0x000ea20000000800 */
[----:B-1----:R-:W-:-:S07]  /*33700*/  IMAD R240, R10, 0xde, RZ ;  /* 0x000000de0af07824 */ /* 0x002fce00078e02ff */
[----:B------:R-:W1:Y:S08]  /*33710*/  LDC R244, c[0x0][0x278] ;  /* 0x00009e00fff47b82 */ /* 0x000e700000000800 */
[----:B------:R-:W0:Y:S01]  /*33720*/  LDC R10, c[0x0][0x278] ;  /* 0x00009e00ff0a7b82 */ /* 0x000e220000000800 */
[----:B------:R-:W-:Y:S01]  /*33730*/  LEA.HI.X.SX32 R243, R250, R3, 0x1, P5 ;  /* 0x00000003faf37211 */ /* 0x000fe200028f0eff */
[----:B------:R-:W-:Y:S04]  /*33740*/  STL.64 [R1+0xe0], R248 ;  /* 0x0000e0f801007387 */ /* 0x000fe80000100a00 */
[----:B------:R3:W-:Y:S02]  /*33750*/  STL.64 [R1+0xd8], R242 ;  /* 0x0000d8f201007387 */ /* 0x0007e40000100a00 */
[----:B------:R-:W1:Y:S01]  /*33760*/  LDC R245, c[0x0][0x278] ;  /* 0x00009e00fff57b82 */ /* 0x000e620000000800 */
[----:B---3--:R-:W-:-:S07]  /*33770*/  IADD3 R242, P5, R240, R2, RZ ;  /* 0x00000002f0f27210 */ /* 0x008fce0007fbe0ff */
[----:B------:R-:W3:Y:S01]  /*33780*/  LDC R240, c[0x0][0x278] ;  /* 0x00009e00fff07b82 */ /* 0x000ee20000000800 */
[----:B0-----:R-:W-:-:S05]  /*33790*/  IMAD R10, R10, 0x6f, RZ ;  /* 0x0000006f0a0a7824 */ /* 0x001fca00078e02ff */
[----:B------:R-:W-:Y:S02]  /*337a0*/  LEA.HI.X.SX32 R243, R10, R3, 0x1, P5 ;  /* 0x000000030af37211 */ /* 0x000fe400028f0eff */
[----:B------:R-:W0:Y:S01]  /*337b0*/  LDC R10, c[0x0][0x278] ;  /* 0x00009e00ff0a7b82 */ /* 0x000e220000000800 */
[----:B------:R-:W-:-:S04]  /*337c0*/  IADD3 R248, P6, R43, R2, RZ ;  /* 0x000000022bf87210 */ /* 0x000fc80007fde0ff */
[----:B------:R-:W-:Y:S01]  /*337d0*/  LEA.HI.X.SX32 R249, R13, R3, 0x1, P6 ;  /* 0x000000030df97211 */ /* 0x000fe200030f0eff */
[----:B------:R-:W-:Y:S02]  /*337e0*/  IMAD R105, R105, 0xbb, RZ ;  /* 0x000000bb69697824 */ /* 0x000fe400078e02ff */
[----:B------:R-:W-:Y:S01]  /*337f0*/  IMAD R104, R104, 0x17a, RZ ;  /* 0x0000017a68687824 */ /* 0x000fe200078e02ff */
[----:B------:R-:W4:Y:S01]  /*33800*/  LDC R13, c[0x0][0x278] ;  /* 0x00009e00ff0d7b82 */ /* 0x000f220000000800 */
[----:B---3--:R-:W-:Y:S01]  /*33810*/  IMAD R251, R240, 0xe6, RZ ;  /* 0x000000e6f0fb7824 */ /* 0x008fe200078e02ff */
[----:B------:R3:W-:Y:S01]  /*33820*/  STL.64 [R1+0xd0], R248 ;  /* 0x0000d0f801007387 */ /* 0x0007e20000100a00 */
[----:B0-----:R-:W-:-:S05]  /*33830*/  IMAD R240, R10, 0x71, RZ ;  /* 0x000000710af07824 */ /* 0x001fca00078e02ff */
[----:B------:R-:W0:Y:S01]  /*33840*/  LDC R10, c[0x0][0x278] ;  /* 0x00009e00ff0a7b82 */ /* 0x000e220000000800 */
[-C--:B---3--:R-:W-:Y:S01]  /*33850*/  IADD3 R248, P6, R39, R2.reuse, RZ ;  /* 0x0000000227f87210 */ /* 0x088fe20007fde0ff */
[----:B------:R3:W-:Y:S03]  /*33860*/  STL.64 [R1+0xc8], R242 ;  /* 0x0000c8f201007387 */ /* 0x0007e60000100a00 */
[----:B------:R-:W-:Y:S02]  /*33870*/  LEA.HI.X.SX32 R249, R145, R3, 0x1, P6 ;  /* 0x0000000391f97211 */ /* 0x000fe400030f0eff */
[-C--:B------:R-:W-:Y:S02]  /*33880*/  IADD3 R144, P6, R144, R2.reuse, RZ ;  /* 0x0000000290907210 */ /* 0x080fe40007fde0ff */
[----:B---3--:R-:W-:-:S04]  /*33890*/  IADD3 R242, P5, R35, R2, RZ ;  /* 0x0000000223f27210 */ /* 0x008fc80007fbe0ff */
[-C--:B------:R-:W-:Y:S02]  /*338a0*/  LEA.HI.X.SX32 R243, R240, R3.reuse, 0x1, P5 ;  /* 0x00000003f0f37211 */ /* 0x080fe400028f0eff */
[----:B------:R-:W3:Y:S01]  /*338b0*/  LDC R240, c[0x0][0x278] ;  /* 0x00009e00fff07b82 */ /* 0x000ee20000000800 */
[----:B------:R-:W-:Y:S01]  /*338c0*/  LEA.HI.X.SX32 R145, R238, R3, 0x1, P6 ;  /* 0x00000003ee917211 */ /* 0x000fe200030f0eff */
[----:B------:R-:W-:Y:S01]  /*338d0*/  STL.64 [R1+0xc0], R248 ;  /* 0x0000c0f801007387 */ /* 0x000fe20000100a00 */
[----:B0-----:R-:W-:-:S03]  /*338e0*/  IMAD R10, R10, 0x73, RZ ;  /* 0x000000730a0a7824 */ /* 0x001fc600078e02ff */
[----:B------:R0:W-:Y:S02]  /*338f0*/  STL.64 [R1+0x4d0], R242 ;  /* 0x0004d0f201007387 */ /* 0x0001e40000100a00 */
[----:B------:R-:W2:Y:S02]  /*33900*/  LDC R238, c[0x0][0x278] ;  /* 0x00009e00ffee7b82 */ /* 0x000ea40000000800 */
[----:B------:R1:W-:Y:S01]  /*33910*/  STL.64 [R1+0x4c8], R144 ;  /* 0x0004c89001007387 */ /* 0x0003e20000100a00 */
[-C--:B0-----:R-:W-:Y:S02]  /*33920*/  IADD3 R242, P5, R251, R2.reuse, RZ ;  /* 0x00000002fbf27210 */ /* 0x081fe40007fbe0ff */
[----:B-1----:R-:W-:Y:S02]  /*33930*/  IADD3 R144, P6, R23, R2, RZ ;  /* 0x0000000217907210 */ /* 0x002fe40007fde0ff */
[-C--:B------:R-:W-:Y:S02]  /*33940*/  LEA.HI.X.SX32 R243, R10, R3.reuse, 0x1, P5 ;  /* 0x000000030af37211 */ /* 0x080fe400028f0eff */
[----:B------:R-:W-:Y:S01]  /*33950*/  LEA.HI.X.SX32 R145, R9, R3, 0x1, P6 ;  /* 0x0000000309917211 */ /* 0x000fe200030f0eff */
[----:B---3--:R-:W-:Y:S01]  /*33960*/  IMAD R249, R240, 0xf0, RZ ;  /* 0x000000f0f0f97824 */ /* 0x008fe200078e02ff */
[----:B------:R-:W0:Y:S01]  /*33970*/  LDC R9, c[0x0][0x278] ;  /* 0x00009e00ff097b82 */ /* 0x000e220000000800 */
[----:B------:R1:W-:Y:S04]  /*33980*/  STL.64 [R1+0x4c0], R242 ;  /* 0x0004c0f201007387 */ /* 0x0003e80000100a00 */
[----:B------:R3:W-:Y:S01]  /*33990*/  STL.64 [R1+0x4b8], R144 ;  /* 0x0004b89001007387 */ /* 0x0007e20000100a00 */
[----:B--2---:R-:W-:-:S02]  /*339a0*/  IMAD R248, R238, 0xf2, RZ ;  /* 0x000000f2eef87824 */ /* 0x004fc400078e02ff */
[----:B------:R-:W2:Y:S01]  /*339b0*/  LDC R238, c[0x0][0x278] ;  /* 0x00009e00ffee7b82 */ /* 0x000ea20000000800 */
[-C--:B-1----:R-:W-:Y:S01]  /*339c0*/  IADD3 R242, P5, R31, R2.reuse, RZ ;  /* 0x000000021ff27210 */ /* 0x082fe20007fbe0ff */
[----:B------:R-:W-:Y:S02]  /*339d0*/  IMAD R102, R102, 0x17c, RZ ;  /* 0x0000017c66667824 */ /* 0x000fe400078e02ff */
[----:B------:R-:W-:Y:S01]  /*339e0*/  IMAD R101, R101, 0xbd, RZ ;  /* 0x000000bd65657824 */ /* 0x000fe200078e02ff */
[-C--:B---3--:R-:W-:Y:S01]  /*339f0*/  IADD3 R144, P6, R246, R2.reuse, RZ ;  /* 0x00000002f6907210 */ /* 0x088fe20007fde0ff */
[----:B------:R-:W-:Y:S01]  /*33a00*/  IMAD R100, R100, 0x17e, RZ ;  /* 0x0000017e64647824 */ /* 0x000fe200078e02ff */
[-C--:B------:R-:W-:Y:S01]  /*33a10*/  LEA.HI.X.SX32 R243, R139, R3.reuse, 0x1, P5 ;  /* 0x000000038bf37211 */ /* 0x080fe200028f0eff */
[----:B------:R-:W-:Y:S01]  /*33a20*/  IMAD R98, R98, 0x180, RZ ;  /* 0x0000018062627824 */ /* 0x000fe200078e02ff */
[----:B------:R-:W-:Y:S01]  /*33a30*/  LEA.HI.X.SX32 R145, R234, R3, 0x1, P6 ;  /* 0x00000003ea917211 */ /* 0x000fe200030f0eff */
[----:B------:R-:W-:Y:S01]  /*33a40*/  IMAD R97, R97, 0xbf, RZ ;  /* 0x000000bf61617824 */ /* 0x000fe200078e02ff */
[----:B------:R-:W-:Y:S01]  /*33a50*/  IADD3 R138, P5, R138, R2, RZ ;  /* 0x000000028a8a7210 */ /* 0x000fe20007fbe0ff */
[----:B------:R-:W-:Y:S01]  /*33a60*/  STL.64 [R1+0x4b0], R242 ;  /* 0x0004b0f201007387 */ /* 0x000fe20000100a00 */
[----:B0-----:R-:W-:Y:S01]  /*33a70*/  IMAD R9, R9, 0x77, RZ ;  /* 0x0000007709097824 */ /* 0x001fe200078e02ff */
[----:B------:R-:W0:Y:S02]  /*33a80*/  LDC R234, c[0x0][0x278] ;  /* 0x00009e00ffea7b82 */ /* 0x000e240000000800 */
[----:B------:R1:W-:Y:S01]  /*33a90*/  STL.64 [R1+0x4a8], R144 ;  /* 0x0004a89001007387 */ /* 0x0003e20000100a00 */
[----:B------:R-:W-:-:S02]  /*33aa0*/  IMAD R96, R96, 0x182, RZ ;  /* 0x0000018260607824 */ /* 0x000fc400078e02ff */
[----:B------:R-:W-:Y:S02]  /*33ab0*/  IMAD R94, R94, 0x184, RZ ;  /* 0x000001845e5e7824 */ /* 0x000fe400078e02ff */
[----:B------:R-:W-:Y:S01]  /*33ac0*/  IMAD R93, R93, 0xc1, RZ ;  /* 0x000000c15d5d7824 */ /* 0x000fe200078e02ff */
[----:B------:R-:W3:Y:S01]  /*33ad0*/  LDC R10, c[0x0][0x278] ;  /* 0x00009e00ff0a7b82 */ /* 0x000ee20000000800 */
[----:B-1----:R-:W-:-:S04]  /*33ae0*/  IADD3 R144, P6, R249, R2, RZ ;  /* 0x00000002f9907210 */ /* 0x002fc80007fde0ff */
[----:B------:R-:W-:-:S03]  /*33af0*/  LEA.HI.X.SX32 R145, R4, R3, 0x1, P6 ;  /* 0x0000000304917211 */ /* 0x000fc600030f0eff */
[----:B------:R-:W1:Y:S01]  /*33b00*/  LDC R4, c[0x0][0x278] ;  /* 0x00009e00ff047b82 */ /* 0x000e620000000800 */
[----:B------:R-:W-:-:S07]  /*33b10*/  LEA.HI.X.SX32 R139, R9, R3, 0x1, P5 ;  /* 0x00000003098b7211 */ /* 0x000fce00028f0eff */
[----:B------:R-:W4:Y:S01]  /*33b20*/  LDC R9, c[0x0][0x278] ;  /* 0x00009e00ff097b82 */ /* 0x000f220000000800 */
[----:B------:R1:W-:Y:S01]  /*33b30*/  STL.64 [R1+0x4a0], R138 ;  /* 0x0004a08a01007387 */ /* 0x0003e20000100a00 */
[----:B--2---:R-:W-:Y:S02]  /*33b40*/  IMAD R243, R238, 0xf4, RZ ;  /* 0x000000f4eef37824 */ /* 0x004fe400078e02ff */
[----:B-1----:R-:W-:-:S04]  /*33b50*/  IMAD R242, R4, 0xf8, RZ ;  /* 0x000000f804f27824 */ /* 0x002fc800078e02ff */
[----:B------:R-:W1:Y:S01]  /*33b60*/  LDC R4, c[0x0][0x278] ;  /* 0x00009e00ff047b82 */ /* 0x000e620000000800 */
[----:B------:R-:W-:Y:S01]  /*33b70*/  IADD3 R138, P5, R248, R2, RZ ;  /* 0x00000002f88a7210 */ /* 0x000fe20007fbe0ff */
[----:B----4-:R-:W-:Y:S01]  /*33b80*/  IMAD R9, R9, 0x79, RZ ;  /* 0x0000007909097824 */ /* 0x010fe200078e02ff */
[----:B------:R2:W-:Y:S01]  /*33b90*/  STL.64 [R1+0x498], R144 ;  /* 0x0004989001007387 */ /* 0x0005e20000100a00 */
[----:B0-----:R-:W-:-:S03]  /*33ba0*/  IMAD R238, R234, 0xf6, RZ ;  /* 0x000000f6eaee7824 */ /* 0x001fc600078e02ff */
[----:B------:R-:W-:Y:S01]  /*33bb0*/  LEA.HI.X.SX32 R139, R9, R3, 0x1, P5 ;  /* 0x00000003098b7211 */ /* 0x000fe200028f0eff */
[----:B------:R-:W-:Y:S01]  /*33bc0*/  IMAD R240, R134, 0xfa, RZ ;  /* 0x000000fa86f07824 */ /* 0x000fe200078e02ff */
[----:B------:R-:W0:Y:S03]  /*33bd0*/  LDC R9, c[0x0][0x278] ;  /* 0x00009e00ff097b82 */ /* 0x000e260000000800 */
[----:B------:R4:W-:Y:S01]  /*33be0*/  STL.64 [R1+0x490], R138 ;  /* 0x0004908a01007387 */ /* 0x0009e20000100a00 */
[----:B--2---:R-:W-:-:S04]  /*33bf0*/  IADD3 R144, P6, R243, R2, RZ ;  /* 0x00000002f3907210 */ /* 0x004fc80007fde0ff */
[-C--:B------:R-:W-:Y:S02]  /*33c00*/  LEA.HI.X.SX32 R145, R135, R3.reuse, 0x1, P6 ;  /* 0x0000000387917211 */ /* 0x080fe400030f0eff */
[-C--:B------:R-:W-:Y:S02]  /*33c10*/  IADD3 R134, P6, R242, R2.reuse, RZ ;  /* 0x00000002f2867210 */ /* 0x080fe40007fde0ff */
[-C--:B----4-:R-:W-:Y:S01]  /*33c20*/  IADD3 R138, P5, R238, R2.reuse, RZ ;  /* 0x00000002ee8a7210 */ /* 0x090fe20007fbe0ff */
[----:B------:R-:W-:Y:S01]  /*33c30*/  IMAD R234, R140, 0xfc, RZ ;  /* 0x000000fc8cea7824 */ /* 0x000fe200078e02ff */
[-C--:B------:R-:W-:Y:S01]  /*33c40*/  LEA.HI.X.SX32 R135, R6, R3.reuse, 0x1, P6 ;  /* 0x0000000306877211 */ /* 0x080fe200030f0eff */
[----:B-1----:R-:W-:Y:S01]  /*33c50*/  IMAD R4, R4, 0x7d, RZ ;  /* 0x0000007d04047824 */ /* 0x002fe200078e02ff */
[-C--:B------:R-:W-:Y:S01]  /*33c60*/  LEA.HI.X.SX32 R139, R141, R3.reuse, 0x1, P5 ;  /* 0x000000038d8b7211 */ /* 0x080fe200028f0eff */
[----:B------:R1:W-:Y:S01]  /*33c70*/  STL.64 [R1+0x488], R144 ;  /* 0x0004889001007387 */ /* 0x0003e20000100a00 */
[-C--:B------:R-:W-:Y:S01]  /*33c80*/  IADD3 R140, P5, R240, R2.reuse, RZ ;  /* 0x00000002f08c7210 */ /* 0x080fe20007fbe0ff */
[----:B------:R-:W2:Y:S03]  /*33c90*/  LDC R6, c[0x0][0x278] ;  /* 0x00009e00ff067b82 */ /* 0x000ea60000000800 */
[-C--:B------:R-:W-:Y:S01]  /*33ca0*/  LEA.HI.X.SX32 R141, R4, R3.reuse, 0x1, P5 ;  /* 0x00000003048d7211 */ /* 0x080fe200028f0eff */
[----:B------:R-:W-:Y:S01]  /*33cb0*/  IMAD R4, R137, 0x15a, RZ ;  /* 0x0000015a89047824 */ /* 0x000fe200078e02ff */
[----:B------:R-:W-:Y:S01]  /*33cc0*/  IADD3 R136, P5, R136, R2, RZ ;  /* 0x0000000288887210 */ /* 0x000fe20007fbe0ff */
[----:B-1----:R-:W4:Y:S04]  /*33cd0*/  LDL.LU.64 R144, [R1+0x1030] ;  /* 0x0010300001907983 */ /* 0x002f280000300a00 */
[----:B------:R1:W-:Y:S01]  /*33ce0*/  STL.64 [R1+0x480], R138 ;  /* 0x0004808a01007387 */ /* 0x0003e20000100a00 */
[----:B------:R-:W-:-:S02]  /*33cf0*/  LEA.HI.X.SX32 R137, R131, R3, 0x1, P5 ;  /* 0x0000000383897211 */ /* 0x000fc400028f0eff */
[-C--:B------:R-:W-:Y:S01]  /*33d00*/  IADD3 R130, P5, R130, R2.reuse, RZ ;  /* 0x0000000282827210 */ /* 0x080fe20007fbe0ff */
[----:B-1----:R-:W4:Y:S04]  /*33d10*/  LDL.LU.64 R138, [R1+0x1028] ;  /* 0x00102800018a7983 */ /* 0x002f280000300a00 */
[----:B------:R1:W-:Y:S01]  /*33d20*/  STL.64 [R1+0x478], R134 ;  /* 0x0004788601007387 */ /* 0x0003e20000100a00 */
[----:B------:R-:W-:Y:S02]  /*33d30*/  LEA.HI.X.SX32 R131, R127, R3, 0x1, P5 ;  /* 0x000000037f837211 */ /* 0x000fe400028f0eff */
[-C--:B------:R-:W-:Y:S02]  /*33d40*/  IADD3 R126, P5, R126, R2.reuse, RZ ;  /* 0x000000027e7e7210 */ /* 0x080fe40007fbe0ff */
[----:B-1----:R-:W-:-:S04]  /*33d50*/  IADD3 R134, P6, R234, R2, RZ ;  /* 0x00000002ea867210 */ /* 0x002fc80007fde0ff */
[----:B------:R-:W-:Y:S02]  /*33d60*/  LEA.HI.X.SX32 R135, R5, R3, 0x1, P6 ;  /* 0x0000000305877211 */ /* 0x000fe400030f0eff */
[----:B------:R-:W-:-:S04]  /*33d70*/  IADD3 R4, P6, R4, R2, RZ ;  /* 0x0000000204047210 */ /* 0x000fc80007fde0ff */
[-C--:B------:R-:W-:Y:S02]  /*33d80*/  LEA.HI.X.SX32 R5, R133, R3.reuse, 0x1, P6 ;  /* 0x0000000385057211 */ /* 0x080fe400030f0eff */
[-C--:B------:R-:W-:Y:S02]  /*33d90*/  IADD3 R132, P6, R132, R2.reuse, RZ ;  /* 0x0000000284847210 */ /* 0x080fe40007fde0ff */
[-C--:B------:R-:W-:Y:S02]  /*33da0*/  LEA.HI.X.SX32 R127, R123, R3.reuse, 0x1, P5 ;  /* 0x000000037b7f7211 */ /* 0x080fe400028f0eff */
[----:B------:R-:W-:Y:S02]  /*33db0*/  LEA.HI.X.SX32 R133, R129, R3, 0x1, P6 ;  /* 0x0000000381857211 */ /* 0x000fe400030f0eff */
[-C--:B------:R-:W-:Y:S02]  /*33dc0*/  IADD3 R122, P5, R122, R2.reuse, RZ ;  /* 0x000000027a7a7210 */ /* 0x080fe40007fbe0ff */
[----:B------:R-:W-:-:S02]  /*33dd0*/  IADD3 R128, P6, R128, R2, RZ ;  /* 0x0000000280807210 */ /* 0x000fc40007fde0ff */
[-C--:B------:R-:W-:Y:S02]  /*33de0*/  LEA.HI.X.SX32 R123, R119, R3.reuse, 0x1, P5 ;  /* 0x00000003777b7211 */ /* 0x080fe400028f0eff */
[-C--:B------:R-:W-:Y:S02]  /*33df0*/  LEA.HI.X.SX32 R129, R125, R3.reuse, 0x1, P6 ;  /* 0x000000037d817211 */ /* 0x080fe400030f0eff */
[-C--:B------:R-:W-:Y:S01]  /*33e00*/  IADD3 R118, P5, R118, R2.reuse, RZ ;  /* 0x0000000276767210 */ /* 0x080fe20007fbe0ff */
[----:B------:R1:W-:Y:S01]  /*33e10*/  STL.64 [R1+0x948], R140 ;  /* 0x0009488c01007387 */ /* 0x0003e20000100a00 */
[----:B------:R-:W-:Y:S02]  /*33e20*/  IADD3 R124, P6, R124, R2, RZ ;  /* 0x000000027c7c7210 */ /* 0x000fe40007fde0ff */
[-C--:B------:R-:W-:Y:S02]  /*33e30*/  LEA.HI.X.SX32 R119, R115, R3.reuse, 0x1, P5 ;  /* 0x0000000373777211 */ /* 0x080fe400028f0eff */
[----:B------:R-:W-:-:S02]  /*33e40*/  LEA.HI.X.SX32 R125, R121, R3, 0x1, P6 ;  /* 0x00000003797d7211 */ /* 0x000fc400030f0eff */
[-C--:B------:R-:W-:Y:S02]  /*33e50*/  IADD3 R114, P5, R114, R2.reuse, RZ ;  /* 0x0000000272727210 */ /* 0x080fe40007fbe0ff */
[-C--:B------:R-:W-:Y:S01]  /*33e60*/  IADD3 R120, P6, R120, R2.reuse, RZ ;  /* 0x0000000278787210 */ /* 0x080fe20007fde0ff */
[----:B-1----:R-:W4:Y:S04]  /*33e70*/  LDL.LU.64 R140, [R1+0x1020] ;  /* 0x00102000018c7983 */ /* 0x002f280000300a00 */
[----:B------:R1:W-:Y:S01]  /*33e80*/  STL.64 [R1+0x940], R134 ;  /* 0x0009408601007387 */ /* 0x0003e20000100a00 */
[-C--:B------:R-:W-:Y:S01]  /*33e90*/  LEA.HI.X.SX32 R115, R7, R3.reuse, 0x1, P5 ;  /* 0x0000000307737211 */ /* 0x080fe200028f0eff */
[----:B--2---:R-:W-:Y:S01]  /*33ea0*/  IMAD R7, R6, 0xb7, RZ ;  /* 0x000000b706077824 */ /* 0x004fe200078e02ff */
[----:B------:R-:W-:Y:S01]  /*33eb0*/  LEA.HI.X.SX32 R121, R117, R3, 0x1, P6 ;  /* 0x0000000375797211 */ /* 0x000fe200030f0eff */
[----:B------:R-:W-:Y:S01]  /*33ec0*/  IMAD R6, R113, 0x172, RZ ;  /* 0x0000017271067824 */ /* 0x000fe200078e02ff */
[-C--:B------:R-:W-:Y:S01]  /*33ed0*/  IADD3 R116, P6, R116, R2.reuse, RZ ;  /* 0x0000000274747210 */ /* 0x080fe20007fde0ff */
[----:B-1----:R-:W2:Y:S04]  /*33ee0*/  LDL.LU.64 R134, [R1+0x1018] ;  /* 0x0010180001867983 */ /* 0x002ea80000300a00 */
[----:B------:R1:W-:Y:S01]  /*33ef0*/  STL.64 [R1+0x938], R136 ;  /* 0x0009388801007387 */ /* 0x0003e20000100a00 */
[----:B------:R-:W-:-:S02]  /*33f00*/  IADD3 R112, P5, R112, R2, RZ ;  /* 0x0000000270707210 */ /* 0x000fc40007fbe0ff */
[-C--:B------:R-:W-:Y:S01]  /*33f10*/  LEA.HI.X.SX32 R117, R7, R3.reuse, 0x1, P6 ;  /* 0x0000000307757211 */ /* 0x080fe200030f0eff */
[----:B-1----:R-:W2:Y:S04]  /*33f20*/  LDL.LU.64 R136, [R1+0x1010] ;  /* 0x0010100001887983 */ /* 0x002ea80000300a00 */
[----:B------:R1:W-:Y:S04]  /*33f30*/  STL.64 [R1+0x7c8], R4 ;  /* 0x0007c80401007387 */ /* 0x0003e80000100a00 */
[----:B------:R3:W-:Y:S01]  /*33f40*/  STL.64 [R1+0x7c0], R130 ;  /* 0x0007c08201007387 */ /* 0x0007e20000100a00 */
[----:B------:R-:W-:-:S02]  /*33f50*/  LEA.HI.X.SX32 R113, R111, R3, 0x1, P5 ;  /* 0x000000036f717211 */ /* 0x000fc400028f0eff */
[-C--:B------:R-:W-:Y:S02]  /*33f60*/  IADD3 R6, P6, R6, R2.reuse, RZ ;  /* 0x0000000206067210 */ /* 0x080fe40007fde0ff */
[----:B------:R-:W-:Y:S01]  /*33f70*/  IADD3 R110, P5, R110, R2, RZ ;  /* 0x000000026e6e7210 */ /* 0x000fe20007fbe0ff */
[----:B------:R-:W-:Y:S02]  /*33f80*/  IMAD R92, R92, 0x186, RZ ;  /* 0x000001865c5c7824 */ /* 0x000fe400078e02ff */
[----:B------:R-:W-:Y:S01]  /*33f90*/  IMAD R88, R88, 0x188, RZ ;  /* 0x0000018858587824 */ /* 0x000fe200078e02ff */
[----:B-1----:R-:W1:Y:S01]  /*33fa0*/  LDC R4, c[0x0][0x278] ;  /* 0x00009e00ff047b82 */ /* 0x002e620000000800 */
[----:B---3--:R-:W3:Y:S04]  /*33fb0*/  LDL.LU.64 R130, [R1+0x1008] ;  /* 0x0010080001827983 */ /* 0x008ee80000300a00 */
[----:B------:R0:W-:Y:S01]  /*33fc0*/  STL.64 [R1+0x7b8], R132 ;  /* 0x0007b88401007387 */ /* 0x0001e20000100a00 */
[----:B------:R-:W-:-:S02]  /*33fd0*/  LEA.HI.X.SX32 R7, R109, R3, 0x1, P6 ;  /* 0x000000036d077211 */ /* 0x000fc400030f0eff */
[-C--:B------:R-:W-:Y:S01]  /*33fe0*/  LEA.HI.X.SX32 R111, R107, R3.reuse, 0x1, P5 ;  /* 0x000000036b6f7211 */ /* 0x080fe200028f0eff */
[----:B0-----:R-:W3:Y:S04]  /*33ff0*/  LDL.LU.64 R132, [R1+0x1000] ;  /* 0x0010000001847983 */ /* 0x001ee80000300a00 */
[----:B------:R0:W-:Y:S01]  /*34000*/  STL.64 [R1+0x7b0], R126 ;  /* 0x0007b07e01007387 */ /* 0x0001e20000100a00 */
[-C--:B------:R-:W-:Y:S02]  /*34010*/  IADD3 R108, P6, R108, R2.reuse, RZ ;  /* 0x000000026c6c7210 */ /* 0x080fe40007fde0ff */
[----:B------:R-:W-:Y:S01]  /*34020*/  IADD3 R106, P5, R106, R2, RZ ;  /* 0x000000026a6a7210 */ /* 0x000fe20007fbe0ff */
[----:B0-----:R-:W3:Y:S04]  /*34030*/  LDL.LU.64 R126, [R1+0xff8] ;  /* 0x000ff800017e7983 */ /* 0x001ee80000300a00 */
        /* <DEDUP_REMOVED lines=9> */
[----:B------:R-:W-:-:S03]  /*340d0*/  LEA.HI.X.SX32 R105, R101, R3, 0x1, P6 ;  /* 0x0000000365697211 */ /* 0x000fc600030f0eff */
[----:B0-----:R-:W3:Y:S04]  /*340e0*/  LDL.LU.64 R124, [R1+0xfe0] ;  /* 0x000fe000017c7983 */ /* 0x001ee80000300a00 */
[----:B------:R0:W-:Y:S01]  /*340f0*/  STL.64 [R1+0x790], R118 ;  /* 0x0007907601007387 */ /* 0x0001e20000100a00 */
[----:B------:R-:W-:Y:S02]  /*34100*/  LEA.HI.X.SX32 R103, R99, R3, 0x1, P5 ;  /* 0x0000000363677211 */ /* 0x000fe400028f0eff */
[-C--:B------:R-:W-:Y:S01]  /*34110*/  IADD3 R100, P6, R100, R2.reuse, RZ ;  /* 0x0000000264647210 */ /* 0x080fe20007fde0ff */
[----:B0-----:R-:W3:Y:S04]  /*34120*/  LDL.LU.64 R118, [R1+0xfd8] ;  /* 0x000fd80001767983 */ /* 0x001ee80000300a00 */
[----:B------:R0:W-:Y:S01]  /*34130*/  STL.64 [R1+0x788], R120 ;  /* 0x0007887801007387 */ /* 0x0001e20000100a00 */
[----:B------:R-:W-:-:S03]  /*34140*/  IADD3 R98, P5, R98, R2, RZ ;  /* 0x0000000262627210 */ /* 0x000fc60007fbe0ff */
[----:B0-----:R-:W3:Y:S04]  /*34150*/  LDL.LU.64 R120, [R1+0xfd0] ;  /* 0x000fd00001787983 */ /* 0x001ee80000300a00 */
[----:B------:R0:W-:Y:S01]  /*34160*/  STL.64 [R1+0x780], R114 ;  /* 0x0007807201007387 */ /* 0x0001e20000100a00 */
[-C--:B------:R-:W-:Y:S02]  /*34170*/  LEA.HI.X.SX32 R101, R97, R3.reuse, 0x1, P6 ;  /* 0x0000000361657211 */ /* 0x080fe400030f0eff */
[----:B------:R-:W-:Y:S01]  /*34180*/  LEA.HI.X.SX32 R99, R95, R3, 0x1, P5 ;  /* 0x000000035f637211 */ /* 0x000fe200028f0eff */
[----:B0-----:R-:W3:Y:S04]  /*34190*/  LDL.LU.64 R114, [R1+0xfc8] ;  /* 0x000fc80001727983 */ /* 0x001ee80000300a00 */
[----:B------:R0:W-:Y:S01]  /*341a0*/  STL.64 [R1+0x778], R116 ;  /* 0x0007787401007387 */ /* 0x0001e20000100a00 */
[----:B------:R-:W-:-:S02]  /*341b0*/  IADD3 R96, P6, R96, R2, RZ ;  /* 0x0000000260607210 */ /* 0x000fc40007fde0ff */
[----:B------:R-:W-:Y:S01]  /*341c0*/  IADD3 R94, P5, R94, R2, RZ ;  /* 0x000000025e5e7210 */ /* 0x000fe20007fbe0ff */
[----:B0-----:R-:W3:Y:S04]  /*341d0*/  LDL.LU.64 R116, [R1+0xfc0] ;  /* 0x000fc00001747983 */ /* 0x001ee80000300a00 */
[----:B------:R0:W-:Y:S01]  /*341e0*/  STL.64 [R1+0x770], R112 ;  /* 0x0007707001007387 */ /* 0x0001e20000100a00 */
[----:B------:R-:W-:Y:S01]  /*341f0*/  IMAD R91, R91, 0xc3, RZ ;  /* 0x000000c35b5b7824 */ /* 0x000fe200078e02ff */
[-C--:B------:R-:W-:Y:S02]  /*34200*/  LEA.HI.X.SX32 R97, R93, R3.reuse, 0x1, P6 ;  /* 0x000000035d617211 */ /* 0x080fe400030f0eff */
[----:B0-----:R-:W3:Y:S04]  /*34210*/  LDL.LU.64 R112, [R1+0xfb8] ;  /* 0x000fb80001707983 */ /* 0x001ee80000300a00 */
[----:B------:R0:W-:Y:S04]  /*34220*/  STL.64 [R1+0x768], R6 ;  /* 0x0007680601007387 */ /* 0x0001e80000100a00 */
[----:B------:R1:W-:Y:S01]  /*34230*/  STL.64 [R1+0x760], R110 ;  /* 0x0007606e01007387 */ /* 0x0003e20000100a00 */
[----:B------:R-:W-:-:S02]  /*34240*/  LEA.HI.X.SX32 R95, R89, R3, 0x1, P5 ;  /* 0x00000003595f7211 */ /* 0x000fc400028f0eff */
[-C--:B------:R-:W-:Y:S01]  /*34250*/  IADD3 R92, P6, R92, R2.reuse, RZ ;  /* 0x000000025c5c7210 */ /* 0x080fe20007fde0ff */
[----:B------:R-:W-:Y:S02]  /*34260*/  IMAD R90, R90, 0x18a, RZ ;  /* 0x0000018a5a5a7824 */ /* 0x000fe400078e02ff */
[----:B------:R-:W-:Y:S02]  /*34270*/  IMAD R87, R87, 0x18c, RZ ;  /* 0x0000018c57577824 */ /* 0x000fe400078e02ff */
[----:B------:R-:W-:Y:S01]  /*34280*/  IMAD R86, R86, 0x18e, RZ ;  /* 0x0000018e56567824 */ /* 0x000fe200078e02ff */
[----:B0-----:R-:W0:Y:S01]  /*34290*/  LDC R6, c[0x0][0x278] ;  /* 0x00009e00ff067b82 */ /* 0x001e220000000800 */
[----:B-1----:R-:W3:Y:S04]  /*342a0*/  LDL.LU.64 R110, [R1+0xfb0] ;  /* 0x000fb000016e7983 */ /* 0x002ee80000300a00 */
[----:B------:R1:W-:Y:S01]  /*342b0*/  STL.64 [R1+0x758], R108 ;  /* 0x0007586c01007387 */ /* 0x0003e20000100a00 */
[----:B------:R-:W-:Y:S01]  /*342c0*/  IADD3 R88, P5, R88, R2, RZ ;  /* 0x0000000258587210 */ /* 0x000fe20007fbe0ff */
[----:B------:R-:W-:Y:S01]  /*342d0*/  IMAD R83, R83, 0xc7, RZ ;  /* 0x000000c753537824 */ /* 0x000fe200078e02ff */
[----:B------:R-:W0:Y:S01]  /*342e0*/  LDC R7, c[0x0][0x278] ;  /* 0x00009e00ff077b82 */ /* 0x000e220000000800 */
[----:B-1----:R-:W3:Y:S04]  /*342f0*/  LDL.LU.64 R108, [R1+0xfa8] ;  /* 0x000fa800016c7983 */ /* 0x002ee80000300a00 */
[----:B------:R1:W-:Y:S01]  /*34300*/  STL.64 [R1+0x750], R106 ;  /* 0x0007506a01007387 */ /* 0x0003e20000100a00 */
[----:B------:R-:W-:-:S02]  /*34310*/  LEA.HI.X.SX32 R93, R91, R3, 0x1, P6 ;  /* 0x000000035b5d7211 */ /* 0x000fc400030f0eff */
[----:B------:R-:W-:Y:S02]  /*34320*/  LEA.HI.X.SX32 R89, R235, R3, 0x1, P5 ;  /* 0x00000003eb597211 */ /* 0x000fe400028f0eff */
[----:B------:R-:W0:Y:S01]  /*34330*/  LDC R235, c[0x0][0x278] ;  /* 0x00009e00ffeb7b82 */ /* 0x000e220000000800 */
[----:B-1----:R-:W3:Y:S04]  /*34340*/  LDL.LU.64 R106, [R1+0xfa0] ;  /* 0x000fa000016a7983 */ /* 0x002ee80000300a00 */
[----:B------:R1:W-:Y:S01]  /*34350*/  STL.64 [R1+0x748], R104 ;  /* 0x0007486801007387 */ /* 0x0003e20000100a00 */
[----:B------:R-:W-:-:S03]  /*34360*/  IADD3 R90, P6, R90, R2, RZ ;  /* 0x000000025a5a7210 */ /* 0x000fc60007fde0ff */
[----:B-1----:R-:W3:Y:S04]  /*34370*/  LDL.LU.64 R104, [R1+0xf98] ;  /* 0x000f980001687983 */ /* 0x002ee80000300a00 */
[----:B------:R1:W-:Y:S01]  /*34380*/  STL.64 [R1+0x740], R102 ;  /* 0x0007406601007387 */ /* 0x0003e20000100a00 */
[----:B------:R-:W-:-:S03]  /*34390*/  LEA.HI.X.SX32 R91, R11, R3, 0x1, P6 ;  /* 0x000000030b5b7211 */ /* 0x000fc600030f0eff */
[----:B-1----:R-:W3:Y:S04]  /*343a0*/  LDL.LU.64 R102, [R1+0xf90] ;  /* 0x000f900001667983 */ /* 0x002ee80000300a00 */
[----:B------:R1:W-:Y:S01]  /*343b0*/  STL.64 [R1+0x738], R100 ;  /* 0x0007386401007387 */ /* 0x0003e20000100a00 */
[----:B------:R-:W-:Y:S01]  /*343c0*/  IMAD R84, R84, 0x190, RZ ;  /* 0x0000019054547824 */ /* 0x000fe200078e02ff */
[----:B------:R-:W-:Y:S02]  /*343d0*/  IADD3 R86, P6, R86, R2, RZ ;  /* 0x0000000256567210 */ /* 0x000fe40007fde0ff */
[----:B-1----:R-:W3:Y:S04]  /*343e0*/  LDL.LU.64 R100, [R1+0xf88] ;  /* 0x000f880001647983 */ /* 0x002ee80000300a00 */
[----:B------:R1:W-:Y:S01]  /*343f0*/  STL.64 [R1+0x730], R98 ;  /* 0x0007306201007387 */ /* 0x0003e20000100a00 */
[----:B------:R-:W-:-:S03]  /*34400*/  IMAD R82, R82, 0x192, RZ ;  /* 0x0000019252527824 */ /* 0x000fc600078e02ff */
[----:B-1----:R-:W3:Y:S04]  /*34410*/  LDL.LU.64 R98, [R1+0xf80] ;  /* 0x000f800001627983 */ /* 0x002ee80000300a00 */
[----:B------:R1:W-:Y:S01]  /*34420*/  STL.64 [R1+0x728], R96 ;  /* 0x0007286001007387 */ /* 0x0003e20000100a00 */
[----:B------:R-:W-:-:S03]  /*34430*/  IMAD R79, R79, 0xc9, RZ ;  /* 0x000000c94f4f7824 */ /* 0x000fc600078e02ff */
[----:B-1----:R-:W3:Y:S04]  /*34440*/  LDL.LU.64 R96, [R1+0xf78] ;  /* 0x000f780001607983 */ /* 0x002ee80000300a00 */
[----:B------:R1:W-:Y:S01]  /*34450*/  STL.64 [R1+0x720], R94 ;  /* 0x0007205e01007387 */ /* 0x0003e20000100a00 */
[----:B------:R-:W-:Y:S02]  /*34460*/  IMAD R80, R80, 0x194, RZ ;  /* 0x0000019450507824 */ /* 0x000fe400078e02ff */
[----:B------:R-:W-:Y:S01]  /*34470*/  IMAD R78, R78, 0x196, RZ ;  /* 0x000001964e4e7824 */ /* 0x000fe200078e02ff */
[----:B-1----:R-:W3:Y:S04]  /*34480*/  LDL.LU.64 R94, [R1+0xf70] ;  /* 0x000f7000015e7983 */ /* 0x002ee80000300a00 */
[----:B------:R1:W-:Y:S04]  /*34490*/  STL.64 [R1+0x718], R92 ;  /* 0x0007185c01007387 */ /* 0x0003e80000100a00 */
[----:B-1----:R-:W3:Y:S04]  /*344a0*/  LDL.LU.64 R92, [R1+0xf68] ;  /* 0x000f6800015c7983 */ /* 0x002ee80000300a00 */
[----:B------:R1:W-:Y:S01]  /*344b0*/  STL.64 [R1+0x710], R88 ;  /* 0x0007105801007387 */ /* 0x0003e20000100a00 */
[----:B------:R-:W-:Y:S01]  /*344c0*/  IMAD R76, R76, 0x198, RZ ;  /* 0x000001984c4c7824 */ /* 0x000fe200078e02ff */
[----:B-1----:R-:W-:-:S02]  /*344d0*/  IADD3 R88, P5, R87, R2, RZ ;  /* 0x0000000257587210 */ /* 0x002fc40007fbe0ff */
[-C--:B------:R-:W-:Y:S02]  /*344e0*/  LEA.HI.X.SX32 R87, R83, R3.reuse, 0x1, P6 ;  /* 0x0000000353577211 */ /* 0x080fe400030f0eff */
[-C--:B------:R-:W-:Y:S02]  /*344f0*/  LEA.HI.X.SX32 R89, R85, R3.reuse, 0x1, P5 ;  /* 0x0000000355597211 */ /* 0x080fe400028f0eff */
[-C--:B------:R-:W-:Y:S02]  /*34500*/  IADD3 R84, P5, R84, R2.reuse, RZ ;  /* 0x0000000254547210 */ /* 0x080fe40007fbe0ff */
[----:B------:R-:W-:Y:S01]  /*34510*/  IADD3 R82, P6, R82, R2, RZ ;  /* 0x0000000252527210 */ /* 0x000fe20007fde0ff */
[----:B------:R-:W-:Y:S01]  /*34520*/  IMAD R74, R74, 0x19a, RZ ;  /* 0x0000019a4a4a7824 */ /* 0x000fe200078e02ff */
[-C--:B------:R-:W-:Y:S02]  /*34530*/  LEA.HI.X.SX32 R85, R81, R3.reuse, 0x1, P5 ;  /* 0x0000000351557211 */ /* 0x080fe400028f0eff */
[----:B------:R-:W-:-:S02]  /*34540*/  LEA.HI.X.SX32 R83, R79, R3, 0x1, P6 ;  /* 0x000000034f537211 */ /* 0x000fc400030f0eff */
[-C--:B------:R-:W-:Y:S02]  /*34550*/  IADD3 R80, P5, R80, R2.reuse, RZ ;  /* 0x0000000250507210 */ /* 0x080fe40007fbe0ff */
[-C--:B------:R-:W-:Y:S01]  /*34560*/  IADD3 R78, P6, R78, R2.reuse, RZ ;  /* 0x000000024e4e7210 */ /* 0x080fe20007fde0ff */
[----:B------:R1:W-:Y:S01]  /*34570*/  STL.64 [R1+0x708], R90 ;  /* 0x0007085a01007387 */ /* 0x0003e20000100a00 */
[-C--:B------:R-:W-:Y:S01]  /*34580*/  LEA.HI.X.SX32 R81, R77, R3.reuse, 0x1, P5 ;  /* 0x000000034d517211 */ /* 0x080fe200028f0eff */
[----:B------:R-:W-:Y:S01]  /*34590*/  IMAD R72, R72, 0x19c, RZ ;  /* 0x0000019c48487824 */ /* 0x000fe200078e02ff */
[-C--:B------:R-:W-:Y:S01]  /*345a0*/  LEA.HI.X.SX32 R79, R14, R3.reuse, 0x1, P6 ;  /* 0x000000030e4f7211 */ /* 0x080fe200030f0eff */
[----:B------:R-:W-:Y:S01]  /*345b0*/  IMAD R70, R70, 0x19e, RZ ;  /* 0x0000019e46467824 */ /* 0x000fe200078e02ff */
[-C--:B------:R-:W-:Y:S02]  /*345c0*/  IADD3 R76, P5, R76, R2.reuse, RZ ;  /* 0x000000024c4c7210 */ /* 0x080fe40007fbe0ff */
[----:B------:R-:W-:Y:S01]  /*345d0*/  IADD3 R74, P6, R74, R2, RZ ;  /* 0x000000024a4a7210 */ /* 0x000fe20007fde0ff */
[----:B0-----:R-:W-:Y:S01]  /*345e0*/  IMAD R11, R235, 0xed, RZ ;  /* 0x000000edeb0b7824 */ /* 0x001fe200078e02ff */
[----:B-1----:R-:W3:Y:S04]  /*345f0*/  LDL.LU.64 R90, [R1+0xf60] ;  /* 0x000f6000015a7983 */ /* 0x002ee80000300a00 */
[----:B------:R0:W-:Y:S01]  /*34600*/  STL.64 [R1+0x700], R88 ;  /* 0x0007005801007387 */ /* 0x0001e20000100a00 */
[----:B------:R-:W-:Y:S01]  /*34610*/  IMAD R235, R75, 0x1dc, RZ ;  /* 0x000001dc4beb7824 */ /* 0x000fe200078e02ff */
[----:B------:R-:W-:-:S02]  /*34620*/  LEA.HI.X.SX32 R77, R73, R3, 0x1, P5 ;  /* 0x00000003494d7211 */ /* 0x000fc400028f0eff */
[-C--:B------:R-:W-:Y:S02]  /*34630*/  LEA.HI.X.SX32 R75, R233, R3.reuse, 0x1, P6 ;  /* 0x00000003e94b7211 */ /* 0x080fe400030f0eff */
[-C--:B------:R-:W-:Y:S01]  /*34640*/  IADD3 R72, P5, R72, R2.reuse, RZ ;  /* 0x0000000248487210 */ /* 0x080fe20007fbe0ff */
[----:B0-----:R-:W3:Y:S04]  /*34650*/  LDL.LU.64 R88, [R1+0xf58] ;  /* 0x000f580001587983 */ /* 0x001ee80000300a00 */
[----:B------:R0:W-:Y:S01]  /*34660*/  STL.64 [R1+0x6f8], R86 ;  /* 0x0006f85601007387 */ /* 0x0001e20000100a00 */
[-C--:B------:R-:W-:Y:S01]  /*34670*/  IADD3 R70, P6, R70, R2.reuse, RZ ;  /* 0x0000000246467210 */ /* 0x080fe20007fde0ff */
[----:B------:R-:W-:Y:S01]  /*34680*/  IMAD R68, R68, 0x1a2, RZ ;  /* 0x000001a244447824 */ /* 0x000fe200078e02ff */
[-C--:B------:R-:W-:Y:S01]  /*34690*/  LEA.HI.X.SX32 R73, R237, R3.reuse, 0x1, P5 ;  /* 0x00000003ed497211 */ /* 0x080fe200028f0eff */
[----:B------:R-:W-:Y:S01]  /*346a0*/  IMAD R14, R71, 0xef, RZ ;  /* 0x000000ef470e7824 */ /* 0x000fe200078e02ff */
[----:B------:R-:W-:Y:S01]  /*346b0*/  LEA.HI.X.SX32 R71, R230, R3, 0x1, P6 ;  /* 0x00000003e6477211 */ /* 0x000fe200030f0eff */
[----:B0-----:R-:W3:Y:S01]  /*346c0*/  LDL.LU.64 R86, [R1+0xf50] ;  /* 0x000f500001567983 */ /* 0x001ee20000300a00 */
[----:B------:R-:W-:Y:S01]  /*346d0*/  IMAD R66, R66, 0x1a4, RZ ;  /* 0x000001a442427824 */ /* 0x000fe200078e02ff */
[-C--:B------:R-:W-:Y:S01]  /*346e0*/  IADD3 R236, P5, R236, R2.reuse, RZ ;  /* 0x00000002ecec7210 */ /* 0x080fe20007fbe0ff */
[----:B------:R-:W0:Y:S01]  /*346f0*/  LDC R230, c[0x0][0x278] ;  /* 0x00009e00ffe67b82 */ /* 0x000e220000000800 */
[----:B------:R1:W-:Y:S01]  /*34700*/  STL.64 [R1+0x6f0], R84 ;  /* 0x0006f05401007387 */ /* 0x0003e20000100a00 */
[----:B------:R-:W-:Y:S01]  /*34710*/  IMAD R64, R64, 0x1a6, RZ ;  /* 0x000001a640407824 */ /* 0x000fe200078e02ff */
[----:B------:R-:W-:-:S02]  /*34720*/  IADD3 R68, P6, R68, R2, RZ ;  /* 0x0000000244447210 */ /* 0x000fc40007fde0ff */
[----:B-1----:R-:W3:Y:S04]  /*34730*/  LDL.LU.64 R84, [R1+0xf48] ;  /* 0x000f480001547983 */ /* 0x002ee80000300a00 */
[----:B------:R1:W-:Y:S01]  /*34740*/  STL.64 [R1+0x6e8], R82 ;  /* 0x0006e85201007387 */ /* 0x0003e20000100a00 */
[-C--:B------:R-:W-:Y:S01]  /*34750*/  LEA.HI.X.SX32 R237, R67, R3.reuse, 0x1, P5 ;  /* 0x0000000343ed7211 */ /* 0x080fe200028f0eff */
[----:B------:R-:W-:Y:S01]  /*34760*/  IMAD R62, R62, 0x1a8, RZ ;  /* 0x000001a83e3e7824 */ /* 0x000fe200078e02ff */
[-C--:B------:R-:W-:Y:S01]  /*34770*/  IADD3 R66, P5, R66, R2.reuse, RZ ;  /* 0x0000000242427210 */ /* 0x080fe20007fbe0ff */
[----:B-1----:R-:W3:Y:S04]  /*34780*/  LDL.LU.64 R82, [R1+0xf40] ;  /* 0x000f400001527983 */ /* 0x002ee80000300a00 */
[----:B------:R1:W-:Y:S01]  /*34790*/  STL.64 [R1+0x6e0], R80 ;  /* 0x0006e05001007387 */ /* 0x0003e20000100a00 */
[----:B------:R-:W-:Y:S01]  /*347a0*/  IMAD R250, R69, 0x1de, RZ ;  /* 0x000001de45fa7824 */ /* 0x000fe200078e02ff */
[----:B------:R-:W-:Y:S01]  /*347b0*/  LEA.HI.X.SX32 R69, R17, R3, 0x1, P6 ;  /* 0x0000000311457211 */ /* 0x000fe200030f0eff */
[----:B------:R-:W-:Y:S01]  /*347c0*/  IMAD R227, R227, 0xd3, RZ ;  /* 0x000000d3e3e37824 */ /* 0x000fe200078e02ff */
[----:B-1----:R-:W3:Y:S04]  /*347d0*/  LDL.LU.64 R80, [R1+0xf38] ;  /* 0x000f380001507983 */ /* 0x002ee80000300a00 */
[----:B------:R1:W-:Y:S01]  /*347e0*/  STL.64 [R1+0x6d8], R78 ;  /* 0x0006d84e01007387 */ /* 0x0003e20000100a00 */
[----:B------:R-:W-:Y:S01]  /*347f0*/  IMAD R60, R60, 0x1aa, RZ ;  /* 0x000001aa3c3c7824 */ /* 0x000fe200078e02ff */
[----:B------:R-:W-:-:S02]  /*34800*/  IADD3 R64, P6, R64, R2, RZ ;  /* 0x0000000240407210 */ /* 0x000fc40007fde0ff */
[----:B-1----:R-:W3:Y:S04]  /*34810*/  LDL.LU.64 R78, [R1+0xf30] ;  /* 0x000f3000014e7983 */ /* 0x002ee80000300a00 */
[----:B------:R1:W-:Y:S01]  /*34820*/  STL.64 [R1+0x6d0], R76 ;  /* 0x0006d04c01007387 */ /* 0x0003e20000100a00 */
[----:B------:R-:W-:Y:S01]  /*34830*/  LEA.HI.X.SX32 R67, R63, R3, 0x1, P5 ;  /* 0x000000033f437211 */ /* 0x000fe200028f0eff */
[----:B------:R-:W-:Y:S01]  /*34840*/  IMAD R58, R58, 0x1ac, RZ ;  /* 0x000001ac3a3a7824 */ /* 0x000fe200078e02ff */
[----:B------:R-:W-:Y:S01]  /*34850*/  IADD3 R62, P5, R62, R2, RZ ;  /* 0x000000023e3e7210 */ /* 0x000fe20007fbe0ff */
[----:B-1----:R-:W3:Y:S04]  /*34860*/  LDL.LU.64 R76, [R1+0xf28] ;  /* 0x000f2800014c7983 */ /* 0x002ee80000300a00 */
[----:B------:R1:W-:Y:S01]  /*34870*/  STL.64 [R1+0x6c8], R74 ;  /* 0x0006c84a01007387 */ /* 0x0003e20000100a00 */
[----:B------:R-:W-:-:S02]  /*34880*/  IMAD R223, R223, 0xd5, RZ ;  /* 0x000000d5dfdf7824 */ /* 0x000fc400078e02ff */
[----:B------:R-:W-:Y:S01]  /*34890*/  IMAD R56, R56, 0x1ae, RZ ;  /* 0x000001ae38387824 */ /* 0x000fe200078e02ff */
        /* <DEDUP_REMOVED lines=11> */
[----:B------:R-:W-:-:S03]  /*34950*/  IMAD R52, R52, 0x1b2, RZ ;  /* 0x000001b234347824 */ /* 0x000fc600078e02ff */
[----:B------:R4:W-:Y:S01]  /*34960*/  STL.64 [R1+0x6a8], R68 ;  /* 0x0006a84401007387 */ /* 0x0009e20000100a00 */
[----:B-1----:R-:W-:Y:S01]  /*34970*/  IMAD R237, R65, 0x1e0, RZ ;  /* 0x000001e041ed7824 */ /* 0x002fe200078e02ff */
[-C--:B------:R-:W-:Y:S02]  /*34980*/  LEA.HI.X.SX32 R65, R227, R3.reuse, 0x1, P6 ;  /* 0x00000003e3417211 */ /* 0x080fe400030f0eff */
[-C--:B------:R-:W-:Y:S01]  /*34990*/  IADD3 R60, P6, R60, R2.reuse, RZ ;  /* 0x000000023c3c7210 */ /* 0x080fe20007fde0ff */
[----:B----4-:R-:W4:Y:S01]  /*349a0*/  LDL.LU.64 R68, [R1+0xf08] ;  /* 0x000f080001447983 */ /* 0x010f220000300a00 */
[-C--:B------:R-:W-:Y:S01]  /*349b0*/  LEA.HI.X.SX32 R59, R55, R3.reuse, 0x1, P5 ;  /* 0x00000003373b7211 */ /* 0x080fe200028f0eff */
[----:B------:R-:W-:Y:S01]  /*349c0*/  IMAD R50, R50, 0x1b4, RZ ;  /* 0x000001b432327824 */ /* 0x000fe200078e02ff */
[-C--:B------:R-:W-:Y:S01]  /*349d0*/  LEA.HI.X.SX32 R61, R223, R3.reuse, 0x1, P6 ;  /* 0x00000003df3d7211 */ /* 0x080fe200030f0eff */
[----:B------:R1:W-:Y:S01]  /*349e0*/  STL.64 [R1+0x6a0], R66 ;  /* 0x0006a04201007387 */ /* 0x0003e20000100a00 */
[-C--:B------:R-:W-:Y:S01]  /*349f0*/  IADD3 R56, P6, R56, R2.reuse, RZ ;  /* 0x0000000238387210 */ /* 0x080fe20007fde0ff */
[----:B------:R-:W-:Y:S01]  /*34a00*/  IMAD R236, R57, 0x1e2, RZ ;  /* 0x000001e239ec7824 */ /* 0x000fe200078e02ff */
[-C--:B------:R-:W-:Y:S01]  /*34a10*/  IADD3 R54, P5, R54, R2.reuse, RZ ;  /* 0x0000000236367210 */ /* 0x080fe20007fbe0ff */
[----:B------:R-:W-:Y:S01]  /*34a20*/  IMAD R19, R19, 0xd9, RZ ;  /* 0x000000d913137824 */ /* 0x000fe200078e02ff */
[-C--:B------:R-:W-:Y:S01]  /*34a30*/  LEA.HI.X.SX32 R57, R219, R3.reuse, 0x1, P6 ;  /* 0x00000003db397211 */ /* 0x080fe200030f0eff */
[----:B------:R-:W-:Y:S01]  /*34a40*/  IMAD R48, R48, 0x1b6, RZ ;  /* 0x000001b630307824 */ /* 0x000fe200078e02ff */
[-C--:B------:R-:W-:Y:S01]  /*34a50*/  IADD3 R52, P6, R52, R2.reuse, RZ ;  /* 0x0000000234347210 */ /* 0x080fe20007fde0ff */
[----:B0-----:R-:W-:Y:S01]  /*34a60*/  IMAD R230, R230, 0xda, RZ ;  /* 0x000000dae6e67824 */ /* 0x001fe200078e02ff */
[----:B------:R-:W0:Y:S01]  /*34a70*/  LDC R223, c[0x0][0x278] ;  /* 0x00009e00ffdf7b82 */ /* 0x000e220000000800 */
[----:B-1----:R-:W4:Y:S04]  /*34a80*/  LDL.LU.64 R66, [R1+0xf00] ;  /* 0x000f000001427983 */ /* 0x002f280000300a00 */
[----:B------:R1:W-:Y:S01]  /*34a90*/  STL.64 [R1+0x698], R64 ;  /* 0x0006984001007387 */ /* 0x0003e20000100a00 */
[-C--:B------:R-:W-:Y:S01]  /*34aa0*/  LEA.HI.X.SX32 R55, R51, R3.reuse, 0x1, P5 ;  /* 0x0000000333377211 */ /* 0x080fe200028f0eff */
[----:B------:R-:W-:Y:S01]  /*34ab0*/  IMAD R233, R53, 0x1e4, RZ ;  /* 0x000001e435e97824 */ /* 0x000fe200078e02ff */
[-C--:B------:R-:W-:Y:S01]  /*34ac0*/  IADD3 R50, P5, R50, R2.reuse, RZ ;  /* 0x0000000232327210 */ /* 0x080fe20007fbe0ff */
[----:B------:R-:W-:Y:S01]  /*34ad0*/  IMAD R18, R18, 0xdb, RZ ;  /* 0x000000db12127824 */ /* 0x000fe200078e02ff */
[-C--:B------:R-:W-:Y:S01]  /*34ae0*/  LEA.HI.X.SX32 R53, R19, R3.reuse, 0x1, P6 ;  /* 0x0000000313357211 */ /* 0x080fe200030f0eff */
[----:B------:R-:W-:Y:S01]  /*34af0*/  IMAD R46, R46, 0x1b8, RZ ;  /* 0x000001b82e2e7824 */ /* 0x000fe200078e02ff */
[----:B------:R-:W2:Y:S01]  /*34b00*/  LDC R227, c[0x0][0x278] ;  /* 0x00009e00ffe37b82 */ /* 0x000ea20000000800 */
[----:B-1----:R-:W4:Y:S04]  /*34b10*/  LDL.LU.64 R64, [R1+0xef8] ;  /* 0x000ef80001407983 */ /* 0x002f280000300a00 */
[----:B------:R1:W-:Y:S01]  /*34b20*/  STL.64 [R1+0x690], R62 ;  /* 0x0006903e01007387 */ /* 0x0003e20000100a00 */
[-C--:B------:R-:W-:Y:S01]  /*34b30*/  IADD3 R48, P6, R48, R2.reuse, RZ ;  /* 0x0000000230307210 */ /* 0x080fe20007fde0ff */
[----:B------:R-:W-:Y:S01]  /*34b40*/  IMAD R219, R49, 0xf3, RZ ;  /* 0x000000f331db7824 */ /* 0x000fe200078e02ff */
[----:B------:R-:W-:Y:S01]  /*34b50*/  LEA.HI.X.SX32 R51, R230, R3, 0x1, P5 ;  /* 0x00000003e6337211 */ /* 0x000fe200028f0eff */
[----:B-1----:R-:W4:Y:S04]  /*34b60*/  LDL.LU.64 R62, [R1+0xef0] ;  /* 0x000ef000013e7983 */ /* 0x002f280000300a00 */
[----:B------:R1:W-:Y:S01]  /*34b70*/  STL.64 [R1+0x688], R60 ;  /* 0x0006883c01007387 */ /* 0x0003e20000100a00 */
[----:B------:R-:W-:-:S02]  /*34b80*/  IADD3 R46, P5, R46, R2, RZ ;  /* 0x000000022e2e7210 */ /* 0x000fc40007fbe0ff */
[----:B------:R-:W-:Y:S01]  /*34b90*/  LEA.HI.X.SX32 R49, R18, R3, 0x1, P6 ;  /* 0x0000000312317211 */ /* 0x000fe200030f0eff */
[----:B-1----:R-:W4:Y:S04]  /*34ba0*/  LDL.LU.64 R60, [R1+0xee8] ;  /* 0x000ee800013c7983 */ /* 0x002f280000300a00 */
[----:B------:R1:W-:Y:S01]  /*34bb0*/  STL.64 [R1+0x680], R58 ;  /* 0x0006803a01007387 */ /* 0x0003e20000100a00 */
[----:B------:R-:W-:Y:S02]  /*34bc0*/  MOV R19, R47 ;  /* 0x0000002f00137202 */ /* 0x000fe40000000f00 */
[----:B------:R-:W-:Y:S01]  /*34bd0*/  LEA.HI.X.SX32 R19, R43, R3, 0x1, P5 ;  /* 0x000000032b137211 */ /* 0x000fe200028f0eff */
[----:B-1----:R-:W4:Y:S04]  /*34be0*/  LDL.LU.64 R58, [R1+0xee0] ;  /* 0x000ee000013a7983 */ /* 0x002f280000300a00 */
[----:B------:R1:W-:Y:S01]  /*34bf0*/  STL.64 [R1+0x678], R56 ;  /* 0x0006783801007387 */ /* 0x0003e20000100a00 */
[----:B------:R-:W-:-:S03]  /*34c00*/  MOV R18, R46 ;  /* 0x0000002e00127202 */ /* 0x000fc60000000f00 */
[----:B-1----:R-:W4:Y:S04]  /*34c10*/  LDL.LU.64 R56, [R1+0xed8] ;  /* 0x000ed80001387983 */ /* 0x002f280000300a00 */
[----:B------:R1:W-:Y:S04]  /*34c20*/  STL.64 [R1+0x670], R54 ;  /* 0x0006703601007387 */ /* 0x0003e80000100a00 */
[----:B-1----:R-:W4:Y:S04]  /*34c30*/  LDL.LU.64 R54, [R1+0xed0] ;  /* 0x000ed00001367983 */ /* 0x002f280000300a00 */
[----:B------:R1:W-:Y:S04]  /*34c40*/  STL.64 [R1+0x668], R52 ;  /* 0x0006683401007387 */ /* 0x0003e80000100a00 */
[----:B-1----:R-:W4:Y:S04]  /*34c50*/  LDL.LU.64 R52, [R1+0xec8] ;  /* 0x000ec80001347983 */ /* 0x002f280000300a00 */
[----:B------:R1:W-:Y:S04]  /*34c60*/  STL.64 [R1+0x660], R50 ;  /* 0x0006603201007387 */ /* 0x0003e80000100a00 */
[----:B-1----:R-:W4:Y:S04]  /*34c70*/  LDL.LU.64 R50, [R1+0xec0] ;  /* 0x000ec00001327983 */ /* 0x002f280000300a00 */
[----:B------:R1:W-:Y:S04]  /*34c80*/  STL.64 [R1+0x658], R48 ;  /* 0x0006583001007387 */ /* 0x0003e80000100a00 */
[----:B-1----:R-:W4:Y:S04]  /*34c90*/  LDL.LU.64 R48, [R1+0xeb8] ;  /* 0x000eb80001307983 */ /* 0x002f280000300a00 */
[----:B------:R1:W-:Y:S04]  /*34ca0*/  STL [R1+0x650], R46 ;  /* 0x0006502e01007387 */ /* 0x0003e80000100800 */
[----:B-1----:R-:W4:Y:S04]  /*34cb0*/  LDL.LU.64 R46, [R1+0xeb0] ;  /* 0x000eb000012e7983 */ /* 0x002f280000300a00 */
[----:B------:R1:W-:Y:S02]  /*34cc0*/  STL [R1+0x654], R19 ;  /* 0x0006541301007387 */ /* 0x0003e40000100800 */
[----:B-1----:R-:W1:Y:S01]  /*34cd0*/  LDC R19, c[0x0][0x278] ;  /* 0x00009e00ff137b82 */ /* 0x002e620000000800 */
[----:B------:R-:W-:-:S02]  /*34ce0*/  IMAD R44, R44, 0x1ba, RZ ;  /* 0x000001ba2c2c7824 */ /* 0x000fc400078e02ff */
[----:B------:R-:W-:Y:S02]  /*34cf0*/  IMAD R42, R42, 0x1bc, RZ ;  /* 0x000001bc2a2a7824 */ /* 0x000fe400078e02ff */
[----:B------:R-:W-:Y:S01]  /*34d00*/  IMAD R15, R15, 0xdd, RZ ;  /* 0x000000dd0f0f7824 */ /* 0x000fe200078e02ff */
[-C--:B------:R-:W-:Y:S01]  /*34d10*/  IADD3 R44, P6, R44, R2.reuse, RZ ;  /* 0x000000022c2c7210 */ /* 0x080fe20007fde0ff */
[----:B0-----:R-:W-:Y:S01]  /*34d20*/  IMAD R223, R223, 0xde, RZ ;  /* 0x000000dedfdf7824 */ /* 0x001fe200078e02ff */
[----:B------:R-:W-:Y:S01]  /*34d30*/  IADD3 R42, P5, R42, R2, RZ ;  /* 0x000000022a2a7210 */ /* 0x000fe20007fbe0ff */
[----:B------:R-:W-:Y:S01]  /*34d40*/  IMAD R230, R45, 0x1e6, RZ ;  /* 0x000001e62de67824 */ /* 0x000fe200078e02ff */
[-C--:B------:R-:W-:Y:S01]  /*34d50*/  LEA.HI.X.SX32 R45, R15, R3.reuse, 0x1, P6 ;  /* 0x000000030f2d7211 */ /* 0x080fe200030f0eff */
[----:B------:R-:W-:Y:S01]  /*34d60*/  IMAD R13, R13, 0xdf, RZ ;  /* 0x000000df0d0d7824 */ /* 0x000fe200078e02ff */
[----:B------:R-:W-:Y:S01]  /*34d70*/  LEA.HI.X.SX32 R43, R223, R3, 0x1, P5 ;  /* 0x00000003df2b7211 */ /* 0x000fe200028f0eff */
[----:B------:R-:W-:Y:S01]  /*34d80*/  IMAD R40, R40, 0x1c0, RZ ;  /* 0x000001c028287824 */ /* 0x000fe200078e02ff */
[----:B------:R-:W0:Y:S01]  /*34d90*/  LDC R15, c[0x0][0x278] ;  /* 0x00009e00ff0f7b82 */ /* 0x000e220000000800 */
[----:B-1----:R-:W-:-:S05]  /*34da0*/  IMAD R19, R19, 0x1be, RZ ;  /* 0x000001be13137824 */ /* 0x002fca00078e02ff */
[-C--:B------:R-:W-:Y:S01]  /*34db0*/  IADD3 R18, P6, R19, R2.reuse, RZ ;  /* 0x0000000213127210 */ /* 0x080fe20007fde0ff */
[----:B------:R1:W-:Y:S01]  /*34dc0*/  STL.64 [R1+0x648], R44 ;  /* 0x0006482c01007387 */ /* 0x0003e20000100a00 */
[----:B------:R-:W-:Y:S02]  /*34dd0*/  IMAD R223, R41, 0x1c2, RZ ;  /* 0x000001c229df7824 */ /* 0x000fe400078e02ff */
[-C--:B------:R-:W-:Y:S01]  /*34de0*/  LEA.HI.X.SX32 R19, R13, R3.reuse, 0x1, P6 ;  /* 0x000000030d137211 */ /* 0x080fe200030f0eff */
[----:B------:R-:W-:Y:S01]  /*34df0*/  IMAD R10, R10, 0xe1, RZ ;  /* 0x000000e10a0a7824 */ /* 0x000fe200078e02ff */
[----:B------:R-:W-:Y:S01]  /*34e00*/  IADD3 R40, P5, R40, R2, RZ ;  /* 0x0000000228287210 */ /* 0x000fe20007fbe0ff */
[----:B-1----:R-:W4:Y:S04]  /*34e10*/  LDL.LU.64 R44, [R1+0xea8] ;  /* 0x000ea800012c7983 */ /* 0x002f280000300a00 */
[----:B------:R1:W-:Y:S01]  /*34e20*/  STL.64 [R1+0x640], R42 ;  /* 0x0006402a01007387 */ /* 0x0003e20000100a00 */
[----:B------:R-:W-:-:S03]  /*34e30*/  LEA.HI.X.SX32 R41, R39, R3, 0x1, P5 ;  /* 0x0000000327297211 */ /* 0x000fc600028f0eff */
[----:B-1----:R-:W4:Y:S04]  /*34e40*/  LDL.LU.64 R42, [R1+0xea0] ;  /* 0x000ea000012a7983 */ /* 0x002f280000300a00 */
[----:B------:R1:W-:Y:S04]  /*34e50*/  STL.64 [R1+0x638], R18 ;  /* 0x0006381201007387 */ /* 0x0003e80000100a00 */
[----:B------:R2:W-:Y:S01]  /*34e60*/  STL.64 [R1+0x630], R40 ;  /* 0x0006302801007387 */ /* 0x0005e20000100a00 */
[----:B-1----:R-:W-:-:S04]  /*34e70*/  IADD3 R18, P6, R223, R2, RZ ;  /* 0x00000002df127210 */ /* 0x002fc80007fde0ff */
[----:B------:R-:W-:Y:S01]  /*34e80*/  LEA.HI.X.SX32 R19, R10, R3, 0x1, P6 ;  /* 0x000000030a137211 */ /* 0x000fe200030f0eff */
[----:B--2---:R-:W2:Y:S04]  /*34e90*/  LDL.LU.64 R40, [R1+0xe98] ;  /* 0x000e980001287983 */ /* 0x004ea80000300a00 */
[----:B------:R1:W-:Y:S02]  /*34ea0*/  STL.64 [R1+0x628], R18 ;  /* 0x0006281201007387 */ /* 0x0003e40000100a00 */
[----:B-1----:R-:W1:Y:S08]  /*34eb0*/  LDC R18, c[0x0][0x278] ;  /* 0x00009e00ff127b82 */ /* 0x002e700000000800 */
[----:B------:R-:W0:Y:S01]  /*34ec0*/  LDC R19, c[0x0][0x278] ;  /* 0x00009e00ff137b82 */ /* 0x000e220000000800 */
[----:B------:R-:W-:-:S02]  /*34ed0*/  IMAD R38, R38, 0x1c4, RZ ;  /* 0x000001c426267824 */ /* 0x000fc400078e02ff */
[----:B------:R-:W-:-:S03]  /*34ee0*/  IMAD R34, R34, 0x1c8, RZ ;  /* 0x000001c822227824 */ /* 0x000fc600078e02ff */
[----:B------:R-:W-:Y:S01]  /*34ef0*/  IADD3 R38, P5, R38, R2, RZ ;  /* 0x0000000226267210 */ /* 0x000fe20007fbe0ff */
[----:B------:R-:W-:-:S03]  /*34f00*/  IMAD R36, R36, 0x1c6, RZ ;  /* 0x000001c624247824 */ /* 0x000fc600078e02ff */
[----:B------:R-:W-:Y:S02]  /*34f10*/  LEA.HI.X.SX32 R39, R35, R3, 0x1, P5 ;  /* 0x0000000323277211 */ /* 0x000fe400028f0eff */
[-C--:B------:R-:W-:Y:S01]  /*34f20*/  IADD3 R34, P5, R34, R2.reuse, RZ ;  /* 0x0000000222227210 */ /* 0x080fe20007fbe0ff */
[----:B-1----:R-:W-:Y:S01]  /*34f30*/  IMAD R13, R18, 0x1ec, RZ ;  /* 0x000001ec120d7824 */ /* 0x002fe200078e02ff */
[----:B------:R-:W-:Y:S01]  /*34f40*/  IADD3 R36, P6, R36, R2, RZ ;  /* 0x0000000224247210 */ /* 0x000fe20007fde0ff */
[----:B------:R-:W-:Y:S02]  /*34f50*/  IMAD R9, R9, 0xe3, RZ ;  /* 0x000000e309097824 */ /* 0x000fe400078e02ff */
[----:B------:R-:W-:Y:S02]  /*34f60*/  IMAD R32, R32, 0x1ca, RZ ;  /* 0x000001ca20207824 */ /* 0x000fe400078e02ff */
[----:B0-----:R-:W-:Y:S02]  /*34f70*/  IMAD R18, R19, 0xe4, RZ ;  /* 0x000000e413127824 */ /* 0x001fe400078e02ff */
[----:B------:R-:W-:-:S02]  /*34f80*/  IMAD R19, R33, 0x1cc, RZ ;  /* 0x000001cc21137824 */ /* 0x000fc400078e02ff */
[----:B------:R-:W-:Y:S01]  /*34f90*/  IMAD R24, R24, 0x1d0, RZ ;  /* 0x000001d018187824 */ /* 0x000fe200078e02ff */
[-C--:B------:R-:W-:Y:S01]  /*34fa0*/  LEA.HI.X.SX32 R35, R18, R3.reuse, 0x1, P5 ;  /* 0x0000000312237211 */ /* 0x080fe200028f0eff */
[----:B------:R-:W-:Y:S01]  /*34fb0*/  IMAD R223, R37, 0x1ea, RZ ;  /* 0x000001ea25df7824 */ /* 0x000fe200078e02ff */
[-C--:B------:R-:W-:Y:S01]  /*34fc0*/  IADD3 R18, P5, R19, R2.reuse, RZ ;  /* 0x0000000213127210 */ /* 0x080fe20007fbe0ff */
[----:B------:R-:W-:Y:S01]  /*34fd0*/  IMAD R5, R4, 0xe5, RZ ;  /* 0x000000e504057824 */ /* 0x000fe200078e02ff */
[-C--:B------:R-:W-:Y:S01]  /*34fe0*/  LEA.HI.X.SX32 R37, R9, R3.reuse, 0x1, P6 ;  /* 0x0000000309257211 */ /* 0x080fe200030f0eff */
[----:B------:R-:W-:Y:S01]  /*34ff0*/  IMAD R22, R22, 0x1d4, RZ ;  /* 0x000001d416167824 */ /* 0x000fe200078e02ff */
[-C--:B------:R-:W-:Y:S01]  /*35000*/  IADD3 R32, P6, R32, R2.reuse, RZ ;  /* 0x0000000220207210 */ /* 0x080fe20007fde0ff */
[----:B------:R-:W0:Y:S01]  /*35010*/  LDC R4, c[0x0][0x278] ;  /* 0x00009e00ff047b82 */ /* 0x000e220000000800 */
[----:B------:R-:W-:Y:S02]  /*35020*/  LEA.HI.X.SX32 R19, R251, R3, 0x1, P5 ;  /* 0x00000003fb137211 */ /* 0x000fe400028f0eff */
[----:B------:R-:W-:-:S02]  /*35030*/  IADD3 R24, P5, R24, R2, RZ ;  /* 0x0000000218187210 */ /* 0x000fc40007fbe0ff */
[----:B------:R-:W-:Y:S02]  /*35040*/  LEA.HI.X.SX32 R33, R5, R3, 0x1, P6 ;  /* 0x0000000305217211 */ /* 0x000fe400030f0eff */
[----:B------:R-:W-:Y:S01]  /*35050*/  MOV R5, R25 ;  /* 0x0000001900057202 */ /* 0x000fe20000000f00 */
[----:B------:R-:W-:Y:S01]  /*35060*/  IMAD R30, R30, 0x1d8, RZ ;  /* 0x000001d81e1e7824 */ /* 0x000fe200078e02ff */
[-C--:B------:R-:W-:Y:S01]  /*35070*/  LEA.HI.X.SX32 R5, R23, R3.reuse, 0x1, P5 ;  /* 0x0000000317057211 */ /* 0x080fe200028f0eff */
[----:B------:R-:W-:Y:S01]  /*35080*/  IMAD R28, R28, 0x1ce, RZ ;  /* 0x000001ce1c1c7824 */ /* 0x000fe200078e02ff */
[----:B------:R-:W-:Y:S01]  /*35090*/  IADD3 R22, P5, R22, R2, RZ ;  /* 0x0000000216167210 */ /* 0x000fe20007fbe0ff */
[----:B------:R1:W-:Y:S01]  /*350a0*/  STL.64 [R1+0x620], R38 ;  /* 0x0006202601007387 */ /* 0x0003e20000100a00 */
[----:B------:R-:W-:Y:S01]  /*350b0*/  IMAD R9, R29, 0xf7, RZ ;  /* 0x000000f71d097824 */ /* 0x000fe200078e02ff */
[----:B------:R-:W3:Y:S01]  /*350c0*/  LDC R251, c[0x0][0x278] ;  /* 0x00009e00fffb7b82 */ /* 0x000ee20000000800 */
[----:B------:R-:W-:-:S02]  /*350d0*/  LEA.HI.X.SX32 R23, R31, R3, 0x1, P5 ;  /* 0x000000031f177211 */ /* 0x000fc400028f0eff */
[----:B------:R-:W-:-:S04]  /*350e0*/  IADD3 R30, P5, R30, R2, RZ ;  /* 0x000000021e1e7210 */ /* 0x000fc80007fbe0ff */
[-C--:B------:R-:W-:Y:S02]  /*350f0*/  LEA.HI.X.SX32 R31, R246, R3.reuse, 0x1, P5 ;  /* 0x00000003f61f7211 */ /* 0x080fe400028f0eff */
[-C--:B------:R-:W-:Y:S01]  /*35100*/  IADD3 R246, P5, R235, R2.reuse, RZ ;  /* 0x00000002ebf67210 */ /* 0x080fe20007fbe0ff */
[----:B0-----:R-:W-:Y:S01]  /*35110*/  IMAD R4, R4, 0xe7, RZ ;  /* 0x000000e704047824 */ /* 0x001fe200078e02ff */
[----:B------:R-:W0:Y:S01]  /*35120*/  LDC R235, c[0x0][0x278] ;  /* 0x00009e00ffeb7b82 */ /* 0x000e220000000800 */
[----:B------:R-:W-:Y:S01]  /*35130*/  IADD3 R28, P6, R28, R2, RZ ;  /* 0x000000021c1c7210 */ /* 0x000fe20007fde0ff */
[----:B-1----:R-:W2:Y:S04]  /*35140*/  LDL.LU.64 R38, [R1+0xe90] ;  /* 0x000e900001267983 */ /* 0x002ea80000300a00 */
[----:B------:R1:W-:Y:S01]  /*35150*/  STL.64 [R1+0x618], R36 ;  /* 0x0006182401007387 */ /* 0x0003e20000100a00 */
[----:B------:R-:W-:-:S02]  /*35160*/  LEA.HI.X.SX32 R29, R4, R3, 0x1, P6 ;  /* 0x00000003041d7211 */ /* 0x000fc400030f0eff */
[----:B------:R-:W-:Y:S01]  /*35170*/  MOV R4, R24 ;  /* 0x0000001800047202 */ /* 0x000fe20000000f00 */
[----:B-1----:R-:W2:Y:S04]  /*35180*/  LDL.LU.64 R36, [R1+0xe88] ;  /* 0x000e880001247983 */ /* 0x002ea80000300a00 */
[----:B------:R1:W-:Y:S04]  /*35190*/  STL.64 [R1+0x610], R34 ;  /* 0x0006102201007387 */ /* 0x0003e80000100a00 */
[----:B-1----:R-:W2:Y:S04]  /*351a0*/  LDL.LU.64 R34, [R1+0xe80] ;  /* 0x000e800001227983 */ /* 0x002ea80000300a00 */
[----:B------:R1:W-:Y:S04]  /*351b0*/  STL.64 [R1+0x608], R32 ;  /* 0x0006082001007387 */ /* 0x0003e80000100a00 */
[----:B-1----:R-:W2:Y:S04]  /*351c0*/  LDL.LU.64 R32, [R1+0xe78] ;  /* 0x000e780001207983 */ /* 0x002ea80000300a00 */
[----:B------:R-:W-:Y:S04]  /*351d0*/  STL.64 [R1+0x600], R18 ;  /* 0x0006001201007387 */ /* 0x000fe80000100a00 */
[----:B------:R1:W-:Y:S04]  /*351e0*/  STL.64 [R1+0x5f8], R28 ;  /* 0x0005f81c01007387 */ /* 0x0003e80000100a00 */
[----:B-1----:R-:W2:Y:S04]  /*351f0*/  LDL.LU.64 R28, [R1+0xe70] ;  /* 0x000e7000011c7983 */ /* 0x002ea80000300a00 */
[----:B------:R1:W-:Y:S04]  /*35200*/  STL [R1+0x5f0], R24 ;  /* 0x0005f01801007387 */ /* 0x0003e80000100800 */
[----:B-1----:R-:W2:Y:S04]  /*35210*/  LDL.LU.64 R24, [R1+0xe68] ;  /* 0x000e680001187983 */ /* 0x002ea80000300a00 */
[----:B------:R0:W-:Y:S02]  /*35220*/  STL [R1+0x5f4], R5 ;  /* 0x0005f40501007387 */ /* 0x0001e40000100800 */
[----:B0-----:R-:W-:-:S02]  /*35230*/  IMAD R5, R235, 0xee, RZ ;  /* 0x000000eeeb057824 */ /* 0x001fc400078e02ff */
[----:B------:R-:W0:Y:S01]  /*35240*/  LDC R235, c[0x0][0x278] ;  /* 0x00009e00ffeb7b82 */ /* 0x000e220000000800 */
[----:B------:R-:W-:Y:S02]  /*35250*/  IMAD R20, R20, 0x1d2, RZ ;  /* 0x000001d214147824 */ /* 0x000fe400078e02ff */
[----:B------:R-:W-:Y:S02]  /*35260*/  IMAD R6, R6, 0xe9, RZ ;  /* 0x000000e906067824 */ /* 0x000fe400078e02ff */
[----:B------:R-:W-:Y:S01]  /*35270*/  IMAD R26, R26, 0x1d6, RZ ;  /* 0x000001d61a1a7824 */ /* 0x000fe200078e02ff */
[----:B------:R-:W-:Y:S01]  /*35280*/  IADD3 R20, P6, R20, R2, RZ ;  /* 0x0000000214147210 */ /* 0x000fe20007fde0ff */
[----:B------:R-:W-:Y:S02]  /*35290*/  IMAD R19, R21, 0x1ee, RZ ;  /* 0x000001ee15137824 */ /* 0x000fe400078e02ff */
[----:B------:R-:W-:Y:S01]  /*352a0*/  IMAD R7, R7, 0xeb, RZ ;  /* 0x000000eb07077824 */ /* 0x000fe200078e02ff */
[----:B------:R-:W-:-:S02]  /*352b0*/  LEA.HI.X.SX32 R21, R6, R3, 0x1, P6 ;  /* 0x0000000306157211 */ /* 0x000fc400030f0eff */
[----:B------:R-:W-:Y:S01]  /*352c0*/  IADD3 R26, P6, R26, R2, RZ ;  /* 0x000000021a1a7210 */ /* 0x000fe20007fde0ff */
[----:B------:R-:W-:-:S03]  /*352d0*/  IMAD R4, R27, 0x1f0, RZ ;  /* 0x000001f01b047824 */ /* 0x000fc600078e02ff */
[-C--:B------:R-:W-:Y:S01]  /*352e0*/  LEA.HI.X.SX32 R27, R7, R3.reuse, 0x1, P6 ;  /* 0x00000003071b7211 */ /* 0x080fe200030f0eff */
[----:B------:R-:W-:Y:S02]  /*352f0*/  IMAD R244, R244, 0x1da, RZ ;  /* 0x000001daf4f47824 */ /* 0x000fe400078e02ff */
[----:B0-----:R-:W-:Y:S02]  /*35300*/  IMAD R7, R235, 0x1f4, RZ ;  /* 0x000001f4eb077824 */ /* 0x001fe400078e02ff */
[----:B------:R-:W0:Y:S01]  /*35310*/  LDC R235, c[0x0][0x278] ;  /* 0x00009e00ffeb7b82 */ /* 0x000e220000000800 */
[----:B------:R-:W-:Y:S01]  /*35320*/  IADD3 R244, P6, R244, R2, RZ ;  /* 0x00000002f4f47210 */ /* 0x000fe20007fde0ff */
[----:B------:R1:W-:Y:S01]  /*35330*/  STL.64 [R1+0x5e8], R20 ;  /* 0x0005e81401007387 */ /* 0x0003e20000100a00 */
[----:B------:R-:W-:Y:S02]  /*35340*/  IMAD R6, R245, 0xf9, RZ ;  /* 0x000000f9f5067824 */ /* 0x000fe400078e02ff */
[----:B------:R-:W-:-:S02]  /*35350*/  LEA.HI.X.SX32 R245, R11, R3, 0x1, P6 ;  /* 0x000000030bf57211 */ /* 0x000fc400030f0eff */
[----:B------:R-:W-:Y:S02]  /*35360*/  IADD3 R250, P6, R250, R2, RZ ;  /* 0x00000002fafa7210 */ /* 0x000fe40007fde0ff */
[----:B------:R-:W-:Y:S01]  /*35370*/  MOV R11, R247 ;  /* 0x000000f7000b7202 */ /* 0x000fe20000000f00 */
[----:B-1----:R-:W2:Y:S04]  /*35380*/  LDL.LU.64 R20, [R1+0xe60] ;  /* 0x000e600001147983 */ /* 0x002ea80000300a00 */
[----:B------:R1:W-:Y:S01]  /*35390*/  STL.64 [R1+0x5e0], R22 ;  /* 0x0005e01601007387 */ /* 0x0003e20000100a00 */
[----:B------:R-:W-:Y:S01]  /*353a0*/  LEA.HI.X.SX32 R11, R5, R3, 0x1, P5 ;  /* 0x00000003050b7211 */ /* 0x000fe200028f0eff */
[----:B---3--:R-:W-:Y:S01]  /*353b0*/  IMAD R18, R251, 0x1f2, RZ ;  /* 0x000001f2fb127824 */ /* 0x008fe200078e02ff */
[----:B------:R-:W-:-:S02]  /*353c0*/  MOV R10, R246 ;  /* 0x000000f6000a7202 */ /* 0x000fc40000000f00 */
[-C--:B------:R-:W-:Y:S01]  /*353d0*/  IADD3 R10, P5, R237, R2.reuse, RZ ;  /* 0x00000002ed0a7210 */ /* 0x080fe20007fbe0ff */
[----:B-1----:R-:W3:Y:S04]  /*353e0*/  LDL.LU.64 R22, [R1+0xe58] ;  /* 0x000e580001167983 */ /* 0x002ee80000300a00 */
[----:B------:R1:W-:Y:S01]  /*353f0*/  STL.64 [R1+0x5d8], R26 ;  /* 0x0005d81a01007387 */ /* 0x0003e20000100a00 */
[-C--:B------:R-:W-:Y:S02]  /*35400*/  LEA.HI.X.SX32 R251, R14, R3.reuse, 0x1, P6 ;  /* 0x000000030efb7211 */ /* 0x080fe400030f0eff */
[----:B------:R-:W-:Y:S01]  /*35410*/  IADD3 R236, P6, R236, R2, RZ ;  /* 0x00000002ecec7210 */ /* 0x000fe20007fde0ff */
[----:B-1----:R-:W3:Y:S04]  /*35420*/  LDL.LU.64 R26, [R1+0xe50] ;  /* 0x000e5000011a7983 */ /* 0x002ee80000300a00 */
[----:B------:R1:W-:Y:S01]  /*35430*/  STL.64 [R1+0x5d0], R30 ;  /* 0x0005d01e01007387 */ /* 0x0003e20000100a00 */
[----:B------:R-:W-:Y:S01]  /*35440*/  LEA.HI.X.SX32 R237, R17, R3, 0x1, P6 ;  /* 0x0000000311ed7211 */ /* 0x000fe200030f0eff */
[----:B0-----:R-:W-:-:S02]  /*35450*/  IMAD R5, R235, 0xfb, RZ ;  /* 0x000000fbeb057824 */ /* 0x001fc400078e02ff */
[----:B------:R-:W0:Y:S01]  /*35460*/  LDC R235, c[0x0][0x278] ;  /* 0x00009e00ffeb7b82 */ /* 0x000e220000000800 */
[----:B-1----:R-:W3:Y:S04]  /*35470*/  LDL.LU.64 R30, [R1+0xe48] ;  /* 0x000e4800011e7983 */ /* 0x002ee80000300a00 */
[----:B------:R1:W-:Y:S04]  /*35480*/  STL.64 [R1+0x5c8], R244 ;  /* 0x0005c8f401007387 */ /* 0x0003e80000100a00 */
[----:B-1----:R-:W3:Y:S04]  /*35490*/  LDL.LU.64 R244, [R1+0xe40] ;  /* 0x000e400001f47983 */ /* 0x002ee80000300a00 */
[----:B------:R1:W-:Y:S04]  /*354a0*/  STL [R1+0x5c0], R246 ;  /* 0x0005c0f601007387 */ /* 0x0003e80000100800 */
[----:B-1----:R-:W3:Y:S04]  /*354b0*/  LDL.LU.64 R246, [R1+0xe38] ;  /* 0x000e380001f67983 */ /* 0x002ee80000300a00 */
[----:B------:R1:W-:Y:S04]  /*354c0*/  STL [R1+0x5c4], R11 ;  /* 0x0005c40b01007387 */ /* 0x0003e80000100800 */
[----:B------:R-:W-:Y:S01]  /*354d0*/  STL.64 [R1+0x5b8], R250 ;  /* 0x0005b8fa01007387 */ /* 0x000fe20000100a00 */
[----:B-1----:R-:W-:-:S05]  /*354e0*/  LEA.HI.X.SX32 R11, R249, R3, 0x1, P5 ;  /* 0x00000003f90b7211 */ /* 0x002fca00028f0eff */
[----:B------:R1:W-:Y:S04]  /*354f0*/  STL.64 [R1+0x950], R10 ;  /* 0x0009500a01007387 */ /* 0x0003e80000100a00 */
[----:B------:R4:W-:Y:S01]  /*35500*/  STL.64 [R1+0x970], R236 ;  /* 0x000970ec01007387 */ /* 0x0009e20000100a00 */
[----:B------:R-:W-:Y:S01]  /*35510*/  IMAD R227, R227, 0x1e8, RZ ;  /* 0x000001e8e3e37824 */ /* 0x000fe200078e02ff */
[----:B------:R-:W-:Y:S01]  /*35520*/  BAR.SYNC.DEFER_BLOCKING 0x0 ;  /* 0x0000000000007b1d */ /* 0x000fe20000010000 */
[----:B-1----:R-:W-:Y:S01]  /*35530*/  IADD3 R10, P5, R233, R2, RZ ;  /* 0x00000002e90a7210 */ /* 0x002fe20007fbe0ff */
[----:B------:R-:W-:-:S06]  /*35540*/  IMAD R15, R15, 0xf5, RZ ;  /* 0x000000f50f0f7824 */ /* 0x000fcc00078e02ff */
[----:B------:R-:W1:Y:S01]  /*35550*/  LDC R233, c[0x0][0x278] ;  /* 0x00009e00ffe97b82 */ /* 0x000e620000000800 */
[-C--:B----4-:R-:W-:Y:S02]  /*35560*/  IADD3 R236, P6, R230, R2.reuse, RZ ;  /* 0x00000002e6ec7210 */ /* 0x090fe40007fde0ff */
[-C--:B------:R-:W-:Y:S02]  /*35570*/  LEA.HI.X.SX32 R11, R248, R3.reuse, 0x1, P5 ;  /* 0x00000003f80b7211 */ /* 0x080fe400028f0eff */
[-C--:B------:R-:W-:Y:S02]  /*35580*/  LEA.HI.X.SX32 R237, R219, R3.reuse, 0x1, P6 ;  /* 0x00000003dbed7211 */ /* 0x080fe400030f0eff */
[----:B------:R-:W-:Y:S01]  /*35590*/  IADD3 R248, P5, R227, R2, RZ ;  /* 0x00000002e3f87210 */ /* 0x000fe20007fbe0ff */
[----:B------:R-:W-:Y:S01]  /*355a0*/  STL.64 [R1+0x968], R10 ;  /* 0x0009680a01007387 */ /* 0x000fe20000100a00 */
[----:B------:R-:W4:Y:S03]  /*355b0*/  LDC R230, c[0x0][0x278] ;  /* 0x00009e00ffe67b82 */ /* 0x000f260000000800 */
[----:B------:R0:W-:Y:S01]  /*355c0*/  STL.64 [R1+0x960], R236 ;  /* 0x000960ec01007387 */ /* 0x0001e20000100a00 */
[----:B------:R-:W-:-:S04]  /*355d0*/  LEA.HI.X.SX32 R249, R243, R3, 0x1, P5 ;  /* 0x00000003f3f97211 */ /* 0x000fc800028f0eff */
[----:B------:R-:W4:Y:S01]  /*355e0*/  LDC R227, c[0x0][0x278] ;  /* 0x00009e00ffe37b82 */ /* 0x000f220000000800 */
[-C--:B0-----:R-:W-:Y:S01]  /*355f0*/  IADD3 R236, P6, R223, R2.reuse, RZ ;  /* 0x00000002dfec7210 */ /* 0x081fe20007fde0ff */
[----:B------:R0:W-:Y:S03]  /*35600*/  STL.64 [R1+0x978], R248 ;  /* 0x000978f801007387 */ /* 0x0001e60000100a00 */
[----:B------:R-:W-:Y:S01]  /*35610*/  LEA.HI.X.SX32 R237, R15, R3, 0x1, P6 ;  /* 0x000000030fed7211 */ /* 0x000fe200030f0eff */
[----:B------:R-:W-:Y:S02]  /*35620*/  IMAD R10, R235, 0x1f6, RZ ;  /* 0x000001f6eb0a7824 */ /* 0x000fe400078e02ff */
[----:B------:R-:W1:Y:S02]  /*35630*/  LDC R235, c[0x0][0x278] ;  /* 0x00009e00ffeb7b82 */ /* 0x000e640000000800 */
[----:B------:R0:W-:Y:S02]  /*35640*/  STL.64 [R1+0x998], R236 ;  /* 0x000998ec01007387 */ /* 0x0001e40000100a00 */
[----:B0-----:R-:W-:-:S04]  /*35650*/  IADD3 R248, P5, R13, R2, RZ ;  /* 0x000000020df87210 */ /* 0x001fc80007fbe0ff */
[----:B------:R-:W-:Y:S02]  /*35660*/  LEA.HI.X.SX32 R249, R238, R3, 0x1, P5 ;  /* 0x00000003eef97211 */ /* 0x000fe400028f0eff */
[----:B------:R-:W-:-:S03]  /*35670*/  IADD3 R236, P6, R19, R2, RZ ;  /* 0x0000000213ec7210 */ /* 0x000fc60007fde0ff */
[----:B------:R-:W-:Y:S01]  /*35680*/  STL.64 [R1+0x990], R248 ;  /* 0x000990f801007387 */ /* 0x000fe20000100a00 */
[----:B------:R-:W-:-:S03]  /*35690*/  LEA.HI.X.SX32 R237, R9, R3, 0x1, P6 ;  /* 0x0000000309ed7211 */ /* 0x000fc600030f0eff */
[----:B------:R-:W2:Y:S04]  /*356a0*/  LDL R251, [R1+0x70] ;  /* 0x0000700001fb7983 */ /* 0x000ea80000100800 */
[----:B------:R-:W2:Y:S04]  /*356b0*/  LDL R238, [R1+0x50] ;  /* 0x0000500001ee7983 */ /* 0x000ea80000100800 */
[----:B------:R0:W-:Y:S04]  /*356c0*/  STL.64 [R1+0x988], R236 ;  /* 0x000988ec01007387 */ /* 0x0001e80000100a00 */
[----:B0-----:R-:W3:Y:S04]  /*356d0*/  LDL R237, [R1+0x520] ;  /* 0x0005200001ed7983 */ /* 0x001ee80000100800 */
[----:B------:R-:W3:Y:S01]  /*356e0*/  LDL R236, [R1+0x518] ;  /* 0x0005180001ec7983 */ /* 0x000ee20000100800 */
[----:B-1----:R-:W-:-:S02]  /*356f0*/  IMAD R13, R235, 0x1f8, RZ ;  /* 0x000001f8eb0d7824 */ /* 0x002fc400078e02ff */
[----:B------:R-:W0:Y:S01]  /*35700*/  LDC R235, c[0x0][0x278] ;  /* 0x00009e00ffeb7b82 */ /* 0x000e220000000800 */
[----:B------:R-:W-:-:S04]  /*35710*/  IADD3 R14, P5, R4, R2, RZ ;  /* 0x00000002040e7210 */ /* 0x000fc80007fbe0ff */
[----:B------:R-:W-:Y:S02]  /*35720*/  LEA.HI.X.SX32 R15, R242, R3, 0x1, P5 ;  /* 0x00000003f20f7211 */ /* 0x000fe400028f0eff */
[----:B------:R-:W-:Y:S01]  /*35730*/  IADD3 R18, P6, R18, R2, RZ ;  /* 0x0000000212127210 */ /* 0x000fe20007fde0ff */
[----:B------:R-:W1:Y:S01]  /*35740*/  LDC R242, c[0x0][0x278] ;  /* 0x00009e00fff27b82 */ /* 0x000e620000000800 */
[----:B0-----:R-:W-:-:S07]  /*35750*/  IMAD R4, R235, 0xfd, RZ ;  /* 0x000000fdeb047824 */ /* 0x001fce00078e02ff */
[----:B------:R-:W0:Y:S01]  /*35760*/  LDC R235, c[0x0][0x278] ;  /* 0x00009e00ffeb7b82 */ /* 0x000e220000000800 */
[----:B------:R4:W-:Y:S01]  /*35770*/  STL.64 [R1+0x9a0], R14 ;  /* 0x0009a00e01007387 */ /* 0x0009e20000100a00 */
[----:B------:R-:W-:Y:S02]  /*35780*/  LEA.HI.X.SX32 R19, R6, R3, 0x1, P6 ;  /* 0x0000000306137211 */ /* 0x000fe400030f0eff */
[----:B----4-:R-:W-:Y:S01]  /*35790*/  IADD3 R14, P5, R7, R2, RZ ;  /* 0x00000002070e7210 */ /* 0x010fe20007fbe0ff */
[----:B0-----:R-:W-:-:S03]  /*357a0*/  IMAD R7, R235, 0x1fa, RZ ;  /* 0x000001faeb077824 */ /* 0x001fc600078e02ff */
[----:B------:R-:W0:Y:S01]  /*357b0*/  LDC R235, c[0x0][0x278] ;  /* 0x00009e00ffeb7b82 */ /* 0x000e220000000800 */
[----:B------:R-:W-:Y:S01]  /*357c0*/  LEA.HI.X.SX32 R15, R240, R3, 0x1, P5 ;  /* 0x00000003f00f7211 */ /* 0x000fe200028f0eff */
[----:B------:R-:W-:Y:S01]  /*357d0*/  STL.64 [R1+0x9c0], R18 ;  /* 0x0009c01201007387 */ /* 0x000fe20000100a00 */
[----:B------:R-:W-:-:S03]  /*357e0*/  IADD3 R10, P6, R10, R2, RZ ;  /* 0x000000020a0a7210 */ /* 0x000fc60007fde0ff */
[----:B------:R4:W-:Y:S01]  /*357f0*/  STL.64 [R1+0x9b8], R14 ;  /* 0x0009b80e01007387 */ /* 0x0009e20000100a00 */
[----:B------:R-:W-:Y:S01]  /*35800*/  LEA.HI.X.SX32 R11, R5, R3, 0x1, P6 ;  /* 0x00000003050b7211 */ /* 0x000fe200030f0eff */
[----:B------:R-:W1:Y:S01]  /*35810*/  LDC R240, c[0x0][0x278] ;  /* 0x00009e00fff07b82 */ /* 0x000e620000000800 */
[----:B----4-:R-:W-:-:S04]  /*35820*/  IADD3 R14, P5, R13, R2, RZ ;  /* 0x000000020d0e7210 */ /* 0x010fc80007fbe0ff */
[----:B------:R-:W-:Y:S01]  /*35830*/  LEA.HI.X.SX32 R15, R234, R3, 0x1, P5 ;  /* 0x00000003ea0f7211 */ /* 0x000fe200028f0eff */
[----:B------:R4:W-:Y:S01]  /*35840*/  STL.64 [R1+0x9b0], R10 ;  /* 0x0009b00a01007387 */ /* 0x0009e20000100a00 */
[----:B0-----:R-:W-:-:S03]  /*35850*/  IMAD R6, R235, 0x1fc, RZ ;  /* 0x000001fceb067824 */ /* 0x001fc600078e02ff */
[----:B------:R-:W-:Y:S04]  /*35860*/  STL.64 [R1+0x9d0], R14 ;  /* 0x0009d00e01007387 */ /* 0x000fe80000100a00 */
[----:B------:R-:W3:Y:S04]  /*35870*/  LDL R235, [R1+0x80] ;  /* 0x0000800001eb7983 */ /* 0x000ee80000100800 */
[----:B------:R-:W3:Y:S01]  /*35880*/  LDL R234, [R1+0x78] ;  /* 0x0000780001ea7983 */ /* 0x000ee20000100800 */
[----:B----4-:R-:W-:-:S03]  /*35890*/  IADD3 R10, P6, R7, R2, RZ ;  /* 0x00000002070a7210 */ /* 0x010fc60007fde0ff */
[----:B------:R-:W4:Y:S01]  /*358a0*/  LDL R250, [R1+0x550] ;  /* 0x0005500001fa7983 */ /* 0x000f220000100800 */
[----:B------:R-:W-:-:S03]  /*358b0*/  LEA.HI.X.SX32 R11, R4, R3, 0x1, P6 ;  /* 0x00000003040b7211 */ /* 0x000fc600030f0eff */
[----:B------:R-:W4:Y:S04]  /*358c0*/  LDL R249, [R1+0x548] ;  /* 0x0005480001f97983 */ /* 0x000f280000100800 */
[----:B------:R-:W4:Y:S04]  /*358d0*/  LDL R248, [R1+0x90] ;  /* 0x0000900001f87983 */ /* 0x000f280000100800 */
[----:B------:R0:W-:Y:S04]  /*358e0*/  STL.64 [R1+0x9c8], R10 ;  /* 0x0009c80a01007387 */ /* 0x0001e80000100a00 */
[----:B------:R-:W4:Y:S01]  /*358f0*/  LDL R243, [R1+0x88] ;  /* 0x0000880001f37983 */ /* 0x000f220000100800 */
[----:B-1----:R-:W-:-:S02]  /*35900*/  IMAD R242, R242, 0x274, RZ ;  /* 0x00000274f2f27824 */ /* 0x002fc400078e02ff */
[----:B------:R-:W-:Y:S02]  /*35910*/  IMAD R5, R240, 0x1fe, RZ ;  /* 0x000001fef0057824 */ /* 0x000fe400078e02ff */
[----:B------:R-:W4:Y:S01]  /*35920*/  LDL R240, [R1+0x558] ;  /* 0x0005580001f07983 */ /* 0x000f220000100800 */
[----:B------:R-:W-:-:S03]  /*35930*/  IADD3 RZ, P5, R242, R2, RZ ;  /* 0x00000002f2ff7210 */ /* 0x000fc60007fbe0ff */
[----:B------:R-:W4:Y:S01]  /*35940*/  LDL R242, [R1+0x560] ;  /* 0x0005600001f27983 */ /* 0x000f220000100800 */
[----:B------:R-:W-:Y:S01]  /*35950*/  IMAD R233, R233, 0xfe, RZ ;  /* 0x000000fee9e97824 */ /* 0x000fe200078e02ff */
[----:B------:R-:W-:Y:S02]  /*35960*/  IADD3 R6, P6, R6, R2, RZ ;  /* 0x0000000206067210 */ /* 0x000fe40007fde0ff */
[----:B0-----:R-:W-:Y:S02]  /*35970*/  LEA R10, R230, -R230, 0x8 ;  /* 0x800000e6e60a7211 */ /* 0x001fe400078e40ff */
[----:B------:R-:W-:Y:S02]  /*35980*/  LEA.HI.X.SX32 R7, R233, R3, 0x1, P6 ;  /* 0x00000003e9077211 */ /* 0x000fe400030f0eff */
[----:B------:R-:W-:-:S04]  /*35990*/  IADD3 R14, P6, R5, R2, RZ ;  /* 0x00000002050e7210 */ /* 0x000fc80007fde0ff */
[----:B------:R-:W-:Y:S01]  /*359a0*/  LEA.HI.X.SX32 R15, R10, R3, 0x1, P6 ;  /* 0x000000030a0f7211 */ /* 0x000fe200030f0eff */
[----:B------:R2:W-:Y:S01]  /*359b0*/  STL.64 [R1+0x9d8], R6 ;  /* 0x0009d80601007387 */ /* 0x0005e20000100a00 */
[----:B------:R-:W-:-:S03]  /*359c0*/  IMAD R9, R227, 0x276, RZ ;  /* 0x00000276e3097824 */ /* 0x000fc600078e02ff */
[----:B------:R-:W-:Y:S04]  /*359d0*/  STL.64 [R1+0x9a8], R14 ;  /* 0x0009a80e01007387 */ /* 0x000fe80000100a00 */
[----:B------:R-:W4:Y:S04]  /*359e0*/  LDL R227, [R1+0xa0] ;  /* 0x0000a00001e37983 */ /* 0x000f280000100800 */
[----:B------:R-:W4:Y:S01]  /*359f0*/  LDL R230, [R1+0x98] ;  /* 0x0000980001e67983 */ /* 0x000f220000100800 */
[----:B------:R-:W-:Y:S02]  /*35a00*/  F2FP.BF16.F32.PACK_AB R5, R239, R241 ;  /* 0x000000f1ef05723e */ /* 0x000fe400000010ff */
[----:B------:R-:W-:-:S02]  /*35a10*/  F2FP.BF16.F32.PACK_AB R4, R231, R232 ;  /* 0x000000e8e704723e */ /* 0x000fc400000010ff */
[----:B--2---:R-:W-:Y:S02]  /*35a20*/  F2FP.BF16.F32.PACK_AB R6, R251, R238 ;  /* 0x000000eefb06723e */ /* 0x004fe400000010ff */
[----:B---3--:R-:W-:Y:S02]  /*35a30*/  F2FP.BF16.F32.PACK_AB R7, R237, R236 ;  /* 0x000000eced07723e */ /* 0x008fe400000010ff */
[----:B------:R-:W0:Y:S01]  /*35a40*/  LDS.128 R236, [R0] ;  /* 0x0000000000ec7984 */ /* 0x000e220000000c00 */
[----:B------:R-:W-:Y:S06]  /*35a50*/  BAR.SYNC.DEFER_BLOCKING 0x0 ;  /* 0x0000000000007b1d */ /* 0x000fec0000010000 */
[----:B0-----:R0:W-:Y:S04]  /*35a60*/  STL.64 [R1+0x10], R236 ;  /* 0x000010ec01007387 */ /* 0x0011e80000100a00 */
[----:B------:R1:W-:Y:S04]  /*35a70*/  STL.64 [R1+0x18], R238 ;  /* 0x000018ee01007387 */ /* 0x0003e80000100a00 */
[----:B------:R-:W2:Y:S04]  /*35a80*/  LDL R233, [R1+0x590] ;  /* 0x0005900001e97983 */ /* 0x000ea80000100800 */
[----:B0-----:R-:W3:Y:S04]  /*35a90*/  LDL R237, [R1+0xb0] ;  /* 0x0000b00001ed7983 */ /* 0x001ee80000100800 */
[----:B-1----:R-:W2:Y:S04]  /*35aa0*/  LDL R238, [R1+0x588] ;  /* 0x0005880001ee7983 */ /* 0x002ea80000100800 */
[----:B------:R-:W3:Y:S01]  /*35ab0*/  LDL R236, [R1+0xa8] ;  /* 0x0000a80001ec7983 */ /* 0x000ee20000100800 */
[----:B------:R-:W-:-:S03]  /*35ac0*/  F2FP.BF16.F32.PACK_AB R18, R235, R234 ;  /* 0x000000eaeb12723e */ /* 0x000fc600000010ff */
[----:B------:R-:W-:Y:S04]  /*35ad0*/  STSM.16.M88.4 [R252], R4 ;  /* 0x00000004fc007844 */ /* 0x000fe80000000200 */
[----:B------:R-:W3:Y:S04]  /*35ae0*/  LDL R235, [R1+0x5a0] ;  /* 0x0005a00001eb7983 */ /* 0x000ee80000100800 */
[----:B------:R-:W3:Y:S01]  /*35af0*/  LDL R234, [R1+0x598] ;  /* 0x0005980001ea7983 */ /* 0x000ee20000100800 */
[----:B----4-:R-:W-:Y:S02]  /*35b00*/  F2FP.BF16.F32.PACK_AB R19, R250, R249 ;  /* 0x000000f9fa13723e */ /* 0x010fe400000010ff */
[----:B------:R-:W-:Y:S01]  /*35b10*/  F2FP.BF16.F32.PACK_AB R16, R226, R16 ;  /* 0x00000010e210723e */ /* 0x000fe200000010ff */
[----:B------:R-:W4:Y:S01]  /*35b20*/  LDL R219, [R1+0x440] ;  /* 0x0004400001db7983 */ /* 0x000f220000100800 */
[----:B------:R-:W-:Y:S01]  /*35b30*/  F2FP.BF16.F32.PACK_AB R17, R228, R229 ;  /* 0x000000e5e411723e */ /* 0x000fe200000010ff */
[----:B------:R-:W-:Y:S01]  /*35b40*/  BAR.SYNC.DEFER_BLOCKING 0x0 ;  /* 0x0000000000007b1d */ /* 0x000fe20000010000 */
[----:B------:R-:W-:-:S05]  /*35b50*/  F2FP.BF16.F32.PACK_AB R14, R248, R243 ;  /* 0x000000f3f80e723e */ /* 0x000fca00000010ff */
[----:B------:R-:W4:Y:S04]  /*35b60*/  LDL R223, [R1+0xb8] ;  /* 0x0000b80001df7983 */ /* 0x000f280000100800 */
[----:B------:R-:W0:Y:S01]  /*35b70*/  LDS.128 R248, [R0] ;  /* 0x0000000000f87984 */ /* 0x000e220000000c00 */
[----:B------:R-:W-:Y:S06]  /*35b80*/  BAR.SYNC.DEFER_BLOCKING 0x0 ;  /* 0x0000000000007b1d */ /* 0x000fec0000010000 */
[----:B------:R-:W-:Y:S01]  /*35b90*/  STSM.16.M88.4 [R252], R16 ;  /* 0x00000010fc007844 */ /* 0x000fe20000000200 */
[----:B------:R-:W-:Y:S01]  /*35ba0*/  F2FP.BF16.F32.PACK_AB R15, R242, R240 ;  /* 0x000000f0f20f723e */ /* 0x000fe200000010ff */
[----:B------:R-:W-:Y:S06]  /*35bb0*/  BAR.SYNC.DEFER_BLOCKING 0x0 ;  /* 0x0000000000007b1d */ /* 0x000fec0000010000 */
[----:B------:R-:W1:Y:S04]  /*35bc0*/  LDS.128 R240, [R0] ;  /* 0x0000000000f07984 */ /* 0x000e680000000c00 */
[----:B0-----:R-:W-:Y:S04]  /*35bd0*/  STL.64 [R1+0xe10], R248 ;  /* 0x000e10f801007387 */ /* 0x001fe80000100a00 */
[----:B------:R-:W-:Y:S01]  /*35be0*/  STL.64 [R1+0xe08], R250 ;  /* 0x000e08fa01007387 */ /* 0x000fe20000100a00 */
[----:B------:R-:W-:-:S03]  /*35bf0*/  F2FP.BF16.F32.PACK_AB R10, R227, R230 ;  /* 0x000000e6e30a723e */ /* 0x000fc600000010ff */
[----:B-1----:R0:W-:Y:S04]  /*35c00*/  STL.64 [R1+0xe00], R240 ;  /* 0x000e00f001007387 */ /* 0x0021e80000100a00 */
[----:B------:R-:W-:Y:S04]  /*35c10*/  STL.64 [R1+0xdf0], R242 ;  /* 0x000df0f201007387 */ /* 0x000fe80000100a00 */
[----:B------:R-:W4:Y:S04]  /*35c20*/  LDL.LU R229, [R1+0x9f0] ;  /* 0x0009f00001e57983 */ /* 0x000f280000300800 */
[----:B------:R-:W4:Y:S04]  /*35c30*/  LDL R228, [R1+0x980] ;  /* 0x0009800001e47983 */ /* 0x000f280000100800 */
[----:B------:R-:W4:Y:S04]  /*35c40*/  LDL R226, [R1+0x450] ;  /* 0x0004500001e27983 */ /* 0x000f280000100800 */
[----:B------:R-:W4:Y:S04]  /*35c50*/  LDL R231, [R1+0x448] ;  /* 0x0004480001e77983 */ /* 0x000f280000100800 */
[----:B------:R-:W4:Y:S04]  /*35c60*/  LDL.LU R227, [R1+0x9f8] ;  /* 0x0009f80001e37983 */ /* 0x000f280000300800 */
[----:B------:R-:W4:Y:S01]  /*35c70*/  LDL.LU R230, [R1+0x9f4] ;  /* 0x0009f40001e67983 */ /* 0x000f220000300800 */
[----:B------:R-:W-:-:S02]  /*35c80*/  F2FP.BF16.F32.PACK_AB R12, R222, R12 ;  /* 0x0000000cde0c723e */ /* 0x000fc400000010ff */
[----:B------:R-:W-:Y:S01]  /*35c90*/  F2FP.BF16.F32.PACK_AB R13, R224, R225 ;  /* 0x000000e1e00d723e */ /* 0x000fe200000010ff */
[----:B------:R-:W-:Y:S01]  /*35ca0*/  BAR.SYNC.DEFER_BLOCKING 0x0 ;  /* 0x0000000000007b1d */ /* 0x000fe20000010000 */
[----:B------:R-:W-:Y:S02]  /*35cb0*/  IADD3 RZ, P6, R9, R2, RZ ;  /* 0x0000000209ff7210 */ /* 0x000fe40007fde0ff */
[----:B------:R-:W-:-:S03]  /*35cc0*/  F2FP.BF16.F32.PACK_AB R8, R218, R8 ;  /* 0x00000008da08723e */ /* 0x000fc600000010ff */
[----:B0-----:R-:W4:Y:S04]  /*35cd0*/  LDL R241, [R1+0x460] ;  /* 0x0004600001f17983 */ /* 0x001f280000100800 */
[----:B------:R-:W4:Y:S04]  /*35ce0*/  LDL R250, [R1+0x458] ;  /* 0x0004580001fa7983 */ /* 0x000f280000100800 */
[----:B------:R-:W-:Y:S01]  /*35cf0*/  STSM.16.M88.4 [R252], R12 ;  /* 0x0000000cfc007844 */ /* 0x000fe20000000200 */
[----:B------:R-:W-:Y:S02]  /*35d00*/  F2FP.BF16.F32.PACK_AB R9, R220, R221 ;  /* 0x000000dddc09723e */ /* 0x000fe400000010ff */
[----:B--2---:R-:W-:Y:S01]  /*35d10*/  F2FP.BF16.F32.PACK_AB R11, R233, R238 ;  /* 0x000000eee90b723e */ /* 0x004fe200000010ff */
[----:B------:R-:W-:Y:S01]  /*35d20*/  BAR.SYNC.DEFER_BLOCKING 0x0 ;  /* 0x0000000000007b1d */ /* 0x000fe20000010000 */
[----:B---3--:R-:W-:-:S05]  /*35d30*/  F2FP.BF16.F32.PACK_AB R6, R237, R236 ;  /* 0x000000eced06723e */ /* 0x008fca00000010ff */
[----:B------:R-:W0:Y:S02]  /*35d40*/  LDS.128 R236, [R0] ;  /* 0x0000000000ec7984 */ /* 0x000e240000000c00 */
[----:B------:R-:W-:Y:S06]  /*35d50*/  BAR.SYNC.DEFER_BLOCKING 0x0 ;  /* 0x0000000000007b1d */ /* 0x000fec0000010000 */
[----:B------:R-:W-:Y:S01]  /*35d60*/  STSM.16.M88.4 [R252], R8 ;  /* 0x00000008fc007844 */ /* 0x000fe20000000200 */
[----:B------:R-:W-:Y:S01]  /*35d70*/  F2FP.BF16.F32.PACK_AB R7, R235, R234 ;  /* 0x000000eaeb07723e */ /* 0x000fe200000010ff */
[----:B------:R-:W-:Y:S06]  /*35d80*/  BAR.SYNC.DEFER_BLOCKING 0x0 ;  /* 0x0000000000007b1d */ /* 0x000fec0000010000 */
[----:B------:R-:W1:Y:S04]  /*35d90*/  LDS.128 R232, [R0] ;  /* 0x0000000000e87984 */ /* 0x000e680000000c00 */
[----:B0-----:R-:W-:Y:S04]  /*35da0*/  STL.64 [R1+0xde8], R236 ;  /* 0x000de8ec01007387 */ /* 0x001fe80000100a00 */
[----:B------:R-:W-:Y:S04]  /*35db0*/  STL.64 [R1+0xde0], R238 ;  /* 0x000de0ee01007387 */ /* 0x000fe80000100a00 */
[----:B-1----:R-:W-:Y:S04]  /*35dc0*/  STL.64 [R1+0xdf8], R232 ;  /* 0x000df8e801007387 */ /* 0x002fe80000100a00 */
[----:B------:R-:W-:Y:S04]  /*35dd0*/  STL.64 [R1+0xdd8], R234 ;  /* 0x000dd8ea01007387 */ /* 0x000fe80000100a00 */
[----:B------:R-:W2:Y:S04]  /*35de0*/  LDL.LU R251, [R1+0xa20] ;  /* 0x000a200001fb7983 */ /* 0x000ea80000300800 */
[----:B------:R-:W2:Y:S04]  /*35df0*/  LDL.LU R248, [R1+0xa1c] ;  /* 0x000a1c0001f87983 */ /* 0x000ea80000300800 */
[----:B------:R-:W3:Y:S04]  /*35e00*/  LDL R249, [R1+0x470] ;  /* 0x0004700001f97983 */ /* 0x000ee80000100800 */
[----:B------:R-:W3:Y:S01]  /*35e10*/  LDL R222, [R1+0x468] ;  /* 0x0004680001de7983 */ /* 0x000ee20000100800 */
[----:B------:R-:W-:-:S02]  /*35e20*/  F2FP.BF16.F32.PACK_AB R4, R214, R215 ;  /* 0x000000d7d604723e */ /* 0x000fc400000010ff */
[----:B------:R-:W-:Y:S01]  /*35e30*/  F2FP.BF16.F32.PACK_AB R5, R216, R217 ;  /* 0x000000d9d805723e */ /* 0x000fe200000010ff */
[----:B------:R-:W-:Y:S01]  /*35e40*/  BAR.SYNC.DEFER_BLOCKING 0x0 ;  /* 0x0000000000007b1d */ /* 0x000fe20000010000 */
[----:B----4-:R-:W-:-:S05]  /*35e50*/  F2FP.BF16.F32.PACK_AB R18, R219, R223 ;  /* 0x000000dfdb12723e */ /* 0x010fca00000010ff */
[----:B------:R-:W4:Y:S04]  /*35e60*/  LDL.LU R219, [R1+0xa28] ;  /* 0x000a280001db7983 */ /* 0x000f280000300800 */
[----:B------:R-:W4:Y:S04]  /*35e70*/  LDL.LU R223, [R1+0xa24] ;  /* 0x000a240001df7983 */ /* 0x000f280000300800 */
[----:B------:R-:W-:Y:S01]  /*35e80*/  STSM.16.M88.4 [R252], R4 ;  /* 0x00000004fc007844 */ /* 0x000fe20000000200 */
[----:B------:R-:W-:Y:S02]  /*35e90*/  F2FP.BF16.F32.PACK_AB R19, R229, R228 ;  /* 0x000000e4e513723e */ /* 0x000fe400000010ff */
[----:B------:R-:W-:-:S02]  /*35ea0*/  F2FP.BF16.F32.PACK_AB R14, R226, R231 ;  /* 0x000000e7e20e723e */ /* 0x000fc400000010ff */
[----:B------:R-:W-:Y:S01]  /*35eb0*/  F2FP.BF16.F32.PACK_AB R15, R227, R230 ;  /* 0x000000e6e30f723e */ /* 0x000fe200000010ff */
[----:B------:R-:W-:Y:S01]  /*35ec0*/  BAR.SYNC.DEFER_BLOCKING 0x0 ;  /* 0x0000000000007b1d */ /* 0x000fe20000010000 */
[----:B------:R-:W-:Y:S02]  /*35ed0*/  F2FP.BF16.F32.PACK_AB R16, R210, R211 ;  /* 0x000000d3d210723e */ /* 0x000fe400000010ff */
[----:B------:R-:W-:-:S03]  /*35ee0*/  F2FP.BF16.F32.PACK_AB R17, R212, R213 ;  /* 0x000000d5d411723e */ /* 0x000fc600000010ff */
[----:B------:R-:W0:Y:S02]  /*35ef0*/  LDS.128 R228, [R0] ;  /* 0x0000000000e47984 */ /* 0x000e240000000c00 */
[----:B------:R-:W-:Y:S06]  /*35f00*/  BAR.SYNC.DEFER_BLOCKING 0x0 ;  /* 0x0000000000007b1d */ /* 0x000fec0000010000 */
[----:B------:R-:W-:Y:S02]  /*35f10*/  STSM.16.M88.4 [R252], R16 ;  /* 0x00000010fc007844 */ /* 0x000fe40000000200 */
[----:B------:R-:W-:Y:S06]  /*35f20*/  BAR.SYNC.DEFER_BLOCKING 0x0 ;  /* 0x0000000000007b1d */ /* 0x000fec0000010000 */
[----:B------:R-:W1:Y:S04]  /*35f30*/  LDS.128 R224, [R0] ;  /* 0x0000000000e07984 */ /* 0x000e680000000c00 */
[----:B0-----:R-:W-:Y:S04]  /*35f40*/  STL.64 [R1+0xdc8], R228 ;  /* 0x000dc8e401007387 */ /* 0x001fe80000100a00 */
[----:B------:R-:W-:Y:S04]  /*35f50*/  STL.64 [R1+0xdc0], R230 ;  /* 0x000dc0e601007387 */ /* 0x000fe80000100a00 */
[----:B-1----:R-:W-:Y:S04]  /*35f60*/  STL.64 [R1+0xdb8], R224 ;  /* 0x000db8e001007387 */ /* 0x002fe80000100a00 */
[----:B------:R-:W-:Y:S04]  /*35f70*/  STL.64 [R1+0xda8], R226 ;  /* 0x000da8e201007387 */ /* 0x000fe80000100a00 */
[----:B------:R-:W4:Y:S04]  /*35f80*/  LDL R232, [R1+0x4e0] ;  /* 0x0004e00001e87983 */ /* 0x000f280000100800 */
[----:B------:R-:W4:Y:S04]  /*35f90*/  LDL R233, [R1+0x4d8] ;  /* 0x0004d80001e97983 */ /* 0x000f280000100800 */
[----:B------:R-:W4:Y:S04]  /*35fa0*/  LDL.LU R238, [R1+0xa40] ;  /* 0x000a400001ee7983 */ /* 0x000f280000300800 */
[----:B------:R-:W4:Y:S04]  /*35fb0*/  LDL.LU R239, [R1+0xa3c] ;  /* 0x000a3c0001ef7983 */ /* 0x000f280000300800 */
[----:B------:R-:W4:Y:S04]  /*35fc0*/  LDL R236, [R1+0x4f0] ;  /* 0x0004f00001ec7983 */ /* 0x000f280000100800 */
[----:B------:R-:W4:Y:S04]  /*35fd0*/  LDL R237, [R1+0x4e8] ;  /* 0x0004e80001ed7983 */ /* 0x000f280000100800 */
[----:B------:R-:W4:Y:S04]  /*35fe0*/  LDL.LU R215, [R1+0xa48] ;  /* 0x000a480001d77983 */ /* 0x000f280000300800 */
[----:B------:R-:W4:Y:S01]  /*35ff0*/  LDL.LU R214, [R1+0xa44] ;  /* 0x000a440001d67983 */ /* 0x000f220000300800 */
[----:B------:R-:W-:-:S03]  /*36000*/  F2FP.BF16.F32.PACK_AB R10, R241, R250 ;  /* 0x000000faf10a723e */ /* 0x000fc600000010ff */
[----:B------:R-:W4:Y:S04]  /*36010*/  LDL R242, [R1+0x500] ;  /* 0x0005000001f27983 */ /* 0x000f280000100800 */
[----:B------:R-:W4:Y:S04]  /*36020*/  LDL R243, [R1+0x4f8] ;  /* 0x0004f80001f37983 */ /* 0x000f280000100800 */
[----:B------:R-:W4:Y:S04]  /*36030*/  LDL.LU R240, [R1+0xa60] ;  /* 0x000a600001f07983 */ /* 0x000f280000300800 */
[----:B------:R-:W4:Y:S04]  /*36040*/  LDL.LU R241, [R1+0xa5c] ;  /* 0x000a5c0001f17983 */ /* 0x000f280000300800 */
[----:B------:R-:W4:Y:S01]  /*36050*/  LDL R250, [R1+0x510] ;  /* 0x0005100001fa7983 */ /* 0x000f220000100800 */
[----:B--2---:R-:W-:-:S03]  /*36060*/  F2FP.BF16.F32.PACK_AB R11, R251, R248 ;  /* 0x000000f8fb0b723e */ /* 0x004fc600000010ff */
[----:B------:R-:W2:Y:S04]  /*36070*/  LDL R251, [R1+0x508] ;  /* 0x0005080001fb7983 */ /* 0x000ea80000100800 */
[----:B------:R-:W2:Y:S01]  /*36080*/  LDL.LU R248, [R1+0xa68] ;  /* 0x000a680001f87983 */ /* 0x000ea20000300800 */
[----:B---3--:R-:W-:-:S03]  /*36090*/  F2FP.BF16.F32.PACK_AB R6, R249, R222 ;  /* 0x000000def906723e */ /* 0x008fc600000010ff */
[----:B------:R-:W3:Y:S01]  /*360a0*/  LDL.LU R249, [R1+0xa64] ;  /* 0x000a640001f97983 */ /* 0x000ee20000300800 */
[----:B------:R-:W-:Y:S02]  /*360b0*/  F2FP.BF16.F32.PACK_AB R12, R206, R207 ;  /* 0x000000cfce0c723e */ /* 0x000fe400000010ff */
[----:B------:R-:W-:Y:S01]  /*360c0*/  F2FP.BF16.F32.PACK_AB R13, R208, R209 ;  /* 0x000000d1d00d723e */ /* 0x000fe200000010ff */
[----:B------:R-:W-:Y:S06]  /*360d0*/  BAR.SYNC.DEFER_BLOCKING 0x0 ;  /* 0x0000000000007b1d */ /* 0x000fec0000010000 */
[----:B------:R0:W-:Y:S01]  /*360e0*/  STSM.16.M88.4 [R252], R12 ;  /* 0x0000000cfc007844 */ /* 0x0001e20000000200 */
[----:B----4-:R-:W-:Y:S01]  /*360f0*/  F2FP.BF16.F32.PACK_AB R7, R219, R223 ;  /* 0x000000dfdb07723e */ /* 0x010fe200000010ff */
[----:B------:R-:W-:Y:S01]  /*36100*/  BAR.SYNC.DEFER_BLOCKING 0x0 ;  /* 0x0000000000007b1d */ /* 0x000fe20000010000 */
[----:B------:R-:W-:-:S02]  /*36110*/  F2FP.BF16.F32.PACK_AB R8, R202, R203 ;  /* 0x000000cbca08723e */ /* 0x000fc400000010ff */
[----:B------:R-:W-:-:S03]  /*36120*/  F2FP.BF16.F32.PACK_AB R9, R204, R205 ;  /* 0x000000cdcc09723e */ /* 0x000fc600000010ff */
[----:B------:R-:W1:Y:S02]  /*36130*/  LDS.128 R220, [R0] ;  /* 0x0000000000dc7984 */ /* 0x000e640000000c00 */
[----:B------:R-:W-:Y:S06]  /*36140*/  BAR.SYNC.DEFER_BLOCKING 0x0 ;  /* 0x0000000000007b1d */ /* 0x000fec0000010000 */
[----:B------:R-:W-:Y:S02]  /*36150*/  STSM.16.M88.4 [R252], R8 ;  /* 0x00000008fc007844 */ /* 0x000fe40000000200 */
[----:B------:R-:W-:Y:S01]  /*36160*/  BAR.SYNC.DEFER_BLOCKING 0x0 ;  /* 0x0000000000007b1d */ /* 0x000fe20000010000 */
[----:B------:R-:W-:-:S02]  /*36170*/  F2FP.BF16.F32.PACK_AB R4, R198, R199 ;  /* 0x000000c7c604723e */ /* 0x000fc400000010ff */
[----:B------:R-:W-:-:S03]  /*36180*/  F2FP.BF16.F32.PACK_AB R5, R200, R201 ;  /* 0x000000c9c805723e */ /* 0x000fc600000010ff */
[----:B------:R-:W4:Y:S02]  /*36190*/  LDS.128 R216, [R0] ;  /* 0x0000000000d87984 */ /* 0x000f240000000c00 */
[----:B------:R-:W-:Y:S06]  /*361a0*/  BAR.SYNC.DEFER_BLOCKING 0x0 ;  /* 0x0000000000007b1d */ /* 0x000fec0000010000 */
[----:B------:R-:W-:Y:S01]  /*361b0*/  STSM.16.M88.4 [R252], R4 ;  /* 0x00000004fc007844 */ /* 0x000fe20000000200 */
[----:B------:R-:W-:Y:S02]  /*361c0*/  F2FP.BF16.F32.PACK_AB R16, R194, R195 ;  /* 0x000000c3c210723e */ /* 0x000fe400000010ff */
[----:B------:R-:W-:Y:S01]  /*361d0*/  F2FP.BF16.F32.PACK_AB R17, R196, R197 ;  /* 0x000000c5c411723e */ /* 0x000fe200000010ff */
[----:B------:R-:W-:Y:S01]  /*361e0*/  BAR.SYNC.DEFER_BLOCKING 0x0 ;  /* 0x0000000000007b1d */ /* 0x000fe20000010000 */
[----:B------:R-:W-:-:S02]  /*361f0*/  F2FP.BF16.F32.PACK_AB R18, R232, R233 ;  /* 0x000000e9e812723e */ /* 0x000fc400000010ff */
[----:B0-----:R-:W-:-:S03]  /*36200*/  F2FP.BF16.F32.PACK_AB R15, R215, R214 ;  /* 0x000000d6d70f723e */ /* 0x001fc600000010ff */
[----:B------:R-:W0:Y:S01]  /*36210*/  LDS.128 R212, [R0] ;  /* 0x0000000000d47984 */ /* 0x000e220000000c00 */
[----:B------:R-:W-:Y:S01]  /*36220*/  F2FP.BF16.F32.PACK_AB R19, R238, R239 ;  /* 0x000000efee13723e */ /* 0x000fe200000010ff */
[----:B------:R-:W-:Y:S06]  /*36230*/  BAR.SYNC.DEFER_BLOCKING 0x0 ;  /* 0x0000000000007b1d */ /* 0x000fec0000010000 */
[----:B------:R-:W-:Y:S02]  /*36240*/  STSM.16.M88.4 [R252], R16 ;  /* 0x00000010fc007844 */ /* 0x000fe40000000200 */
[----:B------:R-:W-:Y:S06]  /*36250*/  BAR.SYNC.DEFER_BLOCKING 0x0 ;  /* 0x0000000000007b1d */ /* 0x000fec0000010000 */
[----:B------:R-:W0:Y:S04]  /*36260*/  LDS.128 R208, [R0] ;  /* 0x0000000000d07984 */ /* 0x000e280000000c00 */
[----:B-1----:R-:W-:Y:S04]  /*36270*/  STL.64 [R1+0xdb0], R220 ;  /* 0x000db0dc01007387 */ /* 0x002fe80000100a00 */
[----:B------:R-:W-:Y:S04]  /*36280*/  STL.64 [R1+0xda0], R222 ;  /* 0x000da0de01007387 */ /* 0x000fe80000100a00 */
[----:B----4-:R-:W-:Y:S04]  /*36290*/  STL.64 [R1+0xe18], R216 ;  /* 0x000e18d801007387 */ /* 0x010fe80000100a00 */
[----:B------:R-:W-:Y:S01]  /*362a0*/  STL.64 [R1+0xdd0], R218 ;  /* 0x000dd0da01007387 */ /* 0x000fe20000100a00 */
[----:B------:R-:W-:-:S03]  /*362b0*/  F2FP.BF16.F32.PACK_AB R14, R236, R237 ;  /* 0x000000edec0e723e */ /* 0x000fc600000010ff */
[----:B------:R-:W4:Y:S04]  /*362c0*/  LDL R234, [R1+0x530] ;  /* 0x0005300001ea7983 */ /* 0x000f280000100800 */
[----:B------:R-:W4:Y:S04]  /*362d0*/  LDL R235, [R1+0x528] ;  /* 0x0005280001eb7983 */ /* 0x000f280000100800 */
[----:B------:R-:W4:Y:S04]  /*362e0*/  LDL.LU R232, [R1+0xa80] ;  /* 0x000a800001e87983 */ /* 0x000f280000300800 */
[----:B------:R-:W4:Y:S04]  /*362f0*/  LDL.LU R233, [R1+0xa7c] ;  /* 0x000a7c0001e97983 */ /* 0x000f280000300800 */
[----:B------:R-:W4:Y:S04]  /*36300*/  LDL R238, [R1+0x540] ;  /* 0x0005400001ee7983 */ /* 0x000f280000100800 */
[----:B------:R-:W4:Y:S04]  /*36310*/  LDL R239, [R1+0x538] ;  /* 0x0005380001ef7983 */ /* 0x000f280000100800 */
[----:B------:R-:W4:Y:S01]  /*36320*/  LDL.LU R236, [R1+0xa88] ;  /* 0x000a880001ec7983 */ /* 0x000f220000300800 */
[----:B------:R-:W-:-:S03]  /*36330*/  F2FP.BF16.F32.PACK_AB R10, R242, R243 ;  /* 0x000000f3f20a723e */ /* 0x000fc600000010ff */
[----:B------:R-:W4:Y:S01]  /*36340*/  LDL.LU R237, [R1+0xa84] ;  /* 0x000a840001ed7983 */ /* 0x000f220000300800 */
[----:B------:R-:W-:-:S03]  /*36350*/  F2FP.BF16.F32.PACK_AB R11, R240, R241 ;  /* 0x000000f1f00b723e */ /* 0x000fc600000010ff */
[----:B0-----:R-:W-:Y:S04]  /*36360*/  STL.64 [R1+0xe20], R214 ;  /* 0x000e20d601007387 */ /* 0x001fe80000100a00 */
[----:B------:R-:W-:Y:S04]  /*36370*/  STL.64 [R1+0xe30], R210 ;  /* 0x000e30d201007387 */ /* 0x000fe80000100a00 */
[----:B------:R-:W-:Y:S01]  /*36380*/  STL.64 [R1+0xe28], R208 ;  /* 0x000e28d001007387 */ /* 0x000fe20000100a00 */
[----:B--2---:R-:W-:-:S03]  /*36390*/  F2FP.BF16.F32.PACK_AB R6, R250, R251 ;  /* 0x000000fbfa06723e */ /* 0x004fc600000010ff */
[----:B------:R-:W2:Y:S04]  /*363a0*/  LDL R242, [R1+0x570] ;  /* 0x0005700001f27983 */ /* 0x000ea80000100800 */
[----:B------:R-:W2:Y:S01]  /*363b0*/  LDL R243, [R1+0x568] ;  /* 0x0005680001f37983 */ /* 0x000ea20000100800 */
[----:B---3--:R-:W-:-:S03]  /*363c0*/  F2FP.BF16.F32.PACK_AB R7, R248, R249 ;  /* 0x000000f9f807723e */ /* 0x008fc600000010ff */
[----:B------:R-:W3:Y:S04]  /*363d0*/  LDL.LU R240, [R1+0xaa0] ;  /* 0x000aa00001f07983 */ /* 0x000ee80000300800 */
[----:B------:R-:W3:Y:S04]  /*363e0*/  LDL.LU R241, [R1+0xa9c] ;  /* 0x000a9c0001f17983 */ /* 0x000ee80000300800 */
[----:B------:R-:W3:Y:S04]  /*363f0*/  LDL R250, [R1+0x580] ;  /* 0x0005800001fa7983 */ /* 0x000ee80000100800 */
[----:B------:R-:W3:Y:S04]  /*36400*/  LDL R251, [R1+0x578] ;  /* 0x0005780001fb7983 */ /* 0x000ee80000100800 */
[----:B------:R-:W3:Y:S04]  /*36410*/  LDL.LU R248, [R1+0xaa8] ;  /* 0x000aa80001f87983 */ /* 0x000ee80000300800 */
[----:B------:R-:W3:Y:S01]  /*36420*/  LDL.LU R249, [R1+0xaa4] ;  /* 0x000aa40001f97983 */ /* 0x000ee20000300800 */
[----:B------:R-:W-:-:S02]  /*36430*/  F2FP.BF16.F32.PACK_AB R12, R190, R191 ;  /* 0x000000bfbe0c723e */ /* 0x000fc400000010ff */
[----:B------:R-:W-:Y:S01]  /*36440*/  F2FP.BF16.F32.PACK_AB R13, R192, R193 ;  /* 0x000000c1c00d723e */ /* 0x000fe200000010ff */
[----:B------:R-:W-:Y:S06]  /*36450*/  BAR.SYNC.DEFER_BLOCKING 0x0 ;  /* 0x0000000000007b1d */ /* 0x000fec0000010000 */
[----:B------:R0:W-:Y:S02]  /*36460*/  STSM.16.M88.4 [R252], R12 ;  /* 0x0000000cfc007844 */ /* 0x0001e40000000200 */
[----:B------:R-:W-:Y:S01]  /*36470*/  BAR.SYNC.DEFER_BLOCKING 0x0 ;  /* 0x0000000000007b1d */ /* 0x000fe20000010000 */
[----:B------:R-:W-:-:S02]  /*36480*/  F2FP.BF16.F32.PACK_AB R8, R186, R187 ;  /* 0x000000bbba08723e */ /* 0x000fc400000010ff */
[----:B------:R-:W-:-:S03]  /*36490*/  F2FP.BF16.F32.PACK_AB R9, R188, R189 ;  /* 0x000000bdbc09723e */ /* 0x000fc600000010ff */
[----:B------:R-:W1:Y:S02]  /*364a0*/  LDS.128 R204, [R0] ;  /* 0x0000000000cc7984 */ /* 0x000e640000000c00 */
        /* <DEDUP_REMOVED lines=11> */
[----:B------:R-:W1:Y:S01]  /*36560*/  LDS.128 R196, [R0] ;  /* 0x0000000000c47984 */ /* 0x000e620000000c00 */
[----:B----4-:R-:W-:-:S03]  /*36570*/  F2FP.BF16.F32.PACK_AB R18, R234, R235 ;  /* 0x000000ebea12723e */ /* 0x010fc600000010ff */
[----:B------:R-:W4:Y:S04]  /*36580*/  LDL R234, [R1+0x5b0] ;  /* 0x0005b00001ea7983 */ /* 0x000f280000100800 */
[----:B------:R-:W4:Y:S01]  /*36590*/  LDL R235, [R1+0x5a8] ;  /* 0x0005a80001eb7983 */ /* 0x000f220000100800 */
[----:B------:R-:W-:-:S03]  /*365a0*/  F2FP.BF16.F32.PACK_AB R19, R232, R233 ;  /* 0x000000e9e813723e */ /* 0x000fc600000010ff */
[----:B------:R-:W4:Y:S04]  /*365b0*/  LDL.LU R232, [R1+0xac0] ;  /* 0x000ac00001e87983 */ /* 0x000f280000300800 */
[----:B------:R-:W4:Y:S01]  /*365c0*/  LDL.LU R233, [R1+0xabc] ;  /* 0x000abc0001e97983 */ /* 0x000f220000300800 */
[----:B0-----:R-:W-:-:S03]  /*365d0*/  F2FP.BF16.F32.PACK_AB R14, R238, R239 ;  /* 0x000000efee0e723e */ /* 0x001fc600000010ff */
[----:B------:R-:W4:Y:S04]  /*365e0*/  LDL R238, [R1+0x958] ;  /* 0x0009580001ee7983 */ /* 0x000f280000100800 */
[----:B------:R-:W4:Y:S01]  /*365f0*/  LDL R239, [R1+0x930] ;  /* 0x0009300001ef7983 */ /* 0x000f220000100800 */
[----:B------:R-:W-:-:S03]  /*36600*/  F2FP.BF16.F32.PACK_AB R15, R236, R237 ;  /* 0x000000edec0f723e */ /* 0x000fc600000010ff */
[----:B------:R-:W4:Y:S04]  /*36610*/  LDL.LU R236, [R1+0xac8] ;  /* 0x000ac80001ec7983 */ /* 0x000f280000300800 */
[----:B------:R-:W4:Y:S01]  /*36620*/  LDL.LU R237, [R1+0xac4] ;  /* 0x000ac40001ed7983 */ /* 0x000f220000300800 */
[----:B------:R-:W-:Y:S01]  /*36630*/  BAR.SYNC.DEFER_BLOCKING 0x0 ;  /* 0x0000000000007b1d */ /* 0x000fe20000010000 */
[----:B--2---:R-:W-:-:S05]  /*36640*/  F2FP.BF16.F32.PACK_AB R10, R242, R243 ;  /* 0x000000f3f20a723e */ /* 0x004fca00000010ff */
[----:B------:R-:W2:Y:S04]  /*36650*/  LDL.LU R242, [R1+0xa00] ;  /* 0x000a000001f27983 */ /* 0x000ea80000300800 */
[----:B------:R-:W2:Y:S01]  /*36660*/  LDL.LU R243, [R1+0x9fc] ;  /* 0x0009fc0001f37983 */ /* 0x000ea20000300800 */
[----:B---3--:R-:W-:-:S03]  /*36670*/  F2FP.BF16.F32.PACK_AB R11, R240, R241 ;  /* 0x000000f1f00b723e */ /* 0x008fc600000010ff */
[----:B------:R-:W3:Y:S04]  /*36680*/  LDL.LU R240, [R1+0xae0] ;  /* 0x000ae00001f07983 */ /* 0x000ee80000300800 */
[----:B------:R-:W3:Y:S01]  /*36690*/  LDL.LU R241, [R1+0xadc] ;  /* 0x000adc0001f17983 */ /* 0x000ee20000300800 */
[----:B------:R-:W-:-:S03]  /*366a0*/  F2FP.BF16.F32.PACK_AB R6, R250, R251 ;  /* 0x000000fbfa06723e */ /* 0x000fc600000010ff */
[----:B------:R-:W3:Y:S04]  /*366b0*/  LDL.LU R250, [R1+0xa0c] ;  /* 0x000a0c0001fa7983 */ /* 0x000ee80000300800 */
[----:B------:R-:W3:Y:S01]  /*366c0*/  LDL.LU R251, [R1+0xa04] ;  /* 0x000a040001fb7983 */ /* 0x000ee20000300800 */
[----:B------:R-:W-:-:S03]  /*366d0*/  F2FP.BF16.F32.PACK_AB R7, R248, R249 ;  /* 0x000000f9f807723e */ /* 0x000fc600000010ff */
[----:B------:R-:W3:Y:S04]  /*366e0*/  LDL.LU R248, [R1+0xae8] ;  /* 0x000ae80001f87983 */ /* 0x000ee80000300800 */
[----:B------:R-:W3:Y:S04]  /*366f0*/  LDL.LU R249, [R1+0xae4] ;  /* 0x000ae40001f97983 */ /* 0x000ee80000300800 */
[----:B------:R0:W-:Y:S01]  /*36700*/  STSM.16.M88.4 [R252], R16 ;  /* 0x00000010fc007844 */ /* 0x0001e20000000200 */
        /* <DEDUP_REMOVED lines=19> */
[----:B0-----:R-:W-:-:S02]  /*36840*/  F2FP.BF16.F32.PACK_AB R16, R162, R163 ;  /* 0x000000a3a210723e */ /* 0x001fc400000010ff */
[----:B------:R-:W-:-:S03]  /*36850*/  F2FP.BF16.F32.PACK_AB R17, R164, R165 ;  /* 0x000000a5a411723e */ /* 0x000fc600000010ff */
[----:B------:R-:W0:Y:S01]  /*36860*/  LDS.128 R180, [R0] ;  /* 0x0000000000b47984 */ /* 0x000e220000000c00 */
[----:B----4-:R-:W-:-:S03]  /*36870*/  F2FP.BF16.F32.PACK_AB R18, R234, R235 ;  /* 0x000000ebea12723e */ /* 0x010fc600000010ff */
[----:B------:R-:W4:Y:S04]  /*36880*/  LDL.LU R234, [R1+0xa30] ;  /* 0x000a300001ea7983 */ /* 0x000f280000300800 */
[----:B------:R-:W4:Y:S01]  /*36890*/  LDL.LU R235, [R1+0xa2c] ;  /* 0x000a2c0001eb7983 */ /* 0x000f220000300800 */
[----:B------:R-:W-:-:S03]  /*368a0*/  F2FP.BF16.F32.PACK_AB R19, R232, R233 ;  /* 0x000000e9e813723e */ /* 0x000fc600000010ff */
        /* <DEDUP_REMOVED lines=25> */
[----:B------:R-:W0:Y:S02]  /*36a40*/  LDS.128 R176, [R0] ;  /* 0x0000000000b07984 */ /* 0x000e240000000c00 */
[----:B------:R-:W-:Y:S06]  /*36a50*/  BAR.SYNC.DEFER_BLOCKING 0x0 ;  /* 0x0000000000007b1d */ /* 0x000fec0000010000 */
[----:B------:R4:W-:Y:S02]  /*36a60*/  STSM.16.M88.4 [R252], R12 ;  /* 0x0000000cfc007844 */ /* 0x0009e40000000200 */
        /* <DEDUP_REMOVED lines=13> */
[----:B-1----:R-:W-:-:S02]  /*36b40*/  F2FP.BF16.F32.PACK_AB R16, R146, R147 ;  /* 0x000000939210723e */ /* 0x002fc400000010ff */
[----:B------:R-:W-:-:S03]  /*36b50*/  F2FP.BF16.F32.PACK_AB R17, R148, R149 ;  /* 0x000000959411723e */ /* 0x000fc600000010ff */
[----:B------:R-:W1:Y:S01]  /*36b60*/  LDS.128 R164, [R0] ;  /* 0x0000000000a47984 */ /* 0x000e620000000c00 */
        /* <DEDUP_REMOVED lines=290> */
[----:B------:R-:W4:Y:S01]  /*37d90*/  LDL R235, [R1+0x68] ;  /* 0x0000680001eb7983 */ /* 0x000f220000100800 */
        /* <DEDUP_REMOVED lines=25> */
[----:B------:R-:W-:Y:S02]  /*37f30*/  F2FP.BF16.F32.PACK_AB R13, R46, R47 ;  /* 0x0000002f2e0d723e */ /* 0x000fe400000010ff */
[----:B------:R-:W-:Y:S02]  /*37f40*/  F2FP.BF16.F32.PACK_AB R8, R44, R45 ;  /* 0x0000002d2c08723e */ /* 0x000fe400000010ff */
[----:B------:R-:W-:Y:S01]  /*37f50*/  F2FP.BF16.F32.PACK_AB R9, R42, R43 ;  /* 0x0000002b2a09723e */ /* 0x000fe200000010ff */
[----:B------:R-:W3:Y:S04]  /*37f60*/  LDL.LU R228, [R1+0xd38] ;  /* 0x000d380001e47983 */ /* 0x000ee80000300800 */
[----:B------:R-:W3:Y:S04]  /*37f70*/  LDL.LU R229, [R1+0xd34] ;  /* 0x000d340001e57983 */ /* 0x000ee80000300800 */
[----:B------:R-:W1:Y:S01]  /*37f80*/  LDS.128 R64, [R0] ;  /* 0x0000000000407984 */ /* 0x000e620000000c00 */
[----:B------:R-:W-:Y:S06]  /*37f90*/  BAR.SYNC.DEFER_BLOCKING 0x0 ;  /* 0x0000000000007b1d */ /* 0x000fec0000010000 */
[----:B------:R4:W-:Y:S02]  /*37fa0*/  STSM.16.M88.4 [R252], R12 ;  /* 0x0000000cfc007844 */ /* 0x0009e40000000200 */
[----:B------:R-:W-:Y:S06]  /*37fb0*/  BAR.SYNC.DEFER_BLOCKING 0x0 ;  /* 0x0000000000007b1d */ /* 0x000fec0000010000 */
        /* <DEDUP_REMOVED lines=40> */
[----:B------:R-:W-:-:S05]  /*38240*/  F2FP.BF16.F32.PACK_AB R12, R32, R33 ;  /* 0x00000021200c723e */ /* 0x000fca00000010ff */
[----:B------:R-:W3:Y:S04]  /*38250*/  LDL.LU R220, [R1+0xba8] ;  /* 0x000ba80001dc7983 */ /* 0x000ee80000300800 */
[----:B------:R-:W3:Y:S01]  /*38260*/  LDL.LU R221, [R1+0xba0] ;  /* 0x000ba00001dd7983 */ /* 0x000ee20000300800 */
[----:B------:R-:W-:-:S03]  /*38270*/  F2FP.BF16.F32.PACK_AB R11, R228, R229 ;  /* 0x000000e5e40b723e */ /* 0x000fc600000010ff */
[----:B------:R-:W3:Y:S04]  /*38280*/  LDL.LU R226, [R1+0xbb0] ;  /* 0x000bb00001e27983 */ /* 0x000ee80000300800 */
[----:B------:R-:W3:Y:S04]  /*38290*/  LDL.LU R227, [R1+0xbac] ;  /* 0x000bac0001e37983 */ /* 0x000ee80000300800 */
[----:B------:R-:W0:Y:S01]  /*382a0*/  LDS.128 R48, [R0] ;  /* 0x0000000000307984 */ /* 0x000e220000000c00 */
[----:B------:R-:W-:Y:S06]  /*382b0*/  BAR.SYNC.DEFER_BLOCKING 0x0 ;  /* 0x0000000000007b1d */ /* 0x000fec0000010000 */
[----:B------:R-:W3:Y:S04]  /*382c0*/  LDL.LU R225, [R1+0xcb8] ;  /* 0x000cb80001e17983 */ /* 0x000ee80000300800 */
[----:B------:R-:W3:Y:S04]  /*382d0*/  LDL.LU R231, [R1+0xcb4] ;  /* 0x000cb40001e77983 */ /* 0x000ee80000300800 */
[----:B------:R-:W3:Y:S04]  /*382e0*/  LDL.LU R228, [R1+0xd58] ;  /* 0x000d580001e47983 */ /* 0x000ee80000300800 */
[----:B------:R-:W3:Y:S04]  /*382f0*/  LDL.LU R229, [R1+0xd54] ;  /* 0x000d540001e57983 */ /* 0x000ee80000300800 */
[----:B------:R0:W-:Y:S01]  /*38300*/  STSM.16.M88.4 [R252], R12 ;  /* 0x0000000cfc007844 */ /* 0x0001e20000000200 */
[----:B------:R-:W-:Y:S01]  /*38310*/  BAR.SYNC.DEFER_BLOCKING 0x0 ;  /* 0x0000000000007b1d */ /* 0x000fe20000010000 */
[----:B------:R-:W-:-:S05]  /*38320*/  F2FP.BF16.F32.PACK_AB R8, R28, R29 ;  /* 0x0000001d1c08723e */ /* 0x000fca00000010ff */
[----:B------:R-:W3:Y:S02]  /*38330*/  LDS.128 R44, [R0] ;  /* 0x00000000002c7984 */ /* 0x000ee40000000c00 */
[----:B------:R-:W-:Y:S01]  /*38340*/  BAR.SYNC.DEFER_BLOCKING 0x0 ;  /* 0x0000000000007b1d */ /* 0x000fe20000010000 */
[----:B----4-:R-:W-:-:S05]  /*38350*/  F2FP.BF16.F32.PACK_AB R6, R234, R235 ;  /* 0x000000ebea06723e */ /* 0x010fca00000010ff */
[----:B------:R-:W4:Y:S04]  /*38360*/  LDL.LU R234, [R1+0xcc0] ;  /* 0x000cc00001ea7983 */ /* 0x000f280000300800 */
[----:B------:R-:W4:Y:S01]  /*38370*/  LDL.LU R235, [R1+0xcbc] ;  /* 0x000cbc0001eb7983 */ /* 0x000f220000300800 */
[----:B------:R-:W-:-:S03]  /*38380*/  F2FP.BF16.F32.PACK_AB R7, R232, R233 ;  /* 0x000000e9e807723e */ /* 0x000fc600000010ff */
[----:B------:R-:W4:Y:S04]  /*38390*/  LDL.LU R232, [R1+0xd60] ;  /* 0x000d600001e87983 */ /* 0x000f280000300800 */
[----:B------:R-:W4:Y:S01]  /*383a0*/  LDL.LU R233, [R1+0xd5c] ;  /* 0x000d5c0001e97983 */ /* 0x000f220000300800 */
[----:B-1----:R-:W-:-:S03]  /*383b0*/  F2FP.BF16.F32.PACK_AB R17, R238, R239 ;  /* 0x000000efee11723e */ /* 0x002fc600000010ff */
[----:B------:R-:W4:Y:S04]  /*383c0*/  LDL.LU R238, [R1+0xbd8] ;  /* 0x000bd80001ee7983 */ /* 0x000f280000300800 */
[----:B------:R-:W4:Y:S01]  /*383d0*/  LDL.LU R239, [R1+0xbd0] ;  /* 0x000bd00001ef7983 */ /* 0x000f220000300800 */
[----:B0-----:R-:W-:-:S03]  /*383e0*/  F2FP.BF16.F32.PACK_AB R13, R236, R237 ;  /* 0x000000edec0d723e */ /* 0x001fc600000010ff */
[----:B------:R-:W4:Y:S04]  /*383f0*/  LDL.LU R236, [R1+0xbe0] ;  /* 0x000be00001ec7983 */ /* 0x000f280000300800 */
[----:B------:R-:W4:Y:S01]  /*38400*/  LDL.LU R237, [R1+0xbdc] ;  /* 0x000bdc0001ed7983 */ /* 0x000f220000300800 */
[----:B--2---:R-:W-:-:S03]  /*38410*/  F2FP.BF16.F32.PACK_AB R18, R242, R243 ;  /* 0x000000f3f212723e */ /* 0x004fc600000010ff */
        /* <DEDUP_REMOVED lines=9> */
[----:B------:R-:W4:Y:S04]  /*384b0*/  LDL.LU R248, [R1+0xd70] ;  /* 0x000d700001f87983 */ /* 0x000f280000300800 */
[----:B------:R-:W4:Y:S04]  /*384c0*/  LDL.LU R249, [R1+0xd6c] ;  /* 0x000d6c0001f97983 */ /* 0x000f280000300800 */
[----:B------:R-:W-:Y:S01]  /*384d0*/  STSM.16.M88.4 [R252], R8 ;  /* 0x00000008fc007844 */ /* 0x000fe20000000200 */
[----:B------:R-:W-:Y:S01]  /*384e0*/  BAR.SYNC.DEFER_BLOCKING 0x0 ;  /* 0x0000000000007b1d */ /* 0x000fe20000010000 */
[----:B------:R-:W-:-:S05]  /*384f0*/  F2FP.BF16.F32.PACK_AB R4, R24, R25 ;  /* 0x000000191804723e */ /* 0x000fca00000010ff */
[----:B------:R-:W0:Y:S02]  /*38500*/  LDS.128 R32, [R0] ;  /* 0x0000000000207984 */ /* 0x000e240000000c00 */
[----:B------:R-:W-:Y:S06]  /*38510*/  BAR.SYNC.DEFER_BLOCKING 0x0 ;  /* 0x0000000000007b1d */ /* 0x000fec0000010000 */
[----:B------:R-:W-:Y:S02]  /*38520*/  STSM.16.M88.4 [R252], R4 ;  /* 0x00000004fc007844 */ /* 0x000fe40000000200 */
[----:B------:R-:W-:Y:S01]  /*38530*/  BAR.SYNC.DEFER_BLOCKING 0x0 ;  /* 0x0000000000007b1d */ /* 0x000fe20000010000 */
[----:B------:R-:W-:-:S05]  /*38540*/  F2FP.BF16.F32.PACK_AB R16, R20, R21 ;  /* 0x000000151410723e */ /* 0x000fca00000010ff */
        /* <DEDUP_REMOVED lines=9> */
[----:B------:R-:W4:Y:S01]  /*385e0*/  LDL.LU R249, [R1] ;  /* 0x0000000001f97983 */ /* 0x000f220000300800 */
[----:B------:R-:W-:Y:S01]  /*385f0*/  F2FP.BF16.F32.PACK_AB R12, R23, R22 ;  /* 0x00000016170c723e */ /* 0x000fe200000010ff */
[----:B------:R-:W-:Y:S01]  /*38600*/  BAR.SYNC.DEFER_BLOCKING 0x0 ;  /* 0x0000000000007b1d */ /* 0x000fe20000010000 */
[----:B------:R-:W-:Y:S02]  /*38610*/  F2FP.BF16.F32.PACK_AB R4, R31, R30 ;  /* 0x0000001e1f04723e */ /* 0x000fe400000010ff */
[----:B------:R-:W-:-:S03]  /*38620*/  F2FP.BF16.F32.PACK_AB R9, R220, R221 ;  /* 0x000000dddc09723e */ /* 0x000fc600000010ff */
[----:B------:R-:W4:Y:S04]  /*38630*/  LDL.LU R218, [R1+0xc08] ;  /* 0x000c080001da7983 */ /* 0x000f280000300800 */
[----:B------:R-:W4:Y:S04]  /*38640*/  LDL.LU R219, [R1+0xc00] ;  /* 0x000c000001db7983 */ /* 0x000f280000300800 */
[----:B------:R-:W4:Y:S04]  /*38650*/  LDL R216, [R1+0x38] ;  /* 0x0000380001d87983 */ /* 0x000f280000100800 */
[----:B------:R-:W4:Y:S04]  /*38660*/  LDL.LU R217, [R1+0x8] ;  /* 0x0000080001d97983 */ /* 0x000f280000300800 */
[----:B------:R-:W-:Y:S01]  /*38670*/  STSM.16.M88.4 [R252], R12 ;  /* 0x0000000cfc007844 */ /* 0x000fe20000000200 */
[----:B------:R-:W-:Y:S01]  /*38680*/  BAR.SYNC.DEFER_BLOCKING 0x0 ;  /* 0x0000000000007b1d */ /* 0x000fe20000010000 */
[----:B------:R-:W-:-:S02]  /*38690*/  F2FP.BF16.F32.PACK_AB R5, R226, R227 ;  /* 0x000000e3e205723e */ /* 0x000fc400000010ff */
[----:B------:R-:W-:-:S03]  /*386a0*/  F2FP.BF16.F32.PACK_AB R10, R225, R231 ;  /* 0x000000e7e10a723e */ /* 0x000fc600000010ff */
[----:B------:R-:W4:Y:S04]  /*386b0*/  LDL.LU R222, [R1+0xc10] ;  /* 0x000c100001de7983 */ /* 0x000f280000300800 */
[----:B------:R-:W4:Y:S04]  /*386c0*/  LDL.LU R223, [R1+0xc0c] ;  /* 0x000c0c0001df7983 */ /* 0x000f280000300800 */
[----:B------:R-:W4:Y:S04]  /*386d0*/  LDL.LU R220, [R1+0xcf8] ;  /* 0x000cf80001dc7983 */ /* 0x000f280000300800 */
[----:B------:R-:W4:Y:S04]  /*386e0*/  LDL.LU R221, [R1+0xcf4] ;  /* 0x000cf40001dd7983 */ /* 0x000f280000300800 */
[----:B------:R-:W0:Y:S01]  /*386f0*/  LDS.128 R28, [R0] ;  /* 0x00000000001c7984 */ /* 0x000e220000000c00 */
[----:B------:R-:W-:-:S03]  /*38700*/  F2FP.BF16.F32.PACK_AB R11, R228, R229 ;  /* 0x000000e5e40b723e */ /* 0x000fc600000010ff */
[----:B------:R-:W4:Y:S04]  /*38710*/  LDL.LU R226, [R1+0xd78] ;  /* 0x000d780001e27983 */ /* 0x000f280000300800 */
[----:B------:R-:W4:Y:S01]  /*38720*/  LDL.LU R227, [R1+0xd74] ;  /* 0x000d740001e37983 */ /* 0x000f220000300800 */
[----:B------:R-:W-:-:S03]  /*38730*/  F2FP.BF16.F32.PACK_AB R6, R234, R235 ;  /* 0x000000ebea06723e */ /* 0x000fc600000010ff */
[----:B------:R-:W4:Y:S01]  /*38740*/  LDL.LU R225, [R1+0xd00] ;  /* 0x000d000001e17983 */ /* 0x000f220000300800 */
[----:B------:R-:W-:Y:S01]  /*38750*/  F2FP.BF16.F32.PACK_AB R7, R232, R233 ;  /* 0x000000e9e807723e */ /* 0x000fe200000010ff */
[----:B------:R-:W-:Y:S01]  /*38760*/  BAR.SYNC.DEFER_BLOCKING 0x0 ;  /* 0x0000000000007b1d */ /* 0x000fe20000010000 */
[----:B------:R-:W-:-:S05]  /*38770*/  F2FP.BF16.F32.PACK_AB R17, R238, R239 ;  /* 0x000000efee11723e */ /* 0x000fca00000010ff */
[----:B------:R-:W4:Y:S04]  /*38780*/  LDL.LU R231, [R1+0xcfc] ;  /* 0x000cfc0001e77983 */ /* 0x000f280000300800 */
[----:B------:R-:W4:Y:S04]  /*38790*/  LDL.LU R228, [R1+0xd80] ;  /* 0x000d800001e47983 */ /* 0x000f280000300800 */
[----:B------:R-:W4:Y:S01]  /*387a0*/  LDL.LU R229, [R1+0xd7c] ;  /* 0x000d7c0001e57983 */ /* 0x000f220000300800 */
[----:B------:R-:W-:-:S03]  /*387b0*/  F2FP.BF16.F32.PACK_AB R245, R236, R237 ;  /* 0x000000edecf5723e */ /* 0x000fc600000010ff */
[----:B------:R-:W4:Y:S04]  /*387c0*/  LDL R234, [R1+0x48] ;  /* 0x0000480001ea7983 */ /* 0x000f280000100800 */
[----:B------:R-:W4:Y:S04]  /*387d0*/  LDL R235, [R1+0x40] ;  /* 0x0000400001eb7983 */ /* 0x000f280000100800 */
[----:B------:R-:W4:Y:S01]  /*387e0*/  LDL.LU R232, [R1+0xc38] ;  /* 0x000c380001e87983 */ /* 0x000f220000300800 */
[----:B------:R-:W-:-:S03]  /*387f0*/  F2FP.BF16.F32.PACK_AB R8, R27, R26 ;  /* 0x0000001a1b08723e */ /* 0x000fc600000010ff */
[----:B------:R-:W4:Y:S01]  /*38800*/  LDL.LU R233, [R1+0xc30] ;  /* 0x000c300001e97983 */ /* 0x000f220000300800 */
[----:B--2---:R-:W-:-:S03]  /*38810*/  F2FP.BF16.F32.PACK_AB R18, R242, R243 ;  /* 0x000000f3f212723e */ /* 0x004fc600000010ff */
[----:B------:R-:W2:Y:S04]  /*38820*/  LDL R238, [R1+0x60] ;  /* 0x0000600001ee7983 */ /* 0x000ea80000100800 */
[----:B------:R-:W2:Y:S01]  /*38830*/  LDL R239, [R1+0x58] ;  /* 0x0000580001ef7983 */ /* 0x000ea20000100800 */
[----:B---3--:R-:W-:-:S03]  /*38840*/  F2FP.BF16.F32.PACK_AB R19, R240, R241 ;  /* 0x000000f1f013723e */ /* 0x008fc600000010ff */
[----:B------:R-:W3:Y:S04]  /*38850*/  LDL.LU R236, [R1+0xc40] ;  /* 0x000c400001ec7983 */ /* 0x000ee80000300800 */
[----:B------:R-:W3:Y:S01]  /*38860*/  LDL.LU R237, [R1+0xc3c] ;  /* 0x000c3c0001ed7983 */ /* 0x000ee20000300800 */
[----:B------:R-:W-:-:S03]  /*38870*/  F2FP.BF16.F32.PACK_AB R246, R250, R251 ;  /* 0x000000fbfaf6723e */ /* 0x000fc600000010ff */
[----:B------:R-:W2:Y:S04]  /*38880*/  LDL.LU R242, [R1+0xd18] ;  /* 0x000d180001f27983 */ /* 0x000ea80000300800 */
[----:B------:R-:W2:Y:S04]  /*38890*/  LDL.LU R243, [R1+0xd14] ;  /* 0x000d140001f37983 */ /* 0x000ea80000300800 */
[----:B------:R-:W3:Y:S04]  /*388a0*/  LDL.LU R240, [R1+0xd88] ;  /* 0x000d880001f07983 */ /* 0x000ee80000300800 */
[----:B------:R-:W3:Y:S04]  /*388b0*/  LDL.LU R241, [R1+0xd84] ;  /* 0x000d840001f17983 */ /* 0x000ee80000300800 */
[----:B------:R4:W-:Y:S04]  /*388c0*/  STSM.16.M88.4 [R252], R8 ;  /* 0x00000008fc007844 */ /* 0x0009e80000000200 */
[----:B------:R-:W3:Y:S04]  /*388d0*/  LDL.LU R250, [R1+0xd20] ;  /* 0x000d200001fa7983 */ /* 0x000ee80000300800 */
[----:B------:R-:W3:Y:S01]  /*388e0*/  LDL.LU R251, [R1+0xd1c] ;  /* 0x000d1c0001fb7983 */ /* 0x000ee20000300800 */
[----:B------:R-:W-:Y:S06]  /*388f0*/  BAR.SYNC.DEFER_BLOCKING 0x0 ;  /* 0x0000000000007b1d */ /* 0x000fec0000010000 */
[----:B------:R-:W0:Y:S02]  /*38900*/  LDS.128 R24, [R0] ;  /* 0x0000000000187984 */ /* 0x000e240000000c00 */
[----:B------:R-:W-:Y:S01]  /*38910*/  BAR.SYNC.DEFER_BLOCKING 0x0 ;  /* 0x0000000000007b1d */ /* 0x000fe20000010000 */
[----:B----4-:R-:W-:-:S05]  /*38920*/  F2FP.BF16.F32.PACK_AB R8, R248, R249 ;  /* 0x000000f9f808723e */ /* 0x010fca00000010ff */
[----:B------:R-:W4:Y:S04]  /*38930*/  LDL.LU R248, [R1+0xd90] ;  /* 0x000d900001f87983 */ /* 0x000f280000300800 */
[----:B------:R-:W4:Y:S04]  /*38940*/  LDL.LU R249, [R1+0xd8c] ;  /* 0x000d8c0001f97983 */ /* 0x000f280000300800 */
[----:B------:R1:W-:Y:S01]  /*38950*/  STSM.16.M88.4 [R252], R4 ;  /* 0x00000004fc007844 */ /* 0x0003e20000000200 */
[----:B------:R-:W-:Y:S06]  /*38960*/  BAR.SYNC.DEFER_BLOCKING 0x0 ;  /* 0x0000000000007b1d */ /* 0x000fec0000010000 */
[----:B------:R-:W0:Y:S02]  /*38970*/  LDS.128 R12, [R0] ;  /* 0x00000000000c7984 */ /* 0x000e240000000c00 */
[----:B------:R-:W-:Y:S06]  /*38980*/  BAR.SYNC.DEFER_BLOCKING 0x0 ;  /* 0x0000000000007b1d */ /* 0x000fec0000010000 */
[----:B------:R-:W-:Y:S02]  /*38990*/  STSM.16.M88.4 [R252], R16 ;  /* 0x00000010fc007844 */ /* 0x000fe40000000200 */
[----:B------:R-:W-:Y:S06]  /*389a0*/  BAR.SYNC.DEFER_BLOCKING 0x0 ;  /* 0x0000000000007b1d */ /* 0x000fec0000010000 */
[----:B------:R-:W0:Y:S02]  /*389b0*/  LDS.128 R20, [R0] ;  /* 0x0000000000147984 */ /* 0x000e240000000c00 */
[----:B------:R-:W-:Y:S01]  /*389c0*/  BAR.SYNC.DEFER_BLOCKING 0x0 ;  /* 0x0000000000007b1d */ /* 0x000fe20000010000 */
[----:B-1----:R-:W-:-:S02]  /*389d0*/  F2FP.BF16.F32.PACK_AB R6, R225, R231 ;  /* 0x000000e7e106723e */ /* 0x002fc400000010ff */
[----:B------:R-:W-:-:S03]  /*389e0*/  F2FP.BF16.F32.PACK_AB R4, R216, R217 ;  /* 0x000000d9d804723e */ /* 0x000fc600000010ff */
[----:B------:R-:W3:Y:S04]  /*389f0*/  LDL.LU R231, [R1+0x10] ;  /* 0x0000100001e77983 */ /* 0x000ee80000300800 */
[----:B------:R-:W3:Y:S04]  /*38a00*/  LDL.LU R225, [R1+0x14] ;  /* 0x0000140001e17983 */ /* 0x000ee80000300800 */
[----:B------:R-:W3:Y:S04]  /*38a10*/  LDL.LU.64 R214, [R1+0x438] ;  /* 0x0004380001d67983 */ /* 0x000ee80000300a00 */
[----:B------:R-:W3:Y:S04]  /*38a20*/  LDL.LU.64 R216, [R1+0x430] ;  /* 0x0004300001d87983 */ /* 0x000ee80000300a00 */
[----:B------:R1:W-:Y:S01]  /*38a30*/  STSM.16.M88.4 [R252], R244 ;  /* 0x000000f4fc007844 */ /* 0x0003e20000000200 */
[----:B------:R-:W-:Y:S01]  /*38a40*/  BAR.SYNC.DEFER_BLOCKING 0x0 ;  /* 0x0000000000007b1d */ /* 0x000fe20000010000 */
[----:B-1----:R-:W-:-:S02]  /*38a50*/  F2FP.BF16.F32.PACK_AB R244, R234, R235 ;  /* 0x000000ebeaf4723e */ /* 0x002fc400000010ff */
[----:B------:R-:W-:-:S03]  /*38a60*/  F2FP.BF16.F32.PACK_AB R245, R232, R233 ;  /* 0x000000e9e8f5723e */ /* 0x000fc600000010ff */
[----:B------:R-:W3:Y:S01]  /*38a70*/  LDL.LU.64 R234, [R1+0x428] ;  /* 0x0004280001ea7983 */ /* 0x000ee20000300a00 */
[----:B--2---:R-:W-:-:S03]  /*38a80*/  F2FP.BF16.F32.PACK_AB R246, R242, R243 ;  /* 0x000000f3f2f6723e */ /* 0x004fc600000010ff */
[----:B------:R-:W2:Y:S04]  /*38a90*/  LDL.LU.64 R232, [R1+0x420] ;  /* 0x0004200001e87983 */ /* 0x000ea80000300a00 */
[----:B------:R-:W2:Y:S04]  /*38aa0*/  LDL.LU R242, [R1+0x18] ;  /* 0x0000180001f27983 */ /* 0x000ea80000300800 */
[----:B------:R-:W2:Y:S04]  /*38ab0*/  LDL.LU R243, [R1+0x1c] ;  /* 0x00001c0001f37983 */ /* 0x000ea80000300800 */
[----:B------:R-:W1:Y:S01]  /*38ac0*/  LDS.128 R16, [R0] ;  /* 0x0000000000107984 */ /* 0x000e620000000c00 */
[----:B------:R-:W-:-:S02]  /*38ad0*/  F2FP.BF16.F32.PACK_AB R9, R218, R219 ;  /* 0x000000dbda09723e */ /* 0x000fc400000010ff */
[----:B------:R-:W-:Y:S02]  /*38ae0*/  F2FP.BF16.F32.PACK_AB R10, R220, R221 ;  /* 0x000000dddc0a723e */ /* 0x000fe400000010ff */
[----:B------:R-:W-:Y:S01]  /*38af0*/  F2FP.BF16.F32.PACK_AB R11, R226, R227 ;  /* 0x000000e3e20b723e */ /* 0x000fe200000010ff */
[----:B------:R-:W-:Y:S01]  /*38b00*/  BAR.SYNC.DEFER_BLOCKING 0x0 ;  /* 0x0000000000007b1d */ /* 0x000fe20000010000 */
[----:B----4-:R-:W-:-:S05]  /*38b10*/  F2FP.BF16.F32.PACK_AB R211, R248, R249 ;  /* 0x000000f9f8d3723e */ /* 0x010fca00000010ff */
[----:B------:R-:W4:Y:S04]  /*38b20*/  LDL.LU.64 R248, [R1+0x418] ;  /* 0x0004180001f87983 */ /* 0x000f280000300a00 */
[----:B------:R-:W-:Y:S01]  /*38b30*/  STSM.16.M88.4 [R252], R8 ;  /* 0x00000008fc007844 */ /* 0x000fe20000000200 */
[----:B------:R-:W-:Y:S01]  /*38b40*/  BAR.SYNC.DEFER_BLOCKING 0x0 ;  /* 0x0000000000007b1d */ /* 0x000fe20000010000 */
[----:B------:R-:W-:Y:S02]  /*38b50*/  F2FP.BF16.F32.PACK_AB R5, R222, R223 ;  /* 0x000000dfde05723e */ /* 0x000fe400000010ff */
[----:B------:R-:W-:Y:S02]  /*38b60*/  F2FP.BF16.F32.PACK_AB R7, R228, R229 ;  /* 0x000000e5e407723e */ /* 0x000fe400000010ff */
[----:B---3--:R-:W-:-:S02]  /*38b70*/  F2FP.BF16.F32.PACK_AB R247, R240, R241 ;  /* 0x000000f1f0f7723e */ /* 0x008fc400000010ff */
[----:B------:R-:W-:Y:S01]  /*38b80*/  F2FP.BF16.F32.PACK_AB R208, R238, R239 ;  /* 0x000000efeed0723e */ /* 0x000fe200000010ff */
[----:B------:R-:W3:Y:S01]  /*38b90*/  LDL.LU.64 R220, [R1+0x410] ;  /* 0x0004100001dc7983 */ /* 0x000ee20000300a00 */
[----:B------:R-:W-:Y:S02]  /*38ba0*/  F2FP.BF16.F32.PACK_AB R209, R236, R237 ;  /* 0x000000edecd1723e */ /* 0x000fe400000010ff */
[----:B------:R-:W-:Y:S01]  /*38bb0*/  F2FP.BF16.F32.PACK_AB R210, R250, R251 ;  /* 0x000000fbfad2723e */ /* 0x000fe200000010ff */
[----:B------:R-:W3:Y:S04]  /*38bc0*/  LDL.LU.64 R226, [R1+0x408] ;  /* 0x0004080001e27983 */ /* 0x000ee80000300a00 */
[----:B------:R-:W3:Y:S04]  /*38bd0*/  LDL.LU.64 R236, [R1+0x400] ;  /* 0x0004000001ec7983 */ /* 0x000ee80000300a00 */
[----:B------:R-:W3:Y:S04]  /*38be0*/  LDL.LU.64 R218, [R1+0x3f8] ;  /* 0x0003f80001da7983 */ /* 0x000ee80000300a00 */
[----:B------:R-:W1:Y:S01]  /*38bf0*/  LDS.128 R8, [R0] ;  /* 0x0000000000087984 */ /* 0x000e620000000c00 */
[----:B------:R-:W-:Y:S06]  /*38c00*/  BAR.SYNC.DEFER_BLOCKING 0x0 ;  /* 0x0000000000007b1d */ /* 0x000fec0000010000 */
[----:B------:R-:W-:Y:S02]  /*38c10*/  STSM.16.M88.4 [R252], R4 ;  /* 0x00000004fc007844 */ /* 0x000fe40000000200 */
[----:B------:R-:W-:Y:S06]  /*38c20*/  BAR.SYNC.DEFER_BLOCKING 0x0 ;  /* 0x0000000000007b1d */ /* 0x000fec0000010000 */
[----:B------:R-:W1:Y:S02]  /*38c30*/  LDS.128 R4, [R0] ;  /* 0x0000000000047984 */ /* 0x000e640000000c00 */
[----:B------:R-:W-:Y:S06]  /*38c40*/  BAR.SYNC.DEFER_BLOCKING 0x0 ;  /* 0x0000000000007b1d */ /* 0x000fec0000010000 */
[----:B------:R-:W-:Y:S02]  /*38c50*/  STSM.16.M88.4 [R252], R244 ;  /* 0x000000f4fc007844 */ /* 0x000fe40000000200 */
[----:B------:R-:W-:Y:S06]  /*38c60*/  BAR.SYNC.DEFER_BLOCKING 0x0 ;  /* 0x0000000000007b1d */ /* 0x000fec0000010000 */
[----:B------:R-:W1:Y:S02]  /*38c70*/  LDS.128 R244, [R0] ;  /* 0x0000000000f47984 */ /* 0x000e640000000c00 */
[----:B------:R-:W-:Y:S01]  /*38c80*/  BAR.SYNC.DEFER_BLOCKING 0x0 ;  /* 0x0000000000007b1d */ /* 0x000fe20000010000 */
[----:B------:R-:W-:-:S05]  /*38c90*/  PRMT R230, R231, 0x7632, R230 ;  /* 0x00007632e7e67816 */ /* 0x000fca00000000e6 */
[----:B------:R0:W-:Y:S02]  /*38ca0*/  STSM.16.M88.4 [R252], R208 ;  /* 0x000000d0fc007844 */ /* 0x0001e40000000200 */
[----:B------:R-:W-:Y:S01]  /*38cb0*/  BAR.SYNC.DEFER_BLOCKING 0x0 ;  /* 0x0000000000007b1d */ /* 0x000fe20000010000 */
[----:B--2---:R-:W-:-:S05]  /*38cc0*/  PRMT R224, R242, 0x7632, R224 ;  /* 0x00007632f2e07816 */ /* 0x004fca00000000e0 */
[----:B0-----:R-:W2:Y:S01]  /*38cd0*/  LDL.LU.64 R210, [R1+0xe30] ;  /* 0x000e300001d27983 */ /* 0x001ea20000300a00 */
[----:B------:R-:W-:-:S03]  /*38ce0*/  PRMT R252, R225, 0x7632, R252 ;  /* 0x00007632e1fc7816 */ /* 0x000fc600000000fc */
[----:B------:R-:W2:Y:S04]  /*38cf0*/  LDL.LU.64 R208, [R1+0xe28] ;  /* 0x000e280001d07983 */ /* 0x000ea80000300a00 */
[----:B------:R-:W2:Y:S04]  /*38d00*/  LDL.LU.64 R228, [R1+0x3f0] ;  /* 0x0003f00001e47983 */ /* 0x000ea80000300a00 */
[----:B------:R-:W2:Y:S04]  /*38d10*/  LDL.LU.64 R250, [R1+0x3e8] ;  /* 0x0003e80001fa7983 */ /* 0x000ea80000300a00 */
[----:B------:R-:W2:Y:S04]  /*38d20*/  LDL.LU.64 R240, [R1+0x3e0] ;  /* 0x0003e00001f07983 */ /* 0x000ea80000300a00 */
[----:B------:R-:W2:Y:S04]  /*38d30*/  LDL.LU.64 R238, [R1+0x3d8] ;  /* 0x0003d80001ee7983 */ /* 0x000ea80000300a00 */
[----:B------:R-:W-:Y:S04]  /*38d40*/  STG.E.U16 desc[UR4][R2.64], R231 ;  /* 0x000000e702007986 */ /* 0x000fe8000c101504 */
[----:B------:R-:W2:Y:S04]  /*38d50*/  LDL.LU.64 R222, [R1+0x3d0] ;  /* 0x0003d00001de7983 */ /* 0x000ea80000300a00 */
[----:B------:R0:W-:Y:S04]  /*38d60*/  STG.E.U16 desc[UR4][R214.64], R230 ;  /* 0x000000e6d6007986 */ /* 0x0001e8000c101504 */
[----:B------:R1:W-:Y:S04]  /*38d70*/  STG.E.U16 desc[UR4][R216.64], R225 ;  /* 0x000000e1d8007986 */ /* 0x0003e8000c101504 */
[----:B------:R1:W-:Y:S04]  /*38d80*/  STG.E.U16 desc[UR4][R234.64], R252 ;  /* 0x000000fcea007986 */ /* 0x0003e8000c101504 */
[----:B0-----:R-:W2:Y:S04]  /*38d90*/  LDL.LU.64 R214, [R1+0xe20] ;  /* 0x000e200001d67983 */ /* 0x001ea80000300a00 */
[----:B------:R-:W2:Y:S04]  /*38da0*/  LDL.LU.64 R230, [R1+0x3c8] ;  /* 0x0003c80001e67983 */ /* 0x000ea80000300a00 */
[----:B-1----:R-:W2:Y:S04]  /*38db0*/  LDL.LU.64 R216, [R1+0xe18] ;  /* 0x000e180001d87983 */ /* 0x002ea80000300a00 */
[----:B------:R-:W2:Y:S04]  /*38dc0*/  LDL.LU.64 R234, [R1+0x3c0] ;  /* 0x0003c00001ea7983 */ /* 0x000ea80000300a00 */
[----:B------:R0:W-:Y:S04]  /*38dd0*/  STG.E.U16 desc[UR4][R232.64], R242 ;  /* 0x000000f2e8007986 */ /* 0x0001e8000c101504 */
[----:B0-----:R-:W2:Y:S04]  /*38de0*/  LDL.LU.64 R232, [R1+0x3b8] ;  /* 0x0003b80001e87983 */ /* 0x001ea80000300a00 */
[----:B----4-:R0:W-:Y:S04]  /*38df0*/  STG.E.U16 desc[UR4][R248.64], R224 ;  /* 0x000000e0f8007986 */ /* 0x0101e8000c101504 */
[----:B0-----:R-:W4:Y:S01]  /*38e00*/  LDL.LU.64 R248, [R1+0xe10] ;  /* 0x000e100001f87983 */ /* 0x001f220000300a00 */
[----:B------:R-:W-:-:S03]  /*38e10*/  PRMT R252, R243, 0x7632, R252 ;  /* 0x00007632f3fc7816 */ /* 0x000fc600000000fc */
[----:B---3--:R0:W-:Y:S04]  /*38e20*/  STG.E.U16 desc[UR4][R220.64], R243 ;  /* 0x000000f3dc007986 */ /* 0x0081e8000c101504 */
[----:B------:R1:W-:Y:S04]  /*38e30*/  STG.E.U16 desc[UR4][R226.64], R252 ;  /* 0x000000fce2007986 */ /* 0x0003e8000c101504 */
[----:B------:R-:W3:Y:S04]  /*38e40*/  LDL.LU.64 R224, [R1+0x3b0] ;  /* 0x0003b00001e07983 */ /* 0x000ee80000300a00 */
[----:B0-----:R-:W3:Y:S04]  /*38e50*/  LDL.LU.64 R242, [R1+0x3a8] ;  /* 0x0003a80001f27983 */ /* 0x001ee80000300a00 */
[----:B------:R-:W3:Y:S04]  /*38e60*/  LDL.LU.64 R220, [R1+0x3a0] ;  /* 0x0003a00001dc7983 */ /* 0x000ee80000300a00 */
[----:B-1----:R-:W3:Y:S01]  /*38e70*/  LDL.LU.64 R226, [R1+0x398] ;  /* 0x0003980001e27983 */ /* 0x002ee20000300a00 */
[----:B----4-:R-:W-:-:S03]  /*38e80*/  PRMT R252, R248, 0x7632, R252 ;  /* 0x00007632f8fc7816 */ /* 0x010fc600000000fc */
[----:B------:R0:W-:Y:S04]  /*38e90*/  STG.E.U16 desc[UR4][R236.64], R248 ;  /* 0x000000f8ec007986 */ /* 0x0001e8000c101504 */
[----:B------:R1:W-:Y:S04]  /*38ea0*/  STG.E.U16 desc[UR4][R218.64], R252 ;  /* 0x000000fcda007986 */ /* 0x0003e8000c101504 */
[----:B--2---:R2:W-:Y:S01]  /*38eb0*/  STG.E.U16 desc[UR4][R228.64], R249 ;  /* 0x000000f9e4007986 */ /* 0x0045e2000c101504 */
[----:B0-----:R-:W-:-:S03]  /*38ec0*/  PRMT R248, R249, 0x7632, R248 ;  /* 0x00007632f9f87816 */ /* 0x001fc600000000f8 */
[----:B------:R-:W4:Y:S04]  /*38ed0*/  LDL.LU.64 R236, [R1+0x390] ;  /* 0x0003900001ec7983 */ /* 0x000f280000300a00 */
[----:B-1----:R-:W4:Y:S04]  /*38ee0*/  LDL.LU.64 R218, [R1+0x388] ;  /* 0x0003880001da7983 */ /* 0x002f280000300a00 */
[----:B--2---:R-:W2:Y:S04]  /*38ef0*/  LDL.LU.64 R228, [R1+0x380] ;  /* 0x0003800001e47983 */ /* 0x004ea80000300a00 */
[----:B------:R0:W-:Y:S04]  /*38f00*/  STG.E.U16 desc[UR4][R250.64], R248 ;  /* 0x000000f8fa007986 */ /* 0x0001e8000c101504 */
[----:B0-----:R-:W3:Y:S04]  /*38f10*/  LDL.LU.64 R250, [R1+0xe08] ;  /* 0x000e080001fa7983 */ /* 0x001ee80000300a00 */
[----:B---3--:R0:W-:Y:S04]  /*38f20*/  STG.E.U16 desc[UR4][R240.64], R250 ;  /* 0x000000faf0007986 */ /* 0x0081e8000c101504 */
[----:B0-----:R-:W3:Y:S01]  /*38f30*/  LDL.LU.64 R240, [R1+0xe00] ;  /* 0x000e000001f07983 */ /* 0x001ee20000300a00 */
[----:B------:R-:W-:-:S02]  /*38f40*/  PRMT R249, R250, 0x7632, R249 ;  /* 0x00007632faf97816 */ /* 0x000fc400000000f9 */
[----:B------:R-:W-:-:S03]  /*38f50*/  PRMT R248, R251, 0x7632, R248 ;  /* 0x00007632fbf87816 */ /* 0x000fc600000000f8 */
[----:B------:R0:W-:Y:S04]  /*38f60*/  STG.E.U16 desc[UR4][R238.64], R249 ;  /* 0x000000f9ee007986 */ /* 0x0001e8000c101504 */
[----:B------:R1:W-:Y:S04]  /*38f70*/  STG.E.U16 desc[UR4][R222.64], R251 ;  /* 0x000000fbde007986 */ /* 0x0003e8000c101504 */
[----:B------:R4:W-:Y:S04]  /*38f80*/  STG.E.U16 desc[UR4][R230.64], R248 ;  /* 0x000000f8e6007986 */ /* 0x0009e8000c101504 */
[----:B0-----:R-:W2:Y:S04]  /*38f90*/  LDL.LU.64 R238, [R1+0x370] ;  /* 0x0003700001ee7983 */ /* 0x001ea80000300a00 */
[----:B-1----:R-:W2:Y:S04]  /*38fa0*/  LDL.LU.64 R250, [R1+0x378] ;  /* 0x0003780001fa7983 */ /* 0x002ea80000300a00 */
[----:B----4-:R-:W4:Y:S01]  /*38fb0*/  LDL.LU.64 R230, [R1+0x360] ;  /* 0x0003600001e67983 */ /* 0x010f220000300a00 */
[----:B---3--:R-:W-:-:S03]  /*38fc0*/  PRMT R248, R240, 0x7632, R248 ;  /* 0x00007632f0f87816 */ /* 0x008fc600000000f8 */
[----:B------:R0:W-:Y:S04]  /*38fd0*/  STG.E.U16 desc[UR4][R234.64], R240 ;  /* 0x000000f0ea007986 */ /* 0x0001e8000c101504 */
[----:B------:R1:W-:Y:S04]  /*38fe0*/  STG.E.U16 desc[UR4][R232.64], R248 ;  /* 0x000000f8e8007986 */ /* 0x0003e8000c101504 */
[----:B------:R3:W-:Y:S01]  /*38ff0*/  STG.E.U16 desc[UR4][R224.64], R241 ;  /* 0x000000f1e0007986 */ /* 0x0007e2000c101504 */
[----:B0-----:R-:W-:-:S03]  /*39000*/  PRMT R240, R241, 0x7632, R240 ;  /* 0x00007632f1f07816 */ /* 0x001fc600000000f0 */
[----:B------:R-:W4:Y:S04]  /*39010*/  LDL.LU.64 R234, [R1+0x358] ;  /* 0x0003580001ea7983 */ /* 0x000f280000300a00 */
[----:B------:R-:W4:Y:S04]  /*39020*/  LDL.LU.64 R222, [R1+0x350] ;  /* 0x0003500001de7983 */ /* 0x000f280000300a00 */
[----:B-1----:R-:W4:Y:S04]  /*39030*/  LDL.LU.64 R232, [R1+0xdf8] ;  /* 0x000df80001e87983 */ /* 0x002f280000300a00 */
[----:B------:R-:W4:Y:S04]  /*39040*/  LDL.LU.64 R248, [R1+0x348] ;  /* 0x0003480001f87983 */ /* 0x000f280000300a00 */
[----:B---3--:R-:W3:Y:S04]  /*39050*/  LDL.LU.64 R224, [R1+0x340] ;  /* 0x0003400001e07983 */ /* 0x008ee80000300a00 */
[----:B------:R0:W-:Y:S04]  /*39060*/  STG.E.U16 desc[UR4][R242.64], R240 ;  /* 0x000000f0f2007986 */ /* 0x0001e8000c101504 */
[----:B0-----:R-:W2:Y:S02]  /*39070*/  LDL.LU.64 R242, [R1+0xdf0] ;  /* 0x000df00001f27983 */ /* 0x001ea40000300a00 */
[----:B--2---:R-:W-:-:S02]  /*39080*/  PRMT R241, R242, 0x7632, R241 ;  /* 0x00007632f2f17816 */ /* 0x004fc400000000f1 */
[----:B------:R0:W-:Y:S04]  /*39090*/  STG.E.U16 desc[UR4][R220.64], R242 ;  /* 0x000000f2dc007986 */ /* 0x0001e8000c101504 */
[----:B------:R1:W-:Y:S04]  /*390a0*/  STG.E.U16 desc[UR4][R226.64], R241 ;  /* 0x000000f1e2007986 */ /* 0x0003e8000c101504 */
[----:B------:R2:W-:Y:S04]  /*390b0*/  STG.E.U16 desc[UR4][R236.64], R243 ;  /* 0x000000f3ec007986 */ /* 0x0005e8000c101504 */
[----:B0-----:R-:W3:Y:S04]  /*390c0*/  LDL.LU.64 R220, [R1+0x330] ;  /* 0x0003300001dc7983 */ /* 0x001ee80000300a00 */
[----:B-1----:R-:W3:Y:S04]  /*390d0*/  LDL.LU.64 R226, [R1+0x328] ;  /* 0x0003280001e27983 */ /* 0x002ee80000300a00 */
[----:B--2---:R-:W2:Y:S01]  /*390e0*/  LDL.LU.64 R236, [R1+0xde8] ;  /* 0x000de80001ec7983 */ /* 0x004ea20000300a00 */
[----:B------:R-:W-:-:S03]  /*390f0*/  PRMT R240, R243, 0x7632, R240 ;  /* 0x00007632f3f07816 */ /* 0x000fc600000000f0 */
[----:B------:R-:W4:Y:S04]  /*39100*/  LDL.LU.64 R242, [R1+0x368] ;  /* 0x0003680001f27983 */ /* 0x000f280000300a00 */
[----:B------:R0:W-:Y:S04]  /*39110*/  STG.E.U16 desc[UR4][R218.64], R240 ;  /* 0x000000f0da007986 */ /* 0x0001e8000c101504 */
[----:B0-----:R-:W3:Y:S01]  /*39120*/  LDL.LU.64 R218, [R1+0x318] ;  /* 0x0003180001da7983 */ /* 0x001ee20000300a00 */
[----:B--2---:R-:W-:-:S03]  /*39130*/  PRMT R240, R236, 0x7632, R240 ;  /* 0x00007632ecf07816 */ /* 0x004fc600000000f0 */
[----:B------:R0:W-:Y:S04]  /*39140*/  STG.E.U16 desc[UR4][R228.64], R236 ;  /* 0x000000ece4007986 */ /* 0x0001e8000c101504 */
[----:B------:R1:W-:Y:S04]  /*39150*/  STG.E.U16 desc[UR4][R250.64], R240 ;  /* 0x000000f0fa007986 */ /* 0x0003e8000c101504 */
[----:B------:R2:W-:Y:S04]  /*39160*/  STG.E.U16 desc[UR4][R238.64], R237 ;  /* 0x000000edee007986 */ /* 0x0005e8000c101504 */
[----:B0-----:R-:W3:Y:S04]  /*39170*/  LDL.LU.64 R228, [R1+0x310] ;  /* 0x0003100001e47983 */ /* 0x001ee80000300a00 */
[----:B-1----:R-:W3:Y:S04]  /*39180*/  LDL.LU.64 R240, [R1+0x320] ;  /* 0x0003200001f07983 */ /* 0x002ee80000300a00 */
[----:B------:R-:W3:Y:S04]  /*39190*/  LDL.LU.64 R250, [R1+0x308] ;  /* 0x0003080001fa7983 */ /* 0x000ee80000300a00 */
[----:B--2---:R-:W2:Y:S01]  /*391a0*/  LDL.LU.64 R238, [R1+0xde0] ;  /* 0x000de00001ee7983 */ /* 0x004ea20000300a00 */
[----:B------:R-:W-:-:S05]  /*391b0*/  PRMT R236, R237, 0x7632, R236 ;  /* 0x00007632edec7816 */ /* 0x000fca00000000ec */
[----:B----4-:R0:W-:Y:S04]  /*391c0*/  STG.E.U16 desc[UR4][R242.64], R236 ;  /* 0x000000ecf2007986 */ /* 0x0101e8000c101504 */
[----:B0-----:R-:W4:Y:S01]  /*391d0*/  LDL.LU.64 R242, [R1+0x300] ;  /* 0x0003000001f27983 */ /* 0x001f220000300a00 */
[----:B--2---:R-:W-:-:S03]  /*391e0*/  PRMT R237, R238, 0x7632, R237 ;  /* 0x00007632eeed7816 */ /* 0x004fc600000000ed */
[----:B------:R0:W-:Y:S01]  /*391f0*/  STG.E.U16 desc[UR4][R230.64], R238 ;  /* 0x000000eee6007986 */ /* 0x0001e2000c101504 */
[----:B------:R-:W-:-:S03]  /*39200*/  PRMT R236, R239, 0x7632, R236 ;  /* 0x00007632efec7816 */ /* 0x000fc600000000ec */
[----:B------:R1:W-:Y:S04]  /*39210*/  STG.E.U16 desc[UR4][R234.64], R237 ;  /* 0x000000edea007986 */ /* 0x0003e8000c101504 */
[----:B------:R2:W-:Y:S04]  /*39220*/  STG.E.U16 desc[UR4][R222.64], R239 ;  /* 0x000000efde007986 */ /* 0x0005e8000c101504 */
[----:B0-----:R-:W4:Y:S04]  /*39230*/  LDL.LU.64 R230, [R1+0x2f8] ;  /* 0x0002f80001e67983 */ /* 0x001f280000300a00 */
[----:B-1----:R-:W4:Y:S04]  /*39240*/  LDL.LU.64 R234, [R1+0xdd8] ;  /* 0x000dd80001ea7983 */ /* 0x002f280000300a00 */
[----:B--2---:R-:W2:Y:S04]  /*39250*/  LDL.LU.64 R238, [R1+0x338] ;  /* 0x0003380001ee7983 */ /* 0x004ea80000300a00 */
[----:B------:R0:W-:Y:S04]  /*39260*/  STG.E.U16 desc[UR4][R248.64], R236 ;  /* 0x000000ecf8007986 */ /* 0x0001e8000c101504 */
[----:B---3--:R1:W-:Y:S04]  /*39270*/  STG.E.U16 desc[UR4][R224.64], R232 ;  /* 0x000000e8e0007986 */ /* 0x0083e8000c101504 */
[----:B------:R-:W3:Y:S01]  /*39280*/  LDL.LU.64 R222, [R1+0x2e0] ;  /* 0x0002e00001de7983 */ /* 0x000ee20000300a00 */
[----:B0-----:R-:W-:-:S03]  /*39290*/  PRMT R236, R232, 0x7632, R236 ;  /* 0x00007632e8ec7816 */ /* 0x001fc600000000ec */
[----:B------:R-:W3:Y:S01]  /*392a0*/  LDL.LU.64 R248, [R1+0x2d8] ;  /* 0x0002d80001f87983 */ /* 0x000ee20000300a00 */
[----:B-1----:R-:W-:-:S03]  /*392b0*/  PRMT R232, R233, 0x7632, R232 ;  /* 0x00007632e9e87816 */ /* 0x002fc600000000e8 */
[----:B------:R-:W3:Y:S04]  /*392c0*/  LDL.LU.64 R224, [R1+0x2d0] ;  /* 0x0002d00001e07983 */ /* 0x000ee80000300a00 */
[----:B--2---:R0:W-:Y:S04]  /*392d0*/  STG.E.U16 desc[UR4][R238.64], R236 ;  /* 0x000000ecee007986 */ /* 0x0041e8000c101504 */
[----:B------:R4:W-:Y:S04]  /*392e0*/  STG.E.U16 desc[UR4][R220.64], R233 ;  /* 0x000000e9dc007986 */ /* 0x0009e8000c101504 */
[----:B------:R1:W-:Y:S04]  /*392f0*/  STG.E.U16 desc[UR4][R226.64], R232 ;  /* 0x000000e8e2007986 */ /* 0x0003e8000c101504 */
[----:B0-----:R-:W2:Y:S01]  /*39300*/  LDL.LU.64 R236, [R1+0x2e8] ;  /* 0x0002e80001ec7983 */ /* 0x001ea20000300a00 */
[----:B----4-:R-:W-:-:S03]  /*39310*/  PRMT R233, R234, 0x7632, R233 ;  /* 0x00007632eae97816 */ /* 0x010fc600000000e9 */
[----:B------:R-:W4:Y:S04]  /*39320*/  LDL.LU.64 R238, [R1+0x2c8] ;  /* 0x0002c80001ee7983 */ /* 0x000f280000300a00 */
[----:B------:R-:W4:Y:S04]  /*39330*/  LDL.LU.64 R220, [R1+0x2c0] ;  /* 0x0002c00001dc7983 */ /* 0x000f280000300a00 */
[----:B-1----:R-:W4:Y:S04]  /*39340*/  LDL.LU.64 R226, [R1+0x2b8] ;  /* 0x0002b80001e27983 */ /* 0x002f280000300a00 */
[----:B------:R0:W-:Y:S04]  /*39350*/  STG.E.U16 desc[UR4][R240.64], R234 ;  /* 0x000000eaf0007986 */ /* 0x0001e8000c101504 */
[----:B------:R1:W-:Y:S04]  /*39360*/  STG.E.U16 desc[UR4][R218.64], R233 ;  /* 0x000000e9da007986 */ /* 0x0003e8000c101504 */
[----:B------:R3:W-:Y:S04]  /*39370*/  STG.E.U16 desc[UR4][R228.64], R235 ;  /* 0x000000ebe4007986 */ /* 0x0007e8000c101504 */
[----:B0-----:R-:W4:Y:S04]  /*39380*/  LDL.LU.64 R240, [R1+0x2b0] ;  /* 0x0002b00001f07983 */ /* 0x001f280000300a00 */
[----:B-1----:R-:W4:Y:S04]  /*39390*/  LDL.LU.64 R218, [R1+0xdd0] ;  /* 0x000dd00001da7983 */ /* 0x002f280000300a00 */
[----:B---3--:R-:W3:Y:S01]  /*393a0*/  LDL.LU.64 R228, [R1+0xdc8] ;  /* 0x000dc80001e47983 */ /* 0x008ee20000300a00 */
[----:B------:R-:W-:-:S03]  /*393b0*/  PRMT R232, R235, 0x7632, R232 ;  /* 0x00007632ebe87816 */ /* 0x000fc600000000e8 */
[----:B------:R-:W2:Y:S04]  /*393c0*/  LDL.LU.64 R234, [R1+0x2f0] ;  /* 0x0002f00001ea7983 */ /* 0x000ea80000300a00 */
[----:B------:R0:W-:Y:S04]  /*393d0*/  STG.E.U16 desc[UR4][R250.64], R232 ;  /* 0x000000e8fa007986 */ /* 0x0001e8000c101504 */
[----:B0-----:R-:W4:Y:S01]  /*393e0*/  LDL.LU.64 R250, [R1+0x298] ;  /* 0x0002980001fa7983 */ /* 0x001f220000300a00 */
[----:B---3--:R-:W-:-:S03]  /*393f0*/  PRMT R232, R228, 0x7632, R232 ;  /* 0x00007632e4e87816 */ /* 0x008fc600000000e8 */
[----:B------:R0:W-:Y:S04]  /*39400*/  STG.E.U16 desc[UR4][R242.64], R228 ;  /* 0x000000e4f2007986 */ /* 0x0001e8000c101504 */
[----:B------:R1:W-:Y:S04]  /*39410*/  STG.E.U16 desc[UR4][R230.64], R232 ;  /* 0x000000e8e6007986 */ /* 0x0003e8000c101504 */
[----:B0-----:R-:W3:Y:S04]  /*39420*/  LDL.LU.64 R242, [R1+0x288] ;  /* 0x0002880001f27983 */ /* 0x001ee80000300a00 */
[----:B-1----:R-:W4:Y:S01]  /*39430*/  LDL.LU.64 R230, [R1+0xdc0] ;  /* 0x000dc00001e67983 */ /* 0x002f220000300a00 */
[----:B------:R-:W-:-:S03]  /*39440*/  PRMT R228, R229, 0x7632, R228 ;  /* 0x00007632e5e47816 */ /* 0x000fc600000000e4 */
[----:B--2---:R0:W-:Y:S04]  /*39450*/  STG.E.U16 desc[UR4][R234.64], R229 ;  /* 0x000000e5ea007986 */ /* 0x0041e8000c101504 */
[----:B------:R-:W2:Y:S04]  /*39460*/  LDL.LU.64 R232, [R1+0x290] ;  /* 0x0002900001e87983 */ /* 0x000ea80000300a00 */
[----:B------:R-:W-:Y:S04]  /*39470*/  STG.E.U16 desc[UR4][R236.64], R228 ;  /* 0x000000e4ec007986 */ /* 0x000fe8000c101504 */
[----:B0-----:R-:W3:Y:S01]  /*39480*/  LDL.LU.64 R234, [R1+0x280] ;  /* 0x0002800001ea7983 */ /* 0x001ee20000300a00 */
[----:B----4-:R-:W-:-:S03]  /*39490*/  PRMT R229, R230, 0x7632, R229 ;  /* 0x00007632e6e57816 */ /* 0x010fc600000000e5 */
[----:B------:R0:W-:Y:S04]  /*394a0*/  STG.E.U16 desc[UR4][R222.64], R230 ;  /* 0x000000e6de007986 */ /* 0x0001e8000c101504 */
[----:B------:R1:W-:Y:S04]  /*394b0*/  STG.E.U16 desc[UR4][R248.64], R229 ;  /* 0x000000e5f8007986 */ /* 0x0003e8000c101504 */
[----:B------:R4:W-:Y:S04]  /*394c0*/  STG.E.U16 desc[UR4][R224.64], R231 ;  /* 0x000000e7e0007986 */ /* 0x0009e8000c101504 */
[----:B0-----:R-:W3:Y:S04]  /*394d0*/  LDL.LU.64 R222, [R1+0x278] ;  /* 0x0002780001de7983 */ /* 0x001ee80000300a00 */
[----:B------:R-:W3:Y:S04]  /*394e0*/  LDL.LU.64 R236, [R1+0x270] ;  /* 0x0002700001ec7983 */ /* 0x000ee80000300a00 */
[----:B-1----:R-:W3:Y:S04]  /*394f0*/  LDL.LU.64 R248, [R1+0x268] ;  /* 0x0002680001f87983 */ /* 0x002ee80000300a00 */
[----:B----4-:R-:W4:Y:S01]  /*39500*/  LDL.LU.64 R224, [R1+0xdb8] ;  /* 0x000db80001e07983 */ /* 0x010f220000300a00 */
[----:B------:R-:W-:-:S03]  /*39510*/  PRMT R228, R231, 0x7632, R228 ;  /* 0x00007632e7e47816 */ /* 0x000fc600000000e4 */
[----:B------:R-:W2:Y:S04]  /*39520*/  LDL.LU.64 R230, [R1+0x2a0] ;  /* 0x0002a00001e67983 */ /* 0x000ea80000300a00 */
[----:B------:R0:W-:Y:S04]  /*39530*/  STG.E.U16 desc[UR4][R238.64], R228 ;  /* 0x000000e4ee007986 */ /* 0x0001e8000c101504 */
[----:B0-----:R-:W3:Y:S01]  /*39540*/  LDL.LU.64 R238, [R1+0x250] ;  /* 0x0002500001ee7983 */ /* 0x001ee20000300a00 */
[----:B----4-:R-:W-:-:S03]  /*39550*/  PRMT R228, R224, 0x7632, R228 ;  /* 0x00007632e0e47816 */ /* 0x010fc600000000e4 */
[----:B------:R0:W-:Y:S04]  /*39560*/  STG.E.U16 desc[UR4][R220.64], R224 ;  /* 0x000000e0dc007986 */ /* 0x0001e8000c101504 */
[----:B------:R1:W-:Y:S04]  /*39570*/  STG.E.U16 desc[UR4][R226.64], R228 ;  /* 0x000000e4e2007986 */ /* 0x0003e8000c101504 */
[----:B0-----:R-:W4:Y:S04]  /*39580*/  LDL.LU.64 R220, [R1+0xdb0] ;  /* 0x000db00001dc7983 */ /* 0x001f280000300a00 */
[----:B-1----:R-:W2:Y:S04]  /*39590*/  LDL.LU.64 R226, [R1+0xda8] ;  /* 0x000da80001e27983 */ /* 0x002ea80000300a00 */
[----:B------:R-:W3:Y:S01]  /*395a0*/  LDL.LU.64 R228, [R1+0x2a8] ;  /* 0x0002a80001e47983 */ /* 0x000ee20000300a00 */
[----:B------:R-:W-:-:S03]  /*395b0*/  PRMT R224, R225, 0x7632, R224 ;  /* 0x00007632e1e07816 */ /* 0x000fc600000000e0 */
[----:B------:R0:W-:Y:S04]  /*395c0*/  STG.E.U16 desc[UR4][R240.64], R225 ;  /* 0x000000e1f0007986 */ /* 0x0001e8000c101504 */
[----:B0-----:R-:W4:Y:S01]  /*395d0*/  LDL.LU.64 R240, [R1+0x248] ;  /* 0x0002480001f07983 */ /* 0x001f220000300a00 */
[----:B--2---:R-:W-:-:S03]  /*395e0*/  PRMT R225, R226, 0x7632, R225 ;  /* 0x00007632e2e17816 */ /* 0x004fc600000000e1 */
[----:B---3--:R0:W-:Y:S04]  /*395f0*/  STG.E.U16 desc[UR4][R228.64], R224 ;  /* 0x000000e0e4007986 */ /* 0x0081e8000c101504 */
[----:B------:R1:W-:Y:S04]  /*39600*/  STG.E.U16 desc[UR4][R230.64], R226 ;  /* 0x000000e2e6007986 */ /* 0x0003e8000c101504 */
[----:B------:R2:W-:Y:S01]  /*39610*/  STG.E.U16 desc[UR4][R250.64], R225 ;  /* 0x000000e1fa007986 */ /* 0x0005e2000c101504 */
[----:B0-----:R-:W-:-:S03]  /*39620*/  PRMT R224, R227, 0x7632, R224 ;  /* 0x00007632e3e07816 */ /* 0x001fc600000000e0 */
[----:B------:R-:W-:Y:S04]  /*39630*/  STG.E.U16 desc[UR4][R232.64], R227 ;  /* 0x000000e3e8007986 */ /* 0x000fe8000c101504 */
[----:B------:R-:W3:Y:S04]  /*39640*/  LDL.LU.64 R228, [R1+0x238] ;  /* 0x0002380001e47983 */ /* 0x000ee80000300a00 */
[----:B------:R4:W-:Y:S04]  /*39650*/  STG.E.U16 desc[UR4][R242.64], R224 ;  /* 0x000000e0f2007986 */ /* 0x0009e8000c101504 */
[----:B-1----:R-:W3:Y:S04]  /*39660*/  LDL.LU.64 R230, [R1+0x230] ;  /* 0x0002300001e67983 */ /* 0x002ee80000300a00 */
[----:B--2---:R-:W2:Y:S01]  /*39670*/  LDL.LU.64 R250, [R1+0x228] ;  /* 0x0002280001fa7983 */ /* 0x004ea20000300a00 */
[----:B----4-:R-:W-:-:S03]  /*39680*/  PRMT R224, R220, 0x7632, R224 ;  /* 0x00007632dce07816 */ /* 0x010fc600000000e0 */
[----:B------:R-:W4:Y:S04]  /*39690*/  LDL.LU.64 R226, [R1+0x258] ;  /* 0x0002580001e27983 */ /* 0x000f280000300a00 */
[----:B------:R-:W2:Y:S04]  /*396a0*/  LDL.LU.64 R242, [R1+0x220] ;  /* 0x0002200001f27983 */ /* 0x000ea80000300a00 */
[----:B------:R0:W-:Y:S04]  /*396b0*/  STG.E.U16 desc[UR4][R234.64], R220 ;  /* 0x000000dcea007986 */ /* 0x0001e8000c101504 */
[----:B------:R-:W2:Y:S04]  /*396c0*/  LDL.LU.64 R232, [R1+0x218] ;  /* 0x0002180001e87983 */ /* 0x000ea80000300a00 */
[----:B------:R1:W-:Y:S04]  /*396d0*/  STG.E.U16 desc[UR4][R222.64], R224 ;  /* 0x000000e0de007986 */ /* 0x0003e8000c101504 */
[----:B0-----:R-:W2:Y:S04]  /*396e0*/  LDL.LU.64 R234, [R1+0x210] ;  /* 0x0002100001ea7983 */ /* 0x001ea80000300a00 */
[----:B-1----:R-:W3:Y:S04]  /*396f0*/  LDL.LU.64 R222, [R1+0xda0] ;  /* 0x000da00001de7983 */ /* 0x002ee80000300a00 */
[----:B------:R-:W4:Y:S01]  /*39700*/  LDL.LU.64 R224, [R1+0x260] ;  /* 0x0002600001e07983 */ /* 0x000f220000300a00 */
[----:B------:R-:W-:-:S03]  /*39710*/  PRMT R220, R221, 0x7632, R220 ;  /* 0x00007632dddc7816 */ /* 0x000fc600000000dc */
[----:B------:R0:W-:Y:S04]  /*39720*/  STG.E.U16 desc[UR4][R236.64], R221 ;  /* 0x000000ddec007986 */ /* 0x0001e8000c101504 */
[----:B------:R1:W-:Y:S04]  /*39730*/  STG.E.U16 desc[UR4][R248.64], R220 ;  /* 0x000000dcf8007986 */ /* 0x0003e8000c101504 */
[----:B0-----:R-:W2:Y:S04]  /*39740*/  LDL.LU.64 R236, [R1+0x208] ;  /* 0x0002080001ec7983 */ /* 0x001ea80000300a00 */
[----:B-1----:R-:W2:Y:S01]  /*39750*/  LDL.LU.64 R248, [R1+0x200] ;  /* 0x0002000001f87983 */ /* 0x002ea20000300a00 */
[----:B---3--:R-:W-:-:S02]  /*39760*/  PRMT R221, R222, 0x7632, R221 ;  /* 0x00007632dedd7816 */ /* 0x008fc400000000dd */
[----:B------:R-:W-:Y:S01]  /*39770*/  PRMT R220, R223, 0x7632, R220 ;  /* 0x00007632dfdc7816 */ /* 0x000fe200000000dc */
[----:B----4-:R-:W-:Y:S04]  /*39780*/  STG.E.U16 desc[UR4][R224.64], R222 ;  /* 0x000000dee0007986 */ /* 0x010fe8000c101504 */
[----:B------:R-:W-:Y:S04]  /*39790*/  STG.E.U16 desc[UR4][R226.64], R221 ;  /* 0x000000dde2007986 */ /* 0x000fe8000c101504 */
[----:B------:R0:W-:Y:S04]  /*397a0*/  STG.E.U16 desc[UR4][R238.64], R223 ;  /* 0x000000dfee007986 */ /* 0x0001e8000c101504 */
[----:B0-----:R-:W3:Y:S04]  /*397b0*/  LDL.LU.64 R222, [R1+0x240] ;  /* 0x0002400001de7983 */ /* 0x001ee80000300a00 */
[----:B------:R0:W-:Y:S04]  /*397c0*/  STG.E.U16 desc[UR4][R240.64], R220 ;  /* 0x000000dcf0007986 */ /* 0x0001e8000c101504 */
[----:B------:R-:W4:Y:S04]  /*397d0*/  LDL.LU.64 R224, [R1+0x1f8] ;  /* 0x0001f80001e07983 */ /* 0x000f280000300a00 */
[----:B------:R-:W4:Y:S01]  /*397e0*/  LDL.LU.64 R226, [R1+0x1f0] ;  /* 0x0001f00001e27983 */ /* 0x000f220000300a00 */
[----:B0-----:R-:W-:-:S03]  /*397f0*/  PRMT R220, R216, 0x7632, R220 ;  /* 0x00007632d8dc7816 */ /* 0x001fc600000000dc */
[----:B------:R-:W4:Y:S04]  /*39800*/  LDL.LU.64 R238, [R1+0x1e8] ;  /* 0x0001e80001ee7983 */ /* 0x000f280000300a00 */
[----:B------:R-:W4:Y:S04]  /*39810*/  LDL.LU.64 R240, [R1+0x1e0] ;  /* 0x0001e00001f07983 */ /* 0x000f280000300a00 */
[----:B---3--:R0:W-:Y:S04]  /*39820*/  STG.E.U16 desc[UR4][R222.64], R216 ;  /* 0x000000d8de007986 */ /* 0x0081e8000c101504 */
[----:B------:R1:W-:Y:S04]  /*39830*/  STG.E.U16 desc[UR4][R228.64], R220 ;  /* 0x000000dce4007986 */ /* 0x0003e8000c101504 */
[----:B------:R3:W-:Y:S01]  /*39840*/  STG.E.U16 desc[UR4][R230.64], R217 ;  /* 0x000000d9e6007986 */ /* 0x0007e2000c101504 */
[----:B0-----:R-:W-:-:S03]  /*39850*/  PRMT R216, R217, 0x7632, R216 ;  /* 0x00007632d9d87816 */ /* 0x001fc600000000d8 */
[----:B-1----:R-:W4:Y:S01]  /*39860*/  LDL.LU.64 R220, [R1+0x1d0] ;  /* 0x0001d00001dc7983 */ /* 0x002f220000300a00 */
[----:B---3--:R-:W-:-:S03]  /*39870*/  PRMT R217, R218, 0x7632, R217 ;  /* 0x00007632dad97816 */ /* 0x008fc600000000d9 */
[----:B------:R-:W3:Y:S04]  /*39880*/  LDL.LU.64 R230, [R1+0x1c8] ;  /* 0x0001c80001e67983 */ /* 0x000ee80000300a00 */
[----:B--2---:R0:W-:Y:S04]  /*39890*/  STG.E.U16 desc[UR4][R250.64], R216 ;  /* 0x000000d8fa007986 */ /* 0x0041e8000c101504 */
[----:B------:R1:W-:Y:S04]  /*398a0*/  STG.E.U16 desc[UR4][R242.64], R218 ;  /* 0x000000daf2007986 */ /* 0x0003e8000c101504 */
[----:B------:R-:W-:Y:S04]  /*398b0*/  STG.E.U16 desc[UR4][R232.64], R217 ;  /* 0x000000d9e8007986 */ /* 0x000fe8000c101504 */
[----:B0-----:R-:W2:Y:S01]  /*398c0*/  LDL.LU.64 R250, [R1+0x1c0] ;  /* 0x0001c00001fa7983 */ /* 0x001ea20000300a00 */
[----:B------:R-:W-:-:S03]  /*398d0*/  PRMT R216, R219, 0x7632, R216 ;  /* 0x00007632dbd87816 */ /* 0x000fc600000000d8 */
[----:B------:R-:W2:Y:S04]  /*398e0*/  LDL.LU.64 R228, [R1+0x1b8] ;  /* 0x0001b80001e47983 */ /* 0x000ea80000300a00 */
[----:B-1----:R-:W2:Y:S04]  /*398f0*/  LDL.LU.64 R242, [R1+0x1b0] ;  /* 0x0001b00001f27983 */ /* 0x002ea80000300a00 */
[----:B------:R0:W-:Y:S04]  /*39900*/  STG.E.U16 desc[UR4][R234.64], R219 ;  /* 0x000000dbea007986 */ /* 0x0001e8000c101504 */
[----:B0-----:R-:W3:Y:S04]  /*39910*/  LDL.LU.64 R218, [R1+0x1d8] ;  /* 0x0001d80001da7983 */ /* 0x001ee80000300a00 */
[----:B------:R-:W2:Y:S04]  /*39920*/  LDL.LU.64 R232, [R1+0x1a8] ;  /* 0x0001a80001e87983 */ /* 0x000ea80000300a00 */
[----:B------:R-:W-:Y:S04]  /*39930*/  STG.E.U16 desc[UR4][R236.64], R216 ;  /* 0x000000d8ec007986 */ /* 0x000fe8000c101504 */
[----:B------:R-:W2:Y:S04]  /*39940*/  LDL.LU.64 R222, [R1+0x1a0] ;  /* 0x0001a00001de7983 */ /* 0x000ea80000300a00 */
[----:B------:R0:W-:Y:S04]  /*39950*/  STG.E.U16 desc[UR4][R248.64], R212 ;  /* 0x000000d4f8007986 */ /* 0x0001e8000c101504 */
[----:B------:R-:W2:Y:S04]  /*39960*/  LDL.LU.64 R234, [R1+0x198] ;  /* 0x0001980001ea7983 */ /* 0x000ea80000300a00 */
[----:B0-----:R-:W2:Y:S01]  /*39970*/  LDL.LU.64 R248, [R1+0x190] ;  /* 0x0001900001f87983 */ /* 0x001ea20000300a00 */
[----:B------:R-:W-:-:S02]  /*39980*/  PRMT R216, R212, 0x7632, R216 ;  /* 0x00007632d4d87816 */ /* 0x000fc400000000d8 */
[----:B------:R-:W-:Y:S01]  /*39990*/  PRMT R212, R213, 0x7632, R212 ;  /* 0x00007632d5d47816 */ /* 0x000fe200000000d4 */
[----:B------:R-:W2:Y:S04]  /*399a0*/  LDL.LU.64 R236, [R1+0x188] ;  /* 0x0001880001ec7983 */ /* 0x000ea80000300a00 */
[----:B----4-:R-:W-:Y:S04]  /*399b0*/  STG.E.U16 desc[UR4][R224.64], R216 ;  /* 0x000000d8e0007986 */ /* 0x010fe8000c101504 */
[----:B------:R0:W-:Y:S04]  /*399c0*/  STG.E.U16 desc[UR4][R226.64], R213 ;  /* 0x000000d5e2007986 */ /* 0x0001e8000c101504 */
[----:B------:R1:W-:Y:S04]  /*399d0*/  STG.E.U16 desc[UR4][R238.64], R212 ;  /* 0x000000d4ee007986 */ /* 0x0003e8000c101504 */
[----:B------:R4:W-:Y:S01]  /*399e0*/  STG.E.U16 desc[UR4][R240.64], R214 ;  /* 0x000000d6f0007986 */ /* 0x0009e2000c101504 */
[----:B0-----:R-:W-:-:S03]  /*399f0*/  PRMT R213, R214, 0x7632, R213 ;  /* 0x00007632d6d57816 */ /* 0x001fc600000000d5 */
[----:B-1----:R-:W2:Y:S01]  /*39a00*/  LDL.LU.64 R238, [R1+0x180] ;  /* 0x0001800001ee7983 */ /* 0x002ea20000300a00 */
[----:B------:R-:W-:-:S03]  /*39a10*/  PRMT R212, R215, 0x7632, R212 ;  /* 0x00007632d7d47816 */ /* 0x000fc600000000d4 */
[----:B------:R-:W2:Y:S04]  /*39a20*/  LDL.LU.64 R224, [R1+0x178] ;  /* 0x0001780001e07983 */ /* 0x000ea80000300a00 */
[----:B------:R-:W2:Y:S04]  /*39a30*/  LDL.LU.64 R226, [R1+0x170] ;  /* 0x0001700001e27983 */ /* 0x000ea80000300a00 */
[----:B----4-:R-:W4:Y:S04]  /*39a40*/  LDL.LU.64 R240, [R1+0x168] ;  /* 0x0001680001f07983 */ /* 0x010f280000300a00 */
[----:B---3--:R-:W-:Y:S04]  /*39a50*/  STG.E.U16 desc[UR4][R218.64], R213 ;  /* 0x000000d5da007986 */ /* 0x008fe8000c101504 */
[----:B------:R-:W-:Y:S04]  /*39a60*/  STG.E.U16 desc[UR4][R220.64], R215 ;  /* 0x000000d7dc007986 */ /* 0x000fe8000c101504 */
[----:B------:R0:W-:Y:S04]  /*39a70*/  STG.E.U16 desc[UR4][R230.64], R212 ;  /* 0x000000d4e6007986 */ /* 0x0001e8000c101504 */
[----:B--2---:R1:W-:Y:S01]  /*39a80*/  STG.E.U16 desc[UR4][R250.64], R208 ;  /* 0x000000d0fa007986 */ /* 0x0043e2000c101504 */
[----:B0-----:R-:W-:-:S03]  /*39a90*/  PRMT R212, R208, 0x7632, R212 ;  /* 0x00007632d0d47816 */ /* 0x001fc600000000d4 */
[----:B------:R-:W2:Y:S01]  /*39aa0*/  LDL.LU.64 R230, [R1+0x160] ;  /* 0x0001600001e67983 */ /* 0x000ea20000300a00 */
[----:B-1----:R-:W-:-:S03]  /*39ab0*/  PRMT R208, R209, 0x7632, R208 ;  /* 0x00007632d1d07816 */ /* 0x002fc600000000d0 */
[----:B------:R0:W-:Y:S04]  /*39ac0*/  STG.E.U16 desc[UR4][R228.64], R212 ;  /* 0x000000d4e4007986 */ /* 0x0001e8000c101504 */
[----:B------:R-:W3:Y:S04]  /*39ad0*/  LDL.LU.64 R250, [R1+0x158] ;  /* 0x0001580001fa7983 */ /* 0x000ee80000300a00 */
[----:B------:R1:W-:Y:S04]  /*39ae0*/  STG.E.U16 desc[UR4][R242.64], R209 ;  /* 0x000000d1f2007986 */ /* 0x0003e8000c101504 */
[----:B0-----:R-:W3:Y:S04]  /*39af0*/  LDL.LU.64 R228, [R1+0x150] ;  /* 0x0001500001e47983 */ /* 0x001ee80000300a00 */
[----:B------:R0:W-:Y:S01]  /*39b00*/  STG.E.U16 desc[UR4][R232.64], R208 ;  /* 0x000000d0e8007986 */ /* 0x0001e2000c101504 */
[----:B-1----:R-:W-:-:S03]  /*39b10*/  PRMT R209, R210, 0x7632, R209 ;  /* 0x00007632d2d17816 */ /* 0x002fc600000000d1 */
[----:B------:R-:W3:Y:S04]  /*39b20*/  LDL.LU.64 R242, [R1+0x148] ;  /* 0x0001480001f27983 */ /* 0x000ee80000300a00 */
[----:B------:R-:W-:Y:S04]  /*39b30*/  STG.E.U16 desc[UR4][R222.64], R210 ;  /* 0x000000d2de007986 */ /* 0x000fe8000c101504 */
[----:B------:R-:W-:Y:S04]  /*39b40*/  STG.E.U16 desc[UR4][R234.64], R209 ;  /* 0x000000d1ea007986 */ /* 0x000fe8000c101504 */
[----:B0-----:R-:W3:Y:S04]  /*39b50*/  LDL.LU.64 R232, [R1+0x140] ;  /* 0x0001400001e87983 */ /* 0x001ee80000300a00 */
[----:B------:R0:W-:Y:S04]  /*39b60*/  STG.E.U16 desc[UR4][R248.64], R211 ;  /* 0x000000d3f8007986 */ /* 0x0001e8000c101504 */
[----:B0-----:R-:W3:Y:S01]  /*39b70*/  LDL.LU.64 R248, [R1+0x138] ;  /* 0x0001380001f87983 */ /* 0x001ee20000300a00 */
[----:B------:R-:W-:-:S03]  /*39b80*/  PRMT R208, R211, 0x7632, R208 ;  /* 0x00007632d3d07816 */ /* 0x000fc600000000d0 */
[----:B------:R-:W3:Y:S04]  /*39b90*/  LDL.LU.64 R234, [R1+0x130] ;  /* 0x0001300001ea7983 */ /* 0x000ee80000300a00 */
[----:B------:R0:W-:Y:S04]  /*39ba0*/  STG.E.U16 desc[UR4][R236.64], R208 ;  /* 0x000000d0ec007986 */ /* 0x0001e8000c101504 */
[----:B------:R1:W-:Y:S01]  /*39bb0*/  STG.E.U16 desc[UR4][R238.64], R204 ;  /* 0x000000ccee007986 */ /* 0x0003e2000c101504 */
[----:B0-----:R-:W-:-:S03]  /*39bc0*/  PRMT R208, R204, 0x7632, R208 ;  /* 0x00007632ccd07816 */ /* 0x001fc600000000d0 */
[----:B------:R-:W3:Y:S01]  /*39bd0*/  LDL.LU.64 R236, [R1+0x128] ;  /* 0x0001280001ec7983 */ /* 0x000ee20000300a00 */
[----:B-1----:R-:W-:-:S03]  /*39be0*/  PRMT R204, R205, 0x7632, R204 ;  /* 0x00007632cdcc7816 */ /* 0x002fc600000000cc */
[----:B------:R-:W3:Y:S04]  /*39bf0*/  LDL.LU.64 R238, [R1+0x120] ;  /* 0x0001200001ee7983 */ /* 0x000ee80000300a00 */
[----:B------:R-:W-:Y:S04]  /*39c00*/  STG.E.U16 desc[UR4][R224.64], R208 ;  /* 0x000000d0e0007986 */ /* 0x000fe8000c101504 */
[----:B------:R0:W-:Y:S04]  /*39c10*/  STG.E.U16 desc[UR4][R226.64], R205 ;  /* 0x000000cde2007986 */ /* 0x0001e8000c101504 */
[----:B------:R-:W3:Y:S04]  /*39c20*/  LDL.LU.64 R214, [R1+0x118] ;  /* 0x0001180001d67983 */ /* 0x000ee80000300a00 */
[----:B----4-:R1:W-:Y:S04]  /*39c30*/  STG.E.U16 desc[UR4][R240.64], R204 ;  /* 0x000000ccf0007986 */ /* 0x0103e8000c101504 */
[----:B------:R-:W4:Y:S01]  /*39c40*/  LDL.LU.64 R216, [R1+0x110] ;  /* 0x0001100001d87983 */ /* 0x000f220000300a00 */
[----:B0-----:R-:W-:-:S03]  /*39c50*/  PRMT R205, R206, 0x7632, R205 ;  /* 0x00007632cecd7816 */ /* 0x001fc600000000cd */
[----:B-1----:R-:W4:Y:S01]  /*39c60*/  LDL.LU.64 R240, [R1+0x108] ;  /* 0x0001080001f07983 */ /* 0x002f220000300a00 */
[----:B------:R-:W-:-:S03]  /*39c70*/  PRMT R204, R207, 0x7632, R204 ;  /* 0x00007632cfcc7816 */ /* 0x000fc600000000cc */
[----:B------:R-:W4:Y:S04]  /*39c80*/  LDL.LU.64 R218, [R1+0x100] ;  /* 0x0001000001da7983 */ /* 0x000f280000300a00 */
[----:B------:R-:W4:Y:S04]  /*39c90*/  LDL.LU.64 R220, [R1+0xf8] ;  /* 0x0000f80001dc7983 */ /* 0x000f280000300a00 */
[----:B--2---:R0:W-:Y:S04]  /*39ca0*/  STG.E.U16 desc[UR4][R230.64], R206 ;  /* 0x000000cee6007986 */ /* 0x0041e8000c101504 */
[----:B---3--:R1:W-:Y:S04]  /*39cb0*/  STG.E.U16 desc[UR4][R250.64], R205 ;  /* 0x000000cdfa007986 */ /* 0x0083e8000c101504 */
[----:B0-----:R-:W2:Y:S04]  /*39cc0*/  LDL.LU.64 R230, [R1+0xf0] ;  /* 0x0000f00001e67983 */ /* 0x001ea80000300a00 */
[----:B------:R-:W-:Y:S04]  /*39cd0*/  STG.E.U16 desc[UR4][R228.64], R207 ;  /* 0x000000cfe4007986 */ /* 0x000fe8000c101504 */
[----:B-1----:R-:W3:Y:S04]  /*39ce0*/  LDL.LU.64 R250, [R1+0xe8] ;  /* 0x0000e80001fa7983 */ /* 0x002ee80000300a00 */
[----:B------:R0:W-:Y:S04]  /*39cf0*/  STG.E.U16 desc[UR4][R242.64], R204 ;  /* 0x000000ccf2007986 */ /* 0x0001e8000c101504 */
[----:B0-----:R-:W3:Y:S01]  /*39d00*/  LDL.LU.64 R242, [R1+0xe0] ;  /* 0x0000e00001f27983 */ /* 0x001ee20000300a00 */
[----:B------:R-:W-:-:S03]  /*39d10*/  PRMT R204, R200, 0x7632, R204 ;  /* 0x00007632c8cc7816 */ /* 0x000fc600000000cc */
[----:B------:R-:W3:Y:S04]  /*39d20*/  LDL.LU.64 R222, [R1+0xd8] ;  /* 0x0000d80001de7983 */ /* 0x000ee80000300a00 */
[----:B------:R-:W-:Y:S04]  /*39d30*/  STG.E.U16 desc[UR4][R232.64], R200 ;  /* 0x000000c8e8007986 */ /* 0x000fe8000c101504 */
[----:B------:R-:W3:Y:S04]  /*39d40*/  LDL.LU.64 R224, [R1+0xd0] ;  /* 0x0000d00001e07983 */ /* 0x000ee80000300a00 */
[----:B------:R-:W3:Y:S04]  /*39d50*/  LDL.LU.64 R226, [R1+0xc8] ;  /* 0x0000c80001e27983 */ /* 0x000ee80000300a00 */
[----:B------:R0:W-:Y:S04]  /*39d60*/  STG.E.U16 desc[UR4][R248.64], R204 ;  /* 0x000000ccf8007986 */ /* 0x0001e8000c101504 */
[----:B0-----:R-:W3:Y:S01]  /*39d70*/  LDL.LU.64 R248, [R1+0xc0] ;  /* 0x0000c00001f87983 */ /* 0x001ee20000300a00 */
[----:B------:R-:W-:-:S03]  /*39d80*/  PRMT R200, R201, 0x7632, R200 ;  /* 0x00007632c9c87816 */ /* 0x000fc600000000c8 */
[----:B------:R0:W-:Y:S04]  /*39d90*/  STG.E.U16 desc[UR4][R234.64], R201 ;  /* 0x000000c9ea007986 */ /* 0x0001e8000c101504 */
[----:B------:R-:W3:Y:S04]  /*39da0*/  LDL.LU.64 R232, [R1+0x4d0] ;  /* 0x0004d00001e87983 */ /* 0x000ee80000300a00 */
[----:B------:R1:W-:Y:S01]  /*39db0*/  STG.E.U16 desc[UR4][R236.64], R200 ;  /* 0x000000c8ec007986 */ /* 0x0003e2000c101504 */
[----:B0-----:R-:W-:-:S03]  /*39dc0*/  PRMT R201, R202, 0x7632, R201 ;  /* 0x00007632cac97816 */ /* 0x001fc600000000c9 */
[----:B------:R0:W-:Y:S04]  /*39dd0*/  STG.E.U16 desc[UR4][R238.64], R202 ;  /* 0x000000caee007986 */ /* 0x0001e8000c101504 */
[----:B------:R-:W3:Y:S01]  /*39de0*/  LDL.LU.64 R228, [R1+0x4c8] ;  /* 0x0004c80001e47983 */ /* 0x000ee20000300a00 */
[----:B-1----:R-:W-:-:S03]  /*39df0*/  PRMT R200, R203, 0x7632, R200 ;  /* 0x00007632cbc87816 */ /* 0x002fc600000000c8 */
[----:B------:R-:W3:Y:S04]  /*39e00*/  LDL.LU.64 R234, [R1+0x4c0] ;  /* 0x0004c00001ea7983 */ /* 0x000ee80000300a00 */
[----:B------:R-:W-:Y:S04]  /*39e10*/  STG.E.U16 desc[UR4][R214.64], R201 ;  /* 0x000000c9d6007986 */ /* 0x000fe8000c101504 */
[----:B------:R-:W3:Y:S04]  /*39e20*/  LDL.LU.64 R236, [R1+0x4b8] ;  /* 0x0004b80001ec7983 */ /* 0x000ee80000300a00 */
[----:B----4-:R-:W-:Y:S04]  /*39e30*/  STG.E.U16 desc[UR4][R216.64], R203 ;  /* 0x000000cbd8007986 */ /* 0x010fe8000c101504 */
[----:B0-----:R-:W4:Y:S04]  /*39e40*/  LDL.LU.64 R238, [R1+0x4b0] ;  /* 0x0004b00001ee7983 */ /* 0x001f280000300a00 */
[----:B------:R0:W-:Y:S04]  /*39e50*/  STG.E.U16 desc[UR4][R240.64], R200 ;  /* 0x000000c8f0007986 */ /* 0x0001e8000c101504 */
[----:B------:R1:W-:Y:S04]  /*39e60*/  STG.E.U16 desc[UR4][R218.64], R196 ;  /* 0x000000c4da007986 */ /* 0x0003e8000c101504 */
[----:B0-----:R-:W4:Y:S01]  /*39e70*/  LDL.LU.64 R240, [R1+0x4a8] ;  /* 0x0004a80001f07983 */ /* 0x001f220000300a00 */
[----:B------:R-:W-:-:S02]  /*39e80*/  PRMT R200, R196, 0x7632, R200 ;  /* 0x00007632c4c87816 */ /* 0x000fc400000000c8 */
[----:B-1----:R-:W-:-:S03]  /*39e90*/  PRMT R196, R197, 0x7632, R196 ;  /* 0x00007632c5c47816 */ /* 0x002fc600000000c4 */
[----:B------:R-:W-:Y:S04]  /*39ea0*/  STG.E.U16 desc[UR4][R220.64], R200 ;  /* 0x000000c8dc007986 */ /* 0x000fe8000c101504 */
[----:B--2---:R0:W-:Y:S04]  /*39eb0*/  STG.E.U16 desc[UR4][R230.64], R197 ;  /* 0x000000c5e6007986 */ /* 0x0041e8000c101504 */
[----:B---3--:R1:W-:Y:S01]  /*39ec0*/  STG.E.U16 desc[UR4][R250.64], R196 ;  /* 0x000000c4fa007986 */ /* 0x0083e2000c101504 */
[----:B0-----:R-:W-:-:S03]  /*39ed0*/  PRMT R197, R198, 0x7632, R197 ;  /* 0x00007632c6c57816 */ /* 0x001fc600000000c5 */
[----:B-1----:R-:W2:Y:S01]  /*39ee0*/  LDL.LU.64 R250, [R1+0x4a0] ;  /* 0x0004a00001fa7983 */ /* 0x002ea20000300a00 */
[----:B------:R-:W-:-:S03]  /*39ef0*/  PRMT R196, R199, 0x7632, R196 ;  /* 0x00007632c7c47816 */ /* 0x000fc600000000c4 */
[----:B------:R-:W3:Y:S04]  /*39f00*/  LDL.LU.64 R230, [R1+0x498] ;  /* 0x0004980001e67983 */ /* 0x000ee80000300a00 */
[----:B------:R0:W-:Y:S04]  /*39f10*/  STG.E.U16 desc[UR4][R242.64], R198 ;  /* 0x000000c6f2007986 */ /* 0x0001e8000c101504 */
[----:B------:R-:W-:Y:S04]  /*39f20*/  STG.E.U16 desc[UR4][R222.64], R197 ;  /* 0x000000c5de007986 */ /* 0x000fe8000c101504 */
[----:B------:R-:W-:Y:S04]  /*39f30*/  STG.E.U16 desc[UR4][R224.64], R199 ;  /* 0x000000c7e0007986 */ /* 0x000fe8000c101504 */
[----:B0-----:R-:W3:Y:S04]  /*39f40*/  LDL.LU.64 R242, [R1+0x490] ;  /* 0x0004900001f27983 */ /* 0x001ee80000300a00 */
[----:B------:R0:W-:Y:S04]  /*39f50*/  STG.E.U16 desc[UR4][R226.64], R196 ;  /* 0x000000c4e2007986 */ /* 0x0001e8000c101504 */
[----:B------:R1:W-:Y:S01]  /*39f60*/  STG.E.U16 desc[UR4][R248.64], R192 ;  /* 0x000000c0f8007986 */ /* 0x0003e2000c101504 */
[----:B------:R-:W-:Y:S01]  /*39f70*/  PRMT R198, R192, 0x7632, R198 ;  /* 0x00007632c0c67816 */ /* 0x000fe200000000c6 */
[----:B0-----:R-:W0:Y:S02]  /*39f80*/  LDC.64 R196, c[0x0][0x270] ;  /* 0x00009c00ffc47b82 */ /* 0x001e240000000a00 */
[----:B-1----:R-:W3:Y:S01]  /*39f90*/  LDL.LU.64 R248, [R1+0x488] ;  /* 0x0004880001f87983 */ /* 0x002ee20000300a00 */
[----:B------:R-:W-:-:S03]  /*39fa0*/  PRMT R192, R194, 0x7632, R192 ;  /* 0x00007632c2c07816 */ /* 0x000fc600000000c0 */
[----:B------:R1:W-:Y:S04]  /*39fb0*/  STG.E.U16 desc[UR4][R232.64], R198 ;  /* 0x000000c6e8007986 */ /* 0x0003e8000c101504 */
[----:B------:R-:W-:Y:S01]  /*39fc0*/  STG.E.U16 desc[UR4][R228.64], R193 ;  /* 0x000000c1e4007986 */ /* 0x000fe2000c101504 */
[----:B-1----:R-:W-:-:S03]  /*39fd0*/  PRMT R198, R193, 0x7632, R198 ;  /* 0x00007632c1c67816 */ /* 0x002fc600000000c6 */
[----:B------:R-:W3:Y:S04]  /*39fe0*/  LDL.LU.64 R232, [R1+0x480] ;  /* 0x0004800001e87983 */ /* 0x000ee80000300a00 */
[----:B------:R1:W-:Y:S04]  /*39ff0*/  STG.E.U16 desc[UR4][R234.64], R198 ;  /* 0x000000c6ea007986 */ /* 0x0003e8000c101504 */
[----:B------:R0:W-:Y:S04]  /*3a000*/  STG.E.U16 desc[UR4][R236.64], R194 ;  /* 0x000000c2ec007986 */ /* 0x0001e8000c101504 */
[----:B----4-:R4:W-:Y:S04]  /*3a010*/  STG.E.U16 desc[UR4][R238.64], R192 ;  /* 0x000000c0ee007986 */ /* 0x0109e8000c101504 */
[----:B-1----:R-:W3:Y:S01]  /*3a020*/  LDL.LU.64 R234, [R1+0x478] ;  /* 0x0004780001ea7983 */ /* 0x002ee20000300a00 */
[----:B------:R-:W-:Y:S01]  /*3a030*/  PRMT R193, R195, 0x7632, R193 ;  /* 0x00007632c3c17816 */ /* 0x000fe200000000c1 */
[----:B------:R-:W1:Y:S02]  /*3a040*/  LDC R198, c[0x0][0x228] ;  /* 0x00008a00ffc67b82 */ /* 0x000e640000000800 */
[----:B0-----:R-:W3:Y:S04]  /*3a050*/  LDL.LU.64 R236, [R1+0x948] ;  /* 0x0009480001ec7983 */ /* 0x001ee80000300a00 */
[----:B----4-:R-:W4:Y:S02]  /*3a060*/  LDL.LU.64 R238, [R1+0x940] ;  /* 0x0009400001ee7983 */ /* 0x010f240000300a00 */
[----:B------:R-:W0:Y:S02]  /*3a070*/  LDC R194, c[0x0][0x278] ;  /* 0x00009e00ffc27b82 */ /* 0x000e240000000800 */
[----:B------:R1:W-:Y:S01]  /*3a080*/  STG.E.U16 desc[UR4][R240.64], R195 ;  /* 0x000000c3f0007986 */ /* 0x0003e2000c101504 */
[----:B------:R-:W-:-:S03]  /*3a090*/  PRMT R192, R188, 0x7632, R192 ;  /* 0x00007632bcc07816 */ /* 0x000fc600000000c0 */
[----:B-1----:R-:W0:Y:S04]  /*3a0a0*/  LDL.LU.64 R240, [R1+0x930] ;  /* 0x0009300001f07983 */ /* 0x002e280000300a00 */
[----:B------:R-:W4:Y:S04]  /*3a0b0*/  LDL.LU.64 R222, [R1+0x938] ;  /* 0x0009380001de7983 */ /* 0x000f280000300a00 */
[----:B------:R-:W4:Y:S04]  /*3a0c0*/  LDL.LU.64 R224, [R1+0x928] ;  /* 0x0009280001e07983 */ /* 0x000f280000300a00 */
[----:B--2---:R-:W-:Y:S04]  /*3a0d0*/  STG.E.U16 desc[UR4][R250.64], R193 ;  /* 0x000000c1fa007986 */ /* 0x004fe8000c101504 */
[----:B---3--:R-:W-:Y:S04]  /*3a0e0*/  STG.E.U16 desc[UR4][R230.64], R188 ;  /* 0x000000bce6007986 */ /* 0x008fe8000c101504 */
[----:B------:R1:W-:Y:S04]  /*3a0f0*/  STG.E.U16 desc[UR4][R242.64], R192 ;  /* 0x000000c0f2007986 */ /* 0x0003e8000c101504 */
[----:B-1----:R-:W2:Y:S04]  /*3a100*/  LDL.LU.64 R242, [R1+0x920] ;  /* 0x0009200001f27983 */ /* 0x002ea80000300a00 */
[----:B------:R-:W3:Y:S04]  /*3a110*/  LDL.LU.64 R226, [R1+0x918] ;  /* 0x0009180001e27983 */ /* 0x000ee80000300a00 */
[----:B------:R1:W-:Y:S04]  /*3a120*/  STG.E.U16 desc[UR4][R248.64], R189 ;  /* 0x000000bdf8007986 */ /* 0x0003e8000c101504 */
[----:B-1----:R-:W3:Y:S01]  /*3a130*/  LDL.LU.64 R248, [R1+0x910] ;  /* 0x0009100001f87983 */ /* 0x002ee20000300a00 */
[----:B------:R-:W1:Y:S01]  /*3a140*/  S2R R252, SR_TID.X ;  /* 0x0000000000fc7919 */ /* 0x000e620000002100 */
[----:B------:R-:W1:Y:S01]  /*3a150*/  S2R R250, SR_CTAID.Y ;  /* 0x0000000000fa7919 */ /* 0x000e620000002600 */
[----:B------:R-:W-:Y:S01]  /*3a160*/  PRMT R192, R189, 0x7632, R192 ;  /* 0x00007632bdc07816 */ /* 0x000fe200000000c0 */
[----:B------:R-:W3:Y:S04]  /*3a170*/  LDL.LU.64 R220, [R1+0x908] ;  /* 0x0009080001dc7983 */ /* 0x000ee80000300a00 */
[----:B------:R-:W3:Y:S01]  /*3a180*/  LDL.LU.64 R228, [R1+0x900] ;  /* 0x0009000001e47983 */ /* 0x000ee20000300a00 */
[----:B-1----:R-:W-:Y:S01]  /*3a190*/  LOP3.LUT R251, R252, 0xff, RZ, 0xc0, !PT ;  /* 0x000000fffcfb7812 */ /* 0x002fe200078ec0ff */
[----:B------:R-:W-:Y:S01]  /*3a1a0*/  IMAD R196, R250, R196, RZ ;  /* 0x000000c4fac47224 */ /* 0x000fe200078e02ff */
[----:B------:R-:W1:Y:S01]  /*3a1b0*/  S2R R252, SR_CTAID.X ;  /* 0x0000000000fc7919 */ /* 0x000e620000002500 */
[----:B------:R0:W-:Y:S03]  /*3a1c0*/  STG.E.U16 desc[UR4][R232.64], R192 ;  /* 0x000000c0e8007986 */ /* 0x0001e6000c101504 */
[----:B------:R-:W-:Y:S01]  /*3a1d0*/  SHF.L.U32 R189, R196, 0x1, RZ ;  /* 0x00000001c4bd7819 */ /* 0x000fe200000006ff */
[----:B------:R-:W3:Y:S04]  /*3a1e0*/  LDL.LU.64 R230, [R1+0x8f8] ;  /* 0x0008f80001e67983 */ /* 0x000ee80000300a00 */
[----:B------:R4:W-:Y:S01]  /*3a1f0*/  STG.E.U16 desc[UR4][R234.64], R190 ;  /* 0x000000beea007986 */ /* 0x0009e2000c101504 */
[----:B0-----:R-:W-:-:S03]  /*3a200*/  PRMT R192, R190, 0x7632, R192 ;  /* 0x00007632bec07816 */ /* 0x001fc600000000c0 */
[----:B------:R-:W3:Y:S01]  /*3a210*/  LDL.LU.64 R232, [R1+0x8f0] ;  /* 0x0008f00001e87983 */ /* 0x000ee20000300a00 */
[----:B-1----:R-:W-:-:S03]  /*3a220*/  LEA R252, R252, R251, 0x8 ;  /* 0x000000fbfcfc7211 */ /* 0x002fc600078e40ff */
[----:B------:R0:W-:Y:S01]  /*3a230*/  STG.E.U16 desc[UR4][R236.64], R192 ;  /* 0x000000c0ec007986 */ /* 0x0001e2000c101504 */
[----:B------:R-:W1:Y:S01]  /*3a240*/  LDC R251, c[0x0][0x278] ;  /* 0x00009e00fffb7b82 */ /* 0x000e620000000800 */
[----:B------:R-:W-:Y:S02]  /*3a250*/  IMAD R188, R252, R197, RZ ;  /* 0x000000c5fcbc7224 */ /* 0x000fe400078e02ff */
[----:B----4-:R-:W4:Y:S03]  /*3a260*/  LDL.LU.64 R234, [R1+0x8e8] ;  /* 0x0008e80001ea7983 */ /* 0x010f260000300a00 */
[----:B------:R-:W-:Y:S01]  /*3a270*/  SHF.L.U32 R188, R188, 0x1, RZ ;  /* 0x00000001bcbc7819 */ /* 0x000fe200000006ff */
[----:B0-----:R-:W4:Y:S03]  /*3a280*/  LDL.LU.64 R236, [R1+0x8e0] ;  /* 0x0008e00001ec7983 */ /* 0x001f260000300a00 */
[----:B------:R-:W-:-:S02]  /*3a290*/  IADD3 R188, R188, R198, R189 ;  /* 0x000000c6bcbc7210 */ /* 0x000fc40007ffe0bd */
[----:B------:R-:W-:Y:S02]  /*3a2a0*/  PRMT R189, R191, 0x7632, R189 ;  /* 0x00007632bfbd7816 */ /* 0x000fe400000000bd */
[----:B------:R-:W-:Y:S01]  /*3a2b0*/  LEA R240, R194, R188, 0x8 ;  /* 0x000000bcc2f07211 */ /* 0x000fe200078e40ff */
[----:B------:R0:W-:Y:S04]  /*3a2c0*/  STG.E.U16 desc[UR4][R238.64], R191 ;  /* 0x000000bfee007986 */ /* 0x0001e8000c101504 */
[----:B------:R0:W-:Y:S04]  /*3a2d0*/  STG.E.U16 desc[UR4][R222.64], R189 ;  /* 0x000000bdde007986 */ /* 0x0001e8000c101504 */
[----:B------:R0:W-:Y:S04]  /*3a2e0*/  STG.E.U16 desc[UR4][R240.64], R184 ;  /* 0x000000b8f0007986 */ /* 0x0001e8000c101504 */
[----:B0-----:R-:W4:Y:S04]  /*3a2f0*/  LDL.LU.64 R238, [R1+0x8d8] ;  /* 0x0008d80001ee7983 */ /* 0x001f280000300a00 */
[----:B------:R-:W4:Y:S01]  /*3a300*/  LDL.LU.64 R222, [R1+0x8d0] ;  /* 0x0008d00001de7983 */ /* 0x000f220000300a00 */
[----:B------:R-:W-:-:S03]  /*3a310*/  PRMT R189, R184, 0x7632, R189 ;  /* 0x00007632b8bd7816 */ /* 0x000fc600000000bd */
[----:B------:R-:W4:Y:S01]  /*3a320*/  LDL.LU.64 R240, [R1+0x8c8] ;  /* 0x0008c80001f07983 */ /* 0x000f220000300a00 */
[----:B------:R-:W-:-:S03]  /*3a330*/  PRMT R184, R185, 0x7632, R184 ;  /* 0x00007632b9b87816 */ /* 0x000fc600000000b8 */
[----:B------:R0:W-:Y:S04]  /*3a340*/  STG.E.U16 desc[UR4][R224.64], R189 ;  /* 0x000000bde0007986 */ /* 0x0001e8000c101504 */
[----:B0-----:R-:W4:Y:S01]  /*3a350*/  LDL.LU.64 R224, [R1+0x8c0] ;  /* 0x0008c00001e07983 */ /* 0x001f220000300a00 */
[----:B------:R-:W0:Y:S03]  /*3a360*/  LDC R189, c[0x0][0x278] ;  /* 0x00009e00ffbd7b82 */ /* 0x000e260000000800 */
[----:B--2---:R2:W-:Y:S04]  /*3a370*/  STG.E.U16 desc[UR4][R242.64], R185 ;  /* 0x000000b9f2007986 */ /* 0x0045e8000c101504 */
[----:B---3--:R3:W-:Y:S04]  /*3a380*/  STG.E.U16 desc[UR4][R226.64], R184 ;  /* 0x000000b8e2007986 */ /* 0x0087e8000c101504 */
[----:B--2---:R-:W2:Y:S04]  /*3a390*/  LDL.LU.64 R242, [R1+0x8b8] ;  /* 0x0008b80001f27983 */ /* 0x004ea80000300a00 */
[----:B---3--:R-:W3:Y:S04]  /*3a3a0*/  LDL.LU.64 R226, [R1+0x8b0] ;  /* 0x0008b00001e27983 */ /* 0x008ee80000300a00 */
[----:B------:R1:W-:Y:S04]  /*3a3b0*/  STG.E.U16 desc[UR4][R248.64], R186 ;  /* 0x000000baf8007986 */ /* 0x0003e8000c101504 */
[----:B-1----:R-:W3:Y:S01]  /*3a3c0*/  LDL.LU.64 R248, [R1+0x8a8] ;  /* 0x0008a80001f87983 */ /* 0x002ee20000300a00 */
[----:B------:R-:W-:-:S02]  /*3a3d0*/  PRMT R185, R186, 0x7632, R185 ;  /* 0x00007632bab97816 */ /* 0x000fc400000000b9 */
[----:B------:R-:W-:-:S03]  /*3a3e0*/  PRMT R184, R187, 0x7632, R184 ;  /* 0x00007632bbb87816 */ /* 0x000fc600000000b8 */
[----:B------:R1:W-:Y:S04]  /*3a3f0*/  STG.E.U16 desc[UR4][R220.64], R185 ;  /* 0x000000b9dc007986 */ /* 0x0003e8000c101504 */
[----:B------:R0:W-:Y:S04]  /*3a400*/  STG.E.U16 desc[UR4][R228.64], R187 ;  /* 0x000000bbe4007986 */ /* 0x0001e8000c101504 */
[----:B-1----:R-:W3:Y:S04]  /*3a410*/  LDL.LU.64 R220, [R1+0x8a0] ;  /* 0x0008a00001dc7983 */ /* 0x002ee80000300a00 */
[----:B0-----:R-:W3:Y:S04]  /*3a420*/  LDL.LU.64 R228, [R1+0x898] ;  /* 0x0008980001e47983 */ /* 0x001ee80000300a00 */
[----:B------:R0:W-:Y:S04]  /*3a430*/  STG.E.U16 desc[UR4][R230.64], R184 ;  /* 0x000000b8e6007986 */ /* 0x0001e8000c101504 */
[----:B------:R1:W-:Y:S01]  /*3a440*/  STG.E.U16 desc[UR4][R232.64], R180 ;  /* 0x000000b4e8007986 */ /* 0x0003e2000c101504 */
[----:B0-----:R-:W-:-:S03]  /*3a450*/  PRMT R184, R180, 0x7632, R184 ;  /* 0x00007632b4b87816 */ /* 0x001fc600000000b8 */
[----:B------:R-:W3:Y:S04]  /*3a460*/  LDL.LU.64 R230, [R1+0x890] ;  /* 0x0008900001e67983 */ /* 0x000ee80000300a00 */
[----:B-1----:R-:W3:Y:S01]  /*3a470*/  LDL.LU.64 R232, [R1+0x888] ;  /* 0x0008880001e87983 */ /* 0x002ee20000300a00 */
[----:B------:R-:W-:-:S03]  /*3a480*/  PRMT R180, R181, 0x7632, R180 ;  /* 0x00007632b5b47816 */ /* 0x000fc600000000b4 */
[----:B----4-:R0:W-:Y:S04]  /*3a490*/  STG.E.U16 desc[UR4][R234.64], R184 ;  /* 0x000000b8ea007986 */ /* 0x0101e8000c101504 */
[----:B------:R1:W-:Y:S04]  /*3a4a0*/  STG.E.U16 desc[UR4][R236.64], R181 ;  /* 0x000000b5ec007986 */ /* 0x0003e8000c101504 */
[----:B0-----:R-:W4:Y:S04]  /*3a4b0*/  LDL.LU.64 R234, [R1+0x880] ;  /* 0x0008800001ea7983 */ /* 0x001f280000300a00 */
[----:B-1----:R-:W4:Y:S01]  /*3a4c0*/  LDL.LU.64 R236, [R1+0x878] ;  /* 0x0008780001ec7983 */ /* 0x002f220000300a00 */
[----:B------:R-:W-:-:S03]  /*3a4d0*/  PRMT R181, R182, 0x7632, R181 ;  /* 0x00007632b6b57816 */ /* 0x000fc600000000b5 */
[----:B------:R0:W-:Y:S04]  /*3a4e0*/  STG.E.U16 desc[UR4][R238.64], R180 ;  /* 0x000000b4ee007986 */ /* 0x0001e8000c101504 */
[----:B------:R1:W-:Y:S04]  /*3a4f0*/  STG.E.U16 desc[UR4][R222.64], R182 ;  /* 0x000000b6de007986 */ /* 0x0003e8000c101504 */
[----:B------:R1:W-:Y:S04]  /*3a500*/  STG.E.U16 desc[UR4][R240.64], R181 ;  /* 0x000000b5f0007986 */ /* 0x0003e8000c101504 */
[----:B0-----:R-:W4:Y:S01]  /*3a510*/  LDL.LU.64 R238, [R1+0x870] ;  /* 0x0008700001ee7983 */ /* 0x001f220000300a00 */
[----:B------:R-:W-:-:S03]  /*3a520*/  PRMT R180, R183, 0x7632, R180 ;  /* 0x00007632b7b47816 */ /* 0x000fc600000000b4 */
[----:B-1----:R-:W4:Y:S04]  /*3a530*/  LDL.LU.64 R222, [R1+0x868] ;  /* 0x0008680001de7983 */ /* 0x002f280000300a00 */
[----:B------:R-:W4:Y:S04]  /*3a540*/  LDL.LU.64 R240, [R1+0x860] ;  /* 0x0008600001f07983 */ /* 0x000f280000300a00 */
[----:B------:R0:W-:Y:S04]  /*3a550*/  STG.E.U16 desc[UR4][R224.64], R183 ;  /* 0x000000b7e0007986 */ /* 0x0001e8000c101504 */
[----:B0-----:R-:W4:Y:S04]  /*3a560*/  LDL.LU.64 R224, [R1+0x858] ;  /* 0x0008580001e07983 */ /* 0x001f280000300a00 */
[----:B--2---:R0:W-:Y:S04]  /*3a570*/  STG.E.U16 desc[UR4][R242.64], R180 ;  /* 0x000000b4f2007986 */ /* 0x0041e8000c101504 */
[----:B---3--:R1:W-:Y:S04]  /*3a580*/  STG.E.U16 desc[UR4][R226.64], R176 ;  /* 0x000000b0e2007986 */ /* 0x0083e8000c101504 */
[----:B0-----:R-:W2:Y:S01]  /*3a590*/  LDL.LU.64 R242, [R1+0x850] ;  /* 0x0008500001f27983 */ /* 0x001ea20000300a00 */
[----:B------:R-:W-:-:S03]  /*3a5a0*/  PRMT R180, R176, 0x7632, R180 ;  /* 0x00007632b0b47816 */ /* 0x000fc600000000b4 */
[----:B-1----:R-:W3:Y:S04]  /*3a5b0*/  LDL.LU.64 R226, [R1+0x848] ;  /* 0x0008480001e27983 */ /* 0x002ee80000300a00 */
[----:B------:R0:W-:Y:S04]  /*3a5c0*/  STG.E.U16 desc[UR4][R248.64], R180 ;  /* 0x000000b4f8007986 */ /* 0x0001e8000c101504 */
[----:B0-----:R-:W3:Y:S01]  /*3a5d0*/  LDL.LU.64 R248, [R1+0x840] ;  /* 0x0008400001f87983 */ /* 0x001ee20000300a00 */
[----:B------:R-:W-:-:S03]  /*3a5e0*/  PRMT R176, R177, 0x7632, R176 ;  /* 0x00007632b1b07816 */ /* 0x000fc600000000b0 */
[----:B------:R0:W-:Y:S04]  /*3a5f0*/  STG.E.U16 desc[UR4][R220.64], R177 ;  /* 0x000000b1dc007986 */ /* 0x0001e8000c101504 */
[----:B------:R1:W-:Y:S04]  /*3a600*/  STG.E.U16 desc[UR4][R228.64], R176 ;  /* 0x000000b0e4007986 */ /* 0x0003e8000c101504 */
[----:B0-----:R-:W3:Y:S01]  /*3a610*/  LDL.LU.64 R220, [R1+0x838] ;  /* 0x0008380001dc7983 */ /* 0x001ee20000300a00 */
[----:B------:R-:W-:-:S03]  /*3a620*/  PRMT R177, R178, 0x7632, R177 ;  /* 0x00007632b2b17816 */ /* 0x000fc600000000b1 */
[----:B-1----:R-:W3:Y:S01]  /*3a630*/  LDL.LU.64 R228, [R1+0x830] ;  /* 0x0008300001e47983 */ /* 0x002ee20000300a00 */
[----:B------:R-:W-:-:S03]  /*3a640*/  PRMT R176, R179, 0x7632, R176 ;  /* 0x00007632b3b07816 */ /* 0x000fc600000000b0 */
[----:B------:R0:W-:Y:S04]  /*3a650*/  STG.E.U16 desc[UR4][R230.64], R178 ;  /* 0x000000b2e6007986 */ /* 0x0001e8000c101504 */
[----:B------:R1:W-:Y:S04]  /*3a660*/  STG.E.U16 desc[UR4][R232.64], R177 ;  /* 0x000000b1e8007986 */ /* 0x0003e8000c101504 */
[----:B0-----:R-:W3:Y:S04]  /*3a670*/  LDL.LU.64 R230, [R1+0x828] ;  /* 0x0008280001e67983 */ /* 0x001ee80000300a00 */
[----:B-1----:R-:W3:Y:S04]  /*3a680*/  LDL.LU.64 R232, [R1+0x820] ;  /* 0x0008200001e87983 */ /* 0x002ee80000300a00 */
[----:B----4-:R0:W-:Y:S04]  /*3a690*/  STG.E.U16 desc[UR4][R234.64], R179 ;  /* 0x000000b3ea007986 */ /* 0x0101e8000c101504 */
[----:B------:R1:W-:Y:S04]  /*3a6a0*/  STG.E.U16 desc[UR4][R236.64], R176 ;  /* 0x000000b0ec007986 */ /* 0x0003e8000c101504 */
[----:B0-----:R-:W4:Y:S01]  /*3a6b0*/  LDL.LU.64 R234, [R1+0x818] ;  /* 0x0008180001ea7983 */ /* 0x001f220000300a00 */
[----:B-1----:R-:W-:-:S03]  /*3a6c0*/  PRMT R176, R172, 0x7632, R176 ;  /* 0x00007632acb07816 */ /* 0x002fc600000000b0 */
[----:B------:R-:W4:Y:S04]  /*3a6d0*/  LDL.LU.64 R236, [R1+0x810] ;  /* 0x0008100001ec7983 */ /* 0x000f280000300a00 */
[----:B------:R0:W-:Y:S04]  /*3a6e0*/  STG.E.U16 desc[UR4][R238.64], R172 ;  /* 0x000000acee007986 */ /* 0x0001e8000c101504 */
[----:B------:R1:W-:Y:S04]  /*3a6f0*/  STG.E.U16 desc[UR4][R222.64], R176 ;  /* 0x000000b0de007986 */ /* 0x0003e8000c101504 */
[----:B------:R1:W-:Y:S04]  /*3a700*/  STG.E.U16 desc[UR4][R240.64], R173 ;  /* 0x000000adf0007986 */ /* 0x0003e8000c101504 */
[----:B0-----:R-:W4:Y:S01]  /*3a710*/  LDL.LU.64 R238, [R1+0x808] ;  /* 0x0008080001ee7983 */ /* 0x001f220000300a00 */
[----:B------:R-:W-:-:S03]  /*3a720*/  PRMT R172, R173, 0x7632, R172 ;  /* 0x00007632adac7816 */ /* 0x000fc600000000ac */
[----:B-1----:R-:W4:Y:S04]  /*3a730*/  LDL.LU.64 R222, [R1+0x800] ;  /* 0x0008000001de7983 */ /* 0x002f280000300a00 */
[----:B------:R-:W4:Y:S01]  /*3a740*/  LDL.LU.64 R240, [R1+0x7f8] ;  /* 0x0007f80001f07983 */ /* 0x000f220000300a00 */
[----:B------:R-:W-:-:S03]  /*3a750*/  PRMT R173, R174, 0x7632, R173 ;  /* 0x00007632aead7816 */ /* 0x000fc600000000ad */
[----:B------:R0:W-:Y:S04]  /*3a760*/  STG.E.U16 desc[UR4][R224.64], R172 ;  /* 0x000000ace0007986 */ /* 0x0001e8000c101504 */
[----:B0-----:R-:W4:Y:S04]  /*3a770*/  LDL.LU.64 R224, [R1+0x7f0] ;  /* 0x0007f00001e07983 */ /* 0x001f280000300a00 */
[----:B--2---:R0:W-:Y:S04]  /*3a780*/  STG.E.U16 desc[UR4][R242.64], R174 ;  /* 0x000000aef2007986 */ /* 0x0041e8000c101504 */
[----:B---3--:R1:W-:Y:S04]  /*3a790*/  STG.E.U16 desc[UR4][R226.64], R173 ;  /* 0x000000ade2007986 */ /* 0x0083e8000c101504 */
[----:B0-----:R-:W2:Y:S04]  /*3a7a0*/  LDL.LU.64 R242, [R1+0x7e8] ;  /* 0x0007e80001f27983 */ /* 0x001ea80000300a00 */
[----:B-1----:R-:W3:Y:S04]  /*3a7b0*/  LDL.LU.64 R226, [R1+0x7e0] ;  /* 0x0007e00001e27983 */ /* 0x002ee80000300a00 */
[----:B------:R0:W-:Y:S04]  /*3a7c0*/  STG.E.U16 desc[UR4][R248.64], R175 ;  /* 0x000000aff8007986 */ /* 0x0001e8000c101504 */
[----:B0-----:R-:W3:Y:S01]  /*3a7d0*/  LDL.LU.64 R248, [R1+0x7d8] ;  /* 0x0007d80001f87983 */ /* 0x001ee20000300a00 */
[----:B------:R-:W-:-:S05]  /*3a7e0*/  PRMT R172, R175, 0x7632, R172 ;  /* 0x00007632afac7816 */ /* 0x000fca00000000ac */
[----:B------:R0:W-:Y:S04]  /*3a7f0*/  STG.E.U16 desc[UR4][R220.64], R172 ;  /* 0x000000acdc007986 */ /* 0x0001e8000c101504 */
[----:B------:R1:W-:Y:S01]  /*3a800*/  STG.E.U16 desc[UR4][R228.64], R168 ;  /* 0x000000a8e4007986 */ /* 0x0003e2000c101504 */
[----:B0-----:R-:W-:-:S03]  /*3a810*/  PRMT R172, R168, 0x7632, R172 ;  /* 0x00007632a8ac7816 */ /* 0x001fc600000000ac */
[----:B------:R-:W3:Y:S04]  /*3a820*/  LDL.LU.64 R220, [R1+0x7d0] ;  /* 0x0007d00001dc7983 */ /* 0x000ee80000300a00 */
[----:B-1----:R-:W3:Y:S01]  /*3a830*/  LDL.LU.64 R228, [R1+0x7c8] ;  /* 0x0007c80001e47983 */ /* 0x002ee20000300a00 */
[----:B------:R-:W-:-:S03]  /*3a840*/  PRMT R168, R169, 0x7632, R168 ;  /* 0x00007632a9a87816 */ /* 0x000fc600000000a8 */
[----:B------:R0:W-:Y:S04]  /*3a850*/  STG.E.U16 desc[UR4][R230.64], R172 ;  /* 0x000000ace6007986 */ /* 0x0001e8000c101504 */
[----:B------:R1:W-:Y:S04]  /*3a860*/  STG.E.U16 desc[UR4][R232.64], R169 ;  /* 0x000000a9e8007986 */ /* 0x0003e8000c101504 */
[----:B0-----:R-:W3:Y:S04]  /*3a870*/  LDL.LU.64 R230, [R1+0x7c0] ;  /* 0x0007c00001e67983 */ /* 0x001ee80000300a00 */
[----:B-1----:R-:W3:Y:S01]  /*3a880*/  LDL.LU.64 R232, [R1+0x7b8] ;  /* 0x0007b80001e87983 */ /* 0x002ee20000300a00 */
[----:B------:R-:W-:-:S03]  /*3a890*/  PRMT R169, R170, 0x7632, R169 ;  /* 0x00007632aaa97816 */ /* 0x000fc600000000a9 */
[----:B----4-:R0:W-:Y:S04]  /*3a8a0*/  STG.E.U16 desc[UR4][R234.64], R168 ;  /* 0x000000a8ea007986 */ /* 0x0101e8000c101504 */
[----:B------:R1:W-:Y:S04]  /*3a8b0*/  STG.E.U16 desc[UR4][R236.64], R170 ;  /* 0x000000aaec007986 */ /* 0x0003e8000c101504 */
[----:B0-----:R-:W4:Y:S01]  /*3a8c0*/  LDL.LU.64 R234, [R1+0x7b0] ;  /* 0x0007b00001ea7983 */ /* 0x001f220000300a00 */
[----:B------:R-:W-:-:S03]  /*3a8d0*/  PRMT R168, R171, 0x7632, R168 ;  /* 0x00007632aba87816 */ /* 0x000fc600000000a8 */
[----:B-1----:R-:W4:Y:S04]  /*3a8e0*/  LDL.LU.64 R236, [R1+0x7a8] ;  /* 0x0007a80001ec7983 */ /* 0x002f280000300a00 */
[----:B------:R0:W-:Y:S04]  /*3a8f0*/  STG.E.U16 desc[UR4][R238.64], R169 ;  /* 0x000000a9ee007986 */ /* 0x0001e8000c101504 */
[----:B------:R1:W-:Y:S04]  /*3a900*/  STG.E.U16 desc[UR4][R222.64], R171 ;  /* 0x000000abde007986 */ /* 0x0003e8000c101504 */
[----:B------:R1:W-:Y:S04]  /*3a910*/  STG.E.U16 desc[UR4][R240.64], R168 ;  /* 0x000000a8f0007986 */ /* 0x0003e8000c101504 */
[----:B0-----:R-:W4:Y:S04]  /*3a920*/  LDL.LU.64 R238, [R1+0x7a0] ;  /* 0x0007a00001ee7983 */ /* 0x001f280000300a00 */
[----:B-1----:R-:W4:Y:S01]  /*3a930*/  LDL.LU.64 R222, [R1+0x798] ;  /* 0x0007980001de7983 */ /* 0x002f220000300a00 */
[----:B------:R-:W-:-:S03]  /*3a940*/  PRMT R168, R164, 0x7632, R168 ;  /* 0x00007632a4a87816 */ /* 0x000fc600000000a8 */
[----:B------:R-:W4:Y:S04]  /*3a950*/  LDL.LU.64 R240, [R1+0x790] ;  /* 0x0007900001f07983 */ /* 0x000f280000300a00 */
[----:B------:R0:W-:Y:S04]  /*3a960*/  STG.E.U16 desc[UR4][R224.64], R164 ;  /* 0x000000a4e0007986 */ /* 0x0001e8000c101504 */
[----:B0-----:R-:W4:Y:S01]  /*3a970*/  LDL.LU.64 R224, [R1+0x788] ;  /* 0x0007880001e07983 */ /* 0x001f220000300a00 */
[----:B------:R-:W-:-:S03]  /*3a980*/  PRMT R164, R165, 0x7632, R164 ;  /* 0x00007632a5a47816 */ /* 0x000fc600000000a4 */
[----:B--2---:R0:W-:Y:S04]  /*3a990*/  STG.E.U16 desc[UR4][R242.64], R168 ;  /* 0x000000a8f2007986 */ /* 0x0041e8000c101504 */
[----:B---3--:R1:W-:Y:S04]  /*3a9a0*/  STG.E.U16 desc[UR4][R226.64], R165 ;  /* 0x000000a5e2007986 */ /* 0x0083e8000c101504 */
[----:B0-----:R-:W2:Y:S04]  /*3a9b0*/  LDL.LU.64 R242, [R1+0x780] ;  /* 0x0007800001f27983 */ /* 0x001ea80000300a00 */
[----:B-1----:R-:W3:Y:S04]  /*3a9c0*/  LDL.LU.64 R226, [R1+0x778] ;  /* 0x0007780001e27983 */ /* 0x002ee80000300a00 */
[----:B------:R0:W-:Y:S04]  /*3a9d0*/  STG.E.U16 desc[UR4][R248.64], R164 ;  /* 0x000000a4f8007986 */ /* 0x0001e8000c101504 */
[----:B0-----:R-:W3:Y:S01]  /*3a9e0*/  LDL.LU.64 R248, [R1+0x770] ;  /* 0x0007700001f87983 */ /* 0x001ee20000300a00 */
[----:B------:R-:W-:-:S02]  /*3a9f0*/  PRMT R165, R166, 0x7632, R165 ;  /* 0x00007632a6a57816 */ /* 0x000fc400000000a5 */
[----:B------:R-:W-:Y:S01]  /*3aa00*/  PRMT R164, R167, 0x7632, R164 ;  /* 0x00007632a7a47816 */ /* 0x000fe200000000a4 */
[----:B------:R-:W3:Y:S04]  /*3aa10*/  LDL.LU.64 R218, [R1+0x768] ;  /* 0x0007680001da7983 */ /* 0x000ee80000300a00 */
[----:B------:R-:W-:Y:S04]  /*3aa20*/  STG.E.U16 desc[UR4][R220.64], R166 ;  /* 0x000000a6dc007986 */ /* 0x000fe8000c101504 */
[----:B------:R0:W-:Y:S04]  /*3aa30*/  STG.E.U16 desc[UR4][R228.64], R165 ;  /* 0x000000a5e4007986 */ /* 0x0001e8000c101504 */
[----:B0-----:R-:W3:Y:S04]  /*3aa40*/  LDL.LU.64 R228, [R1+0x760] ;  /* 0x0007600001e47983 */ /* 0x001ee80000300a00 */
[----:B------:R0:W-:Y:S04]  /*3aa50*/  STG.E.U16 desc[UR4][R230.64], R167 ;  /* 0x000000a7e6007986 */ /* 0x0001e8000c101504 */
[----:B------:R1:W-:Y:S04]  /*3aa60*/  STG.E.U16 desc[UR4][R232.64], R164 ;  /* 0x000000a4e8007986 */ /* 0x0003e8000c101504 */
[----:B0-----:R-:W3:Y:S01]  /*3aa70*/  LDL.LU.64 R230, [R1+0x758] ;  /* 0x0007580001e67983 */ /* 0x001ee20000300a00 */
[----:B-1----:R-:W-:-:S03]  /*3aa80*/  PRMT R164, R160, 0x7632, R164 ;  /* 0x00007632a0a47816 */ /* 0x002fc600000000a4 */
[----:B------:R-:W3:Y:S04]  /*3aa90*/  LDL.LU.64 R232, [R1+0x750] ;  /* 0x0007500001e87983 */ /* 0x000ee80000300a00 */
[----:B----4-:R0:W-:Y:S04]  /*3aaa0*/  STG.E.U16 desc[UR4][R234.64], R160 ;  /* 0x000000a0ea007986 */ /* 0x0101e8000c101504 */
[----:B------:R1:W-:Y:S04]  /*3aab0*/  STG.E.U16 desc[UR4][R236.64], R164 ;  /* 0x000000a4ec007986 */ /* 0x0003e8000c101504 */
[----:B0-----:R-:W4:Y:S01]  /*3aac0*/  LDL.LU.64 R234, [R1+0x748] ;  /* 0x0007480001ea7983 */ /* 0x001f220000300a00 */
[----:B------:R-:W-:-:S03]  /*3aad0*/  PRMT R160, R161, 0x7632, R160 ;  /* 0x00007632a1a07816 */ /* 0x000fc600000000a0 */
[----:B-1----:R-:W4:Y:S04]  /*3aae0*/  LDL.LU.64 R236, [R1+0x740] ;  /* 0x0007400001ec7983 */ /* 0x002f280000300a00 */
[----:B------:R0:W-:Y:S04]  /*3aaf0*/  STG.E.U16 desc[UR4][R238.64], R161 ;  /* 0x000000a1ee007986 */ /* 0x0001e8000c101504 */
[----:B------:R1:W-:Y:S04]  /*3ab00*/  STG.E.U16 desc[UR4][R222.64], R160 ;  /* 0x000000a0de007986 */ /* 0x0003e8000c101504 */
[----:B0-----:R-:W4:Y:S01]  /*3ab10*/  LDL.LU.64 R238, [R1+0x738] ;  /* 0x0007380001ee7983 */ /* 0x001f220000300a00 */
[----:B------:R-:W-:-:S03]  /*3ab20*/  PRMT R161, R162, 0x7632, R161 ;  /* 0x00007632a2a17816 */ /* 0x000fc600000000a1 */
[----:B------:R-:W4:Y:S01]  /*3ab30*/  LDL.LU.64 R220, [R1+0x730] ;  /* 0x0007300001dc7983 */ /* 0x000f220000300a00 */
[----:B-1----:R-:W-:-:S03]  /*3ab40*/  PRMT R160, R163, 0x7632, R160 ;  /* 0x00007632a3a07816 */ /* 0x002fc600000000a0 */
[----:B------:R0:W-:Y:S04]  /*3ab50*/  STG.E.U16 desc[UR4][R240.64], R162 ;  /* 0x000000a2f0007986 */ /* 0x0001e8000c101504 */
[----:B------:R-:W-:Y:S04]  /*3ab60*/  STG.E.U16 desc[UR4][R224.64], R161 ;  /* 0x000000a1e0007986 */ /* 0x000fe8000c101504 */
[----:B0-----:R-:W4:Y:S04]  /*3ab70*/  LDL.LU.64 R240, [R1+0x728] ;  /* 0x0007280001f07983 */ /* 0x001f280000300a00 */
[----:B------:R-:W4:Y:S04]  /*3ab80*/  LDL.LU.64 R222, [R1+0x720] ;  /* 0x0007200001de7983 */ /* 0x000f280000300a00 */
[----:B--2---:R0:W-:Y:S04]  /*3ab90*/  STG.E.U16 desc[UR4][R242.64], R163 ;  /* 0x000000a3f2007986 */ /* 0x0041e8000c101504 */
[----:B---3--:R1:W-:Y:S04]  /*3aba0*/  STG.E.U16 desc[UR4][R226.64], R160 ;  /* 0x000000a0e2007986 */ /* 0x0083e8000c101504 */
[----:B0-----:R-:W2:Y:S04]  /*3abb0*/  LDL.LU.64 R242, [R1+0x718] ;  /* 0x0007180001f27983 */ /* 0x001ea80000300a00 */
[----:B------:R-:W3:Y:S04]  /*3abc0*/  LDL.LU.64 R224, [R1+0x710] ;  /* 0x0007100001e07983 */ /* 0x000ee80000300a00 */
[----:B-1----:R-:W3:Y:S04]  /*3abd0*/  LDL.LU.64 R226, [R1+0x708] ;  /* 0x0007080001e27983 */ /* 0x002ee80000300a00 */
[----:B------:R0:W-:Y:S04]  /*3abe0*/  STG.E.U16 desc[UR4][R248.64], R156 ;  /* 0x0000009cf8007986 */ /* 0x0001e8000c101504 */
[----:B0-----:R-:W3:Y:S01]  /*3abf0*/  LDL.LU.64 R248, [R1+0x700] ;  /* 0x0007000001f87983 */ /* 0x001ee20000300a00 */
[----:B------:R-:W-:-:S02]  /*3ac00*/  PRMT R160, R156, 0x7632, R160 ;  /* 0x000076329ca07816 */ /* 0x000fc400000000a0 */
[----:B------:R-:W-:-:S03]  /*3ac10*/  PRMT R156, R157, 0x7632, R156 ;  /* 0x000076329d9c7816 */ /* 0x000fc6000000009c */
[----:B------:R-:W-:Y:S04]  /*3ac20*/  STG.E.U16 desc[UR4][R218.64], R160 ;  /* 0x000000a0da007986 */ /* 0x000fe8000c101504 */
[----:B------:R0:W-:Y:S04]  /*3ac30*/  STG.E.U16 desc[UR4][R228.64], R157 ;  /* 0x0000009de4007986 */ /* 0x0001e8000c101504 */
[----:B0-----:R-:W3:Y:S01]  /*3ac40*/  LDL.LU.64 R228, [R1+0x6f8] ;  /* 0x0006f80001e47983 */ /* 0x001ee20000300a00 */
[----:B------:R-:W-:-:S03]  /*3ac50*/  PRMT R157, R158, 0x7632, R157 ;  /* 0x000076329e9d7816 */ /* 0x000fc6000000009d */
[----:B------:R0:W-:Y:S04]  /*3ac60*/  STG.E.U16 desc[UR4][R230.64], R156 ;  /* 0x0000009ce6007986 */ /* 0x0001e8000c101504 */
[----:B0-----:R-:W3:Y:S01]  /*3ac70*/  LDL.LU.64 R230, [R1+0x6f0] ;  /* 0x0006f00001e67983 */ /* 0x001ee20000300a00 */
[----:B------:R-:W-:-:S03]  /*3ac80*/  PRMT R156, R159, 0x7632, R156 ;  /* 0x000076329f9c7816 */ /* 0x000fc6000000009c */
[----:B------:R0:W-:Y:S04]  /*3ac90*/  STG.E.U16 desc[UR4][R232.64], R158 ;  /* 0x0000009ee8007986 */ /* 0x0001e8000c101504 */
[----:B0-----:R-:W3:Y:S04]  /*3aca0*/  LDL.LU.64 R232, [R1+0x6e8] ;  /* 0x0006e80001e87983 */ /* 0x001ee80000300a00 */
[----:B----4-:R0:W-:Y:S04]  /*3acb0*/  STG.E.U16 desc[UR4][R234.64], R157 ;  /* 0x0000009dea007986 */ /* 0x0101e8000c101504 */
[----:B------:R1:W-:Y:S04]  /*3acc0*/  STG.E.U16 desc[UR4][R236.64], R159 ;  /* 0x0000009fec007986 */ /* 0x0003e8000c101504 */
[----:B0-----:R-:W4:Y:S04]  /*3acd0*/  LDL.LU.64 R234, [R1+0x6e0] ;  /* 0x0006e00001ea7983 */ /* 0x001f280000300a00 */
[----:B-1----:R-:W4:Y:S04]  /*3ace0*/  LDL.LU.64 R236, [R1+0x6d8] ;  /* 0x0006d80001ec7983 */ /* 0x002f280000300a00 */
[----:B------:R0:W-:Y:S04]  /*3acf0*/  STG.E.U16 desc[UR4][R238.64], R156 ;  /* 0x0000009cee007986 */ /* 0x0001e8000c101504 */
[----:B------:R1:W-:Y:S01]  /*3ad00*/  STG.E.U16 desc[UR4][R220.64], R152 ;  /* 0x00000098dc007986 */ /* 0x0003e2000c101504 */
[----:B0-----:R-:W-:-:S03]  /*3ad10*/  PRMT R156, R152, 0x7632, R156 ;  /* 0x00007632989c7816 */ /* 0x001fc6000000009c */
[----:B------:R-:W4:Y:S01]  /*3ad20*/  LDL.LU.64 R238, [R1+0x6d0] ;  /* 0x0006d00001ee7983 */ /* 0x000f220000300a00 */
[----:B-1----:R-:W-:-:S03]  /*3ad30*/  PRMT R152, R153, 0x7632, R152 ;  /* 0x0000763299987816 */ /* 0x002fc60000000098 */
[----:B------:R-:W4:Y:S04]  /*3ad40*/  LDL.LU.64 R220, [R1+0x6c8] ;  /* 0x0006c80001dc7983 */ /* 0x000f280000300a00 */
[----:B------:R0:W-:Y:S04]  /*3ad50*/  STG.E.U16 desc[UR4][R240.64], R156 ;  /* 0x0000009cf0007986 */ /* 0x0001e8000c101504 */
[----:B------:R1:W-:Y:S04]  /*3ad60*/  STG.E.U16 desc[UR4][R222.64], R153 ;  /* 0x00000099de007986 */ /* 0x0003e8000c101504 */
[----:B0-----:R-:W4:Y:S04]  /*3ad70*/  LDL.LU.64 R240, [R1+0x6c0] ;  /* 0x0006c00001f07983 */ /* 0x001f280000300a00 */
[----:B-1----:R-:W4:Y:S01]  /*3ad80*/  LDL.LU.64 R222, [R1+0x6b8] ;  /* 0x0006b80001de7983 */ /* 0x002f220000300a00 */
[----:B------:R-:W-:-:S03]  /*3ad90*/  PRMT R153, R154, 0x7632, R153 ;  /* 0x000076329a997816 */ /* 0x000fc60000000099 */
[----:B--2---:R0:W-:Y:S04]  /*3ada0*/  STG.E.U16 desc[UR4][R242.64], R152 ;  /* 0x00000098f2007986 */ /* 0x0041e8000c101504 */
[----:B---3--:R1:W-:Y:S04]  /*3adb0*/  STG.E.U16 desc[UR4][R224.64], R154 ;  /* 0x0000009ae0007986 */ /* 0x0083e8000c101504 */
[----:B------:R2:W-:Y:S04]  /*3adc0*/  STG.E.U16 desc[UR4][R226.64], R153 ;  /* 0x00000099e2007986 */ /* 0x0005e8000c101504 */
[----:B0-----:R-:W3:Y:S04]  /*3add0*/  LDL.LU.64 R242, [R1+0x6b0] ;  /* 0x0006b00001f27983 */ /* 0x001ee80000300a00 */
[----:B-1----:R-:W3:Y:S04]  /*3ade0*/  LDL.LU.64 R224, [R1+0x6a8] ;  /* 0x0006a80001e07983 */ /* 0x002ee80000300a00 */
[----:B--2---:R-:W2:Y:S04]  /*3adf0*/  LDL.LU.64 R226, [R1+0x6a0] ;  /* 0x0006a00001e27983 */ /* 0x004ea80000300a00 */
[----:B------:R0:W-:Y:S04]  /*3ae00*/  STG.E.U16 desc[UR4][R248.64], R155 ;  /* 0x0000009bf8007986 */ /* 0x0001e8000c101504 */
[----:B0-----:R-:W2:Y:S01]  /*3ae10*/  LDL.LU.64 R248, [R1+0x698] ;  /* 0x0006980001f87983 */ /* 0x001ea20000300a00 */
[----:B------:R-:W-:-:S05]  /*3ae20*/  PRMT R152, R155, 0x7632, R152 ;  /* 0x000076329b987816 */ /* 0x000fca0000000098 */
[----:B------:R0:W-:Y:S04]  /*3ae30*/  STG.E.U16 desc[UR4][R228.64], R152 ;  /* 0x00000098e4007986 */ /* 0x0001e8000c101504 */
[----:B0-----:R-:W2:Y:S01]  /*3ae40*/  LDL.LU.64 R228, [R1+0x690] ;  /* 0x0006900001e47983 */ /* 0x001ea20000300a00 */
[----:B------:R-:W-:-:S03]  /*3ae50*/  PRMT R152, R148, 0x7632, R152 ;  /* 0x0000763294987816 */ /* 0x000fc60000000098 */
[----:B------:R-:W2:Y:S04]  /*3ae60*/  LDL.LU.64 R218, [R1+0x688] ;  /* 0x0006880001da7983 */ /* 0x000ea80000300a00 */
[----:B------:R0:W-:Y:S04]  /*3ae70*/  STG.E.U16 desc[UR4][R230.64], R148 ;  /* 0x00000094e6007986 */ /* 0x0001e8000c101504 */
[----:B0-----:R-:W2:Y:S01]  /*3ae80*/  LDL.LU.64 R230, [R1+0x680] ;  /* 0x0006800001e67983 */ /* 0x001ea20000300a00 */
[----:B------:R-:W-:-:S03]  /*3ae90*/  PRMT R148, R149, 0x7632, R148 ;  /* 0x0000763295947816 */ /* 0x000fc60000000094 */
[----:B------:R0:W-:Y:S04]  /*3aea0*/  STG.E.U16 desc[UR4][R232.64], R152 ;  /* 0x00000098e8007986 */ /* 0x0001e8000c101504 */
[----:B0-----:R-:W2:Y:S04]  /*3aeb0*/  LDL.LU.64 R232, [R1+0x678] ;  /* 0x0006780001e87983 */ /* 0x001ea80000300a00 */
[----:B----4-:R0:W-:Y:S04]  /*3aec0*/  STG.E.U16 desc[UR4][R234.64], R149 ;  /* 0x00000095ea007986 */ /* 0x0101e8000c101504 */
[----:B------:R1:W-:Y:S04]  /*3aed0*/  STG.E.U16 desc[UR4][R236.64], R148 ;  /* 0x00000094ec007986 */ /* 0x0003e8000c101504 */
[----:B0-----:R-:W4:Y:S01]  /*3aee0*/  LDL.LU.64 R234, [R1+0x670] ;  /* 0x0006700001ea7983 */ /* 0x001f220000300a00 */
[----:B------:R-:W-:-:S03]  /*3aef0*/  PRMT R149, R150, 0x7632, R149 ;  /* 0x0000763296957816 */ /* 0x000fc60000000095 */
[----:B-1----:R-:W4:Y:S01]  /*3af00*/  LDL.LU.64 R236, [R1+0x668] ;  /* 0x0006680001ec7983 */ /* 0x002f220000300a00 */
[----:B------:R-:W-:-:S03]  /*3af10*/  PRMT R148, R151, 0x7632, R148 ;  /* 0x0000763297947816 */ /* 0x000fc60000000094 */
[----:B------:R0:W-:Y:S04]  /*3af20*/  STG.E.U16 desc[UR4][R238.64], R150 ;  /* 0x00000096ee007986 */ /* 0x0001e8000c101504 */
[----:B------:R-:W-:Y:S04]  /*3af30*/  STG.E.U16 desc[UR4][R220.64], R149 ;  /* 0x00000095dc007986 */ /* 0x000fe8000c101504 */
[----:B0-----:R-:W4:Y:S04]  /*3af40*/  LDL.LU.64 R238, [R1+0x660] ;  /* 0x0006600001ee7983 */ /* 0x001f280000300a00 */
[----:B------:R0:W-:Y:S04]  /*3af50*/  STG.E.U16 desc[UR4][R240.64], R151 ;  /* 0x00000097f0007986 */ /* 0x0001e8000c101504 */
[----:B------:R1:W-:Y:S04]  /*3af60*/  STG.E.U16 desc[UR4][R222.64], R148 ;  /* 0x00000094de007986 */ /* 0x0003e8000c101504 */
[----:B0-----:R-:W4:Y:S04]  /*3af70*/  LDL.LU.64 R240, [R1+0x658] ;  /* 0x0006580001f07983 */ /* 0x001f280000300a00 */
[----:B------:R-:W4:Y:S01]  /*3af80*/  LDL.LU.64 R220, [R1+0x650] ;  /* 0x0006500001dc7983 */ /* 0x000f220000300a00 */
[----:B-1----:R-:W-:-:S03]  /*3af90*/  PRMT R148, R144, 0x7632, R148 ;  /* 0x0000763290947816 */ /* 0x002fc60000000094 */
[----:B------:R-:W4:Y:S04]  /*3afa0*/  LDL.LU.64 R222, [R1+0x648] ;  /* 0x0006480001de7983 */ /* 0x000f280000300a00 */
[----:B---3--:R0:W-:Y:S04]  /*3afb0*/  STG.E.U16 desc[UR4][R242.64], R144 ;  /* 0x00000090f2007986 */ /* 0x0081e8000c101504 */
[----:B------:R1:W-:Y:S04]  /*3afc0*/  STG.E.U16 desc[UR4][R224.64], R148 ;  /* 0x00000094e0007986 */ /* 0x0003e8000c101504 */
[----:B--2---:R-:W-:Y:S04]  /*3afd0*/  STG.E.U16 desc[UR4][R226.64], R145 ;  /* 0x00000091e2007986 */ /* 0x004fe8000c101504 */
[----:B0-----:R-:W2:Y:S01]  /*3afe0*/  LDL.LU.64 R242, [R1+0x640] ;  /* 0x0006400001f27983 */ /* 0x001ea20000300a00 */
[----:B------:R-:W-:-:S03]  /*3aff0*/  PRMT R144, R145, 0x7632, R144 ;  /* 0x0000763291907816 */ /* 0x000fc60000000090 */
[----:B-1----:R-:W3:Y:S04]  /*3b000*/  LDL.LU.64 R224, [R1+0x638] ;  /* 0x0006380001e07983 */ /* 0x002ee80000300a00 */
[----:B------:R0:W-:Y:S04]  /*3b010*/  STG.E.U16 desc[UR4][R248.64], R144 ;  /* 0x00000090f8007986 */ /* 0x0001e8000c101504 */
[----:B0-----:R-:W3:Y:S01]  /*3b020*/  LDL.LU.64 R248, [R1+0x630] ;  /* 0x0006300001f87983 */ /* 0x001ee20000300a00 */
[----:B------:R-:W-:Y:S02]  /*3b030*/  PRMT R145, R146, 0x7632, R145 ;  /* 0x0000763292917816 */ /* 0x000fe40000000091 */
[----:B------:R-:W-:Y:S01]  /*3b040*/  PRMT R144, R147, 0x7632, R144 ;  /* 0x0000763293907816 */ /* 0x000fe20000000090 */
[----:B------:R-:W3:Y:S04]  /*3b050*/  LDL.LU.64 R226, [R1+0x628] ;  /* 0x0006280001e27983 */ /* 0x000ee80000300a00 */
[----:B------:R0:W-:Y:S04]  /*3b060*/  STG.E.U16 desc[UR4][R228.64], R146 ;  /* 0x00000092e4007986 */ /* 0x0001e8000c101504 */
[----:B------:R-:W-:Y:S04]  /*3b070*/  STG.E.U16 desc[UR4][R218.64], R145 ;  /* 0x00000091da007986 */ /* 0x000fe8000c101504 */
[----:B0-----:R-:W3:Y:S04]  /*3b080*/  LDL.LU.64 R228, [R1+0x620] ;  /* 0x0006200001e47983 */ /* 0x001ee80000300a00 */
[----:B------:R0:W-:Y:S04]  /*3b090*/  STG.E.U16 desc[UR4][R230.64], R147 ;  /* 0x00000093e6007986 */ /* 0x0001e8000c101504 */
[----:B0-----:R-:W3:Y:S04]  /*3b0a0*/  LDL.LU.64 R230, [R1+0x618] ;  /* 0x0006180001e67983 */ /* 0x001ee80000300a00 */
[----:B------:R0:W-:Y:S04]  /*3b0b0*/  STG.E.U16 desc[UR4][R232.64], R144 ;  /* 0x00000090e8007986 */ /* 0x0001e8000c101504 */
[----:B0-----:R-:W3:Y:S01]  /*3b0c0*/  LDL.LU.64 R232, [R1+0x610] ;  /* 0x0006100001e87983 */ /* 0x001ee20000300a00 */
[----:B------:R-:W-:-:S03]  /*3b0d0*/  PRMT R144, R140, 0x7632, R144 ;  /* 0x000076328c907816 */ /* 0x000fc60000000090 */
[----:B----4-:R0:W-:Y:S04]  /*3b0e0*/  STG.E.U16 desc[UR4][R234.64], R140 ;  /* 0x0000008cea007986 */ /* 0x0101e8000c101504 */
[----:B------:R1:W-:Y:S04]  /*3b0f0*/  STG.E.U16 desc[UR4][R236.64], R144 ;  /* 0x00000090ec007986 */ /* 0x0003e8000c101504 */
[----:B0-----:R-:W4:Y:S01]  /*3b100*/  LDL.LU.64 R234, [R1+0x608] ;  /* 0x0006080001ea7983 */ /* 0x001f220000300a00 */
[----:B------:R-:W-:-:S03]  /*3b110*/  PRMT R140, R141, 0x7632, R140 ;  /* 0x000076328d8c7816 */ /* 0x000fc6000000008c */
[----:B-1----:R-:W4:Y:S04]  /*3b120*/  LDL.LU.64 R236, [R1+0x600] ;  /* 0x0006000001ec7983 */ /* 0x002f280000300a00 */
[----:B------:R0:W-:Y:S04]  /*3b130*/  STG.E.U16 desc[UR4][R238.64], R141 ;  /* 0x0000008dee007986 */ /* 0x0001e8000c101504 */
[----:B0-----:R-:W4:Y:S01]  /*3b140*/  LDL.LU.64 R238, [R1+0x5f8] ;  /* 0x0005f80001ee7983 */ /* 0x001f220000300a00 */
[----:B------:R-:W-:-:S03]  /*3b150*/  PRMT R141, R142, 0x7632, R141 ;  /* 0x000076328e8d7816 */ /* 0x000fc6000000008d */
[----:B------:R0:W-:Y:S04]  /*3b160*/  STG.E.U16 desc[UR4][R240.64], R140 ;  /* 0x0000008cf0007986 */ /* 0x0001e8000c101504 */
[----:B------:R-:W-:Y:S04]  /*3b170*/  STG.E.U16 desc[UR4][R220.64], R142 ;  /* 0x0000008edc007986 */ /* 0x000fe8000c101504 */
[----:B------:R-:W-:Y:S04]  /*3b180*/  STG.E.U16 desc[UR4][R222.64], R141 ;  /* 0x0000008dde007986 */ /* 0x000fe8000c101504 */
[----:B0-----:R-:W4:Y:S01]  /*3b190*/  LDL.LU.64 R240, [R1+0x5f0] ;  /* 0x0005f00001f07983 */ /* 0x001f220000300a00 */
[----:B------:R-:W-:-:S03]  /*3b1a0*/  PRMT R140, R143, 0x7632, R140 ;  /* 0x000076328f8c7816 */ /* 0x000fc6000000008c */
        /* <DEDUP_REMOVED lines=9> */
[----:B------:R-:W-:Y:S01]  /*3b240*/  PRMT R136, R137, 0x7632, R136 ;  /* 0x0000763289887816 */ /* 0x000fe20000000088 */
[----:B------:R-:W3:Y:S04]  /*3b250*/  LDL.LU.64 R218, [R1+0x5c0] ;  /* 0x0005c00001da7983 */ /* 0x000ee80000300a00 */
[----:B------:R0:W-:Y:S04]  /*3b260*/  STG.E.U16 desc[UR4][R226.64], R140 ;  /* 0x0000008ce2007986 */ /* 0x0001e8000c101504 */
[----:B------:R1:W-:Y:S04]  /*3b270*/  STG.E.U16 desc[UR4][R228.64], R137 ;  /* 0x00000089e4007986 */ /* 0x0003e8000c101504 */
[----:B0-----:R-:W3:Y:S01]  /*3b280*/  LDL.LU.64 R226, [R1+0x5b8] ;  /* 0x0005b80001e27983 */ /* 0x001ee20000300a00 */
[----:B-1----:R-:W-:-:S03]  /*3b290*/  PRMT R137, R138, 0x7632, R137 ;  /* 0x000076328a897816 */ /* 0x002fc60000000089 */
[----:B------:R0:W-:Y:S04]  /*3b2a0*/  STG.E.U16 desc[UR4][R230.64], R136 ;  /* 0x00000088e6007986 */ /* 0x0001e8000c101504 */
[----:B0-----:R-:W3:Y:S01]  /*3b2b0*/  LDL.LU.64 R230, [R1+0x950] ;  /* 0x0009500001e67983 */ /* 0x001ee20000300a00 */
[----:B------:R-:W-:-:S03]  /*3b2c0*/  PRMT R136, R139, 0x7632, R136 ;  /* 0x000076328b887816 */ /* 0x000fc60000000088 */
[----:B------:R0:W-:Y:S04]  /*3b2d0*/  STG.E.U16 desc[UR4][R232.64], R138 ;  /* 0x0000008ae8007986 */ /* 0x0001e8000c101504 */
[----:B------:R-:W3:Y:S04]  /*3b2e0*/  LDL.LU.64 R228, [R1+0x970] ;  /* 0x0009700001e47983 */ /* 0x000ee80000300a00 */
[----:B0-----:R-:W3:Y:S04]  /*3b2f0*/  LDL.LU.64 R232, [R1+0x968] ;  /* 0x0009680001e87983 */ /* 0x001ee80000300a00 */
[----:B----4-:R0:W-:Y:S04]  /*3b300*/  STG.E.U16 desc[UR4][R234.64], R137 ;  /* 0x00000089ea007986 */ /* 0x0101e8000c101504 */
[----:B------:R1:W-:Y:S04]  /*3b310*/  STG.E.U16 desc[UR4][R236.64], R139 ;  /* 0x0000008bec007986 */ /* 0x0003e8000c101504 */
[----:B0-----:R-:W4:Y:S04]  /*3b320*/  LDL.LU.64 R234, [R1+0x960] ;  /* 0x0009600001ea7983 */ /* 0x001f280000300a00 */
[----:B-1----:R-:W4:Y:S04]  /*3b330*/  LDL.LU.64 R236, [R1+0x978] ;  /* 0x0009780001ec7983 */ /* 0x002f280000300a00 */
[----:B------:R-:W4:Y:S04]  /*3b340*/  LDL.LU.64 R220, [R1+0x998] ;  /* 0x0009980001dc7983 */ /* 0x000f280000300a00 */
[----:B------:R0:W-:Y:S02]  /*3b350*/  STG.E.U16 desc[UR4][R238.64], R136 ;  /* 0x00000088ee007986 */ /* 0x0001e4000c101504 */
[----:B0-----:R-:W-:-:S02]  /*3b360*/  PRMT R136, R132, 0x7632, R136 ;  /* 0x0000763284887816 */ /* 0x001fc40000000088 */
[----:B------:R-:W4:Y:S04]  /*3b370*/  LDL.LU.64 R238, [R1+0x990] ;  /* 0x0009900001ee7983 */ /* 0x000f280000300a00 */
[----:B------:R0:W-:Y:S04]  /*3b380*/  STG.E.U16 desc[UR4][R240.64], R132 ;  /* 0x00000084f0007986 */ /* 0x0001e8000c101504 */
[----:B------:R-:W-:Y:S04]  /*3b390*/  STG.E.U16 desc[UR4][R216.64], R136 ;  /* 0x00000088d8007986 */ /* 0x000fe8000c101504 */
[----:B0-----:R-:W4:Y:S01]  /*3b3a0*/  LDL.LU.64 R240, [R1+0x988] ;  /* 0x0009880001f07983 */ /* 0x001f220000300a00 */
[----:B------:R-:W-:-:S03]  /*3b3b0*/  PRMT R132, R133, 0x7632, R132 ;  /* 0x0000763285847816 */ /* 0x000fc60000000084 */
[----:B--2---:R0:W-:Y:S04]  /*3b3c0*/  STG.E.U16 desc[UR4][R242.64], R133 ;  /* 0x00000085f2007986 */ /* 0x0041e8000c101504 */
[----:B---3--:R1:W-:Y:S04]  /*3b3d0*/  STG.E.U16 desc[UR4][R222.64], R132 ;  /* 0x00000084de007986 */ /* 0x0083e8000c101504 */
[----:B------:R2:W-:Y:S04]  /*3b3e0*/  STG.E.U16 desc[UR4][R224.64], R134 ;  /* 0x00000086e0007986 */ /* 0x0005e8000c101504 */
[----:B0-----:R-:W3:Y:S01]  /*3b3f0*/  LDL.LU.64 R242, [R1+0x9a0] ;  /* 0x0009a00001f27983 */ /* 0x001ee20000300a00 */
[----:B------:R-:W-:-:S03]  /*3b400*/  PRMT R133, R134, 0x7632, R133 ;  /* 0x0000763286857816 */ /* 0x000fc60000000085 */
[----:B-1----:R-:W3:Y:S04]  /*3b410*/  LDL.LU.64 R222, [R1+0x9c0] ;  /* 0x0009c00001de7983 */ /* 0x002ee80000300a00 */
[----:B--2---:R-:W2:Y:S04]  /*3b420*/  LDL.LU.64 R224, [R1+0x9b8] ;  /* 0x0009b80001e07983 */ /* 0x004ea80000300a00 */
[----:B------:R0:W-:Y:S04]  /*3b430*/  STG.E.U16 desc[UR4][R248.64], R133 ;  /* 0x00000085f8007986 */ /* 0x0001e8000c101504 */
[----:B0-----:R-:W2:Y:S01]  /*3b440*/  LDL.LU.64 R248, [R1+0x9b0] ;  /* 0x0009b00001f87983 */ /* 0x001ea20000300a00 */
[----:B------:R-:W-:Y:S01]  /*3b450*/  PRMT R132, R135, 0x7632, R132 ;  /* 0x0000763287847816 */ /* 0x000fe20000000084 */
[----:B------:R-:W0:Y:S02]  /*3b460*/  LDC R133, c[0x0][0x278] ;  /* 0x00009e00ff857b82 */ /* 0x000e240000000800 */
[----:B------:R-:W-:Y:S04]  /*3b470*/  STG.E.U16 desc[UR4][R218.64], R135 ;  /* 0x00000087da007986 */ /* 0x000fe8000c101504 */
[----:B------:R1:W-:Y:S02]  /*3b480*/  STG.E.U16 desc[UR4][R226.64], R132 ;  /* 0x00000084e2007986 */ /* 0x0003e4000c101504 */
[----:B-1----:R-:W-:-:S02]  /*3b490*/  PRMT R132, R128, 0x7632, R132 ;  /* 0x0000763280847816 */ /* 0x002fc40000000084 */
[----:B------:R-:W2:Y:S04]  /*3b4a0*/  LDL.LU.64 R226, [R1+0x9d0] ;  /* 0x0009d00001e27983 */ /* 0x000ea80000300a00 */
[----:B------:R1:W-:Y:S04]  /*3b4b0*/  STG.E.U16 desc[UR4][R230.64], R128 ;  /* 0x00000080e6007986 */ /* 0x0003e8000c101504 */
[----:B------:R0:W-:Y:S04]  /*3b4c0*/  STG.E.U16 desc[UR4][R228.64], R132 ;  /* 0x00000084e4007986 */ /* 0x0001e8000c101504 */
[----:B-1----:R-:W2:Y:S01]  /*3b4d0*/  LDL.LU.64 R230, [R1+0x9c8] ;  /* 0x0009c80001e67983 */ /* 0x002ea20000300a00 */
[----:B------:R-:W-:-:S03]  /*3b4e0*/  PRMT R128, R129, 0x7632, R128 ;  /* 0x0000763281807816 */ /* 0x000fc60000000080 */
[----:B------:R1:W-:Y:S01]  /*3b4f0*/  STG.E.U16 desc[UR4][R232.64], R129 ;  /* 0x00000081e8007986 */ /* 0x0003e2000c101504 */
[----:B0-----:R-:W0:Y:S03]  /*3b500*/  LDC R132, c[0x0][0x278] ;  /* 0x00009e00ff847b82 */ /* 0x001e260000000800 */
[----:B-1----:R-:W2:Y:S04]  /*3b510*/  LDL.LU.64 R232, [R1+0x9d8] ;  /* 0x0009d80001e87983 */ /* 0x002ea80000300a00 */
[----:B----4-:R1:W-:Y:S01]  /*3b520*/  STG.E.U16 desc[UR4][R234.64], R128 ;  /* 0x00000080ea007986 */ /* 0x0103e2000c101504 */
[----:B------:R-:W-:-:S03]  /*3b530*/  PRMT R129, R131, 0x7632, R129 ;  /* 0x0000763283817816 */ /* 0x000fc60000000081 */
[----:B------:R4:W-:Y:S04]  /*3b540*/  STG.E.U16 desc[UR4][R236.64], R130 ;  /* 0x00000082ec007986 */ /* 0x0009e8000c101504 */
[----:B-1----:R-:W2:Y:S01]  /*3b550*/  LDL.LU.64 R234, [R1+0x9a8] ;  /* 0x0009a80001ea7983 */ /* 0x002ea20000300a00 */
[----:B------:R-:W-:-:S03]  /*3b560*/  PRMT R128, R130, 0x7632, R128 ;  /* 0x0000763282807816 */ /* 0x000fc60000000080 */
[----:B----4-:R-:W4:Y:S01]  /*3b570*/  LDL.LU.64 R236, [R1+0x980] ;  /* 0x0009800001ec7983 */ /* 0x010f220000300a00 */
[----:B------:R-:W1:Y:S03]  /*3b580*/  LDC R130, c[0x0][0x278] ;  /* 0x00009e00ff827b82 */ /* 0x000e660000000800 */
[----:B------:R0:W-:Y:S04]  /*3b590*/  STG.E.U16 desc[UR4][R220.64], R128 ;  /* 0x00000080dc007986 */ /* 0x0001e8000c101504 */
[----:B------:R-:W4:Y:S04]  /*3b5a0*/  LDL.LU.64 R228, [R1+0x958] ;  /* 0x0009580001e47983 */ /* 0x000f280000300a00 */
[----:B------:R0:W-:Y:S02]  /*3b5b0*/  STG.E.U16 desc[UR4][R238.64], R131 ;  /* 0x00000083ee007986 */ /* 0x0001e4000c101504 */
[----:B0-----:R-:W-:-:S02]  /*3b5c0*/  PRMT R128, R124, 0x7632, R128 ;  /* 0x000076327c807816 */ /* 0x001fc40000000080 */
[----:B------:R-:W4:Y:S01]  /*3b5d0*/  LDL.LU.64 R238, [R1+0x5b0] ;  /* 0x0005b00001ee7983 */ /* 0x000f220000300a00 */
[----:B------:R-:W0:Y:S03]  /*3b5e0*/  LDC R131, c[0x0][0x278] ;  /* 0x00009e00ff837b82 */ /* 0x000e260000000800 */
[----:B------:R1:W-:Y:S04]  /*3b5f0*/  STG.E.U16 desc[UR4][R240.64], R129 ;  /* 0x00000081f0007986 */ /* 0x0003e8000c101504 */
[----:B-1----:R-:W4:Y:S01]  /*3b600*/  LDL.LU.64 R240, [R1+0x5a8] ;  /* 0x0005a80001f07983 */ /* 0x002f220000300a00 */
[----:B------:R-:W1:Y:S03]  /*3b610*/  LDC R129, c[0x0][0x278] ;  /* 0x00009e00ff817b82 */ /* 0x000e660000000800 */
[----:B---3--:R3:W-:Y:S04]  /*3b620*/  STG.E.U16 desc[UR4][R242.64], R124 ;  /* 0x0000007cf2007986 */ /* 0x0087e8000c101504 */
[----:B------:R0:W-:Y:S04]  /*3b630*/  STG.E.U16 desc[UR4][R222.64], R128 ;  /* 0x00000080de007986 */ /* 0x0001e8000c101504 */
[----:B--2---:R2:W-:Y:S04]  /*3b640*/  STG.E.U16 desc[UR4][R224.64], R125 ;  /* 0x0000007de0007986 */ /* 0x0045e8000c101504 */
[----:B---3--:R-:W3:Y:S01]  /*3b650*/  LDL.LU.64 R242, [R1+0x5a0] ;  /* 0x0005a00001f27983 */ /* 0x008ee20000300a00 */
[----:B------:R-:W-:Y:S01]  /*3b660*/  PRMT R124, R125, 0x7632, R124 ;  /* 0x000076327d7c7816 */ /* 0x000fe2000000007c */
[----:B0-----:R-:W0:Y:S08]  /*3b670*/  LDC R128, c[0x0][0x278] ;  /* 0x00009e00ff807b82 */ /* 0x001e300000000800 */
[----:B--2---:R-:W2:Y:S01]  /*3b680*/  LDC R125, c[0x0][0x278] ;  /* 0x00009e00ff7d7b82 */ /* 0x004ea20000000800 */
[----:B------:R1:W-:Y:S04]  /*3b690*/  STG.E.U16 desc[UR4][R248.64], R124 ;  /* 0x0000007cf8007986 */ /* 0x0003e8000c101504 */
[----:B-1----:R-:W0:Y:S01]  /*3b6a0*/  LDL.LU.64 R248, [R1+0x598] ;  /* 0x0005980001f87983 */ /* 0x002e220000300a00 */
[----:B------:R-:W-:-:S03]  /*3b6b0*/  PRMT R124, R126, 0x7632, R124 ;  /* 0x000076327e7c7816 */ /* 0x000fc6000000007c */
[----:B------:R1:W-:Y:S02]  /*3b6c0*/  STG.E.U16 desc[UR4][R226.64], R126 ;  /* 0x0000007ee2007986 */ /* 0x0003e4000c101504 */
[----:B-1----:R-:W1:Y:S02]  /*3b6d0*/  LDC R126, c[0x0][0x278] ;  /* 0x00009e00ff7e7b82 */ /* 0x002e640000000800 */
[----:B------:R2:W-:Y:S04]  /*3b6e0*/  STG.E.U16 desc[UR4][R230.64], R124 ;  /* 0x0000007ce6007986 */ /* 0x0005e8000c101504 */
[----:B--2---:R-:W2:Y:S01]  /*3b6f0*/  LDL.LU.64 R230, [R1+0x590] ;  /* 0x0005900001e67983 */ /* 0x004ea20000300a00 */
[----:B------:R-:W-:-:S03]  /*3b700*/  PRMT R124, R127, 0x7632, R124 ;  /* 0x000076327f7c7816 */ /* 0x000fc6000000007c */
[----:B------:R1:W-:Y:S04]  /*3b710*/  STG.E.U16 desc[UR4][R232.64], R127 ;  /* 0x0000007fe8007986 */ /* 0x0003e8000c101504 */
[----:B-1----:R-:W2:Y:S01]  /*3b720*/  LDL.LU.64 R232, [R1+0x588] ;  /* 0x0005880001e87983 */ /* 0x002ea20000300a00 */
[----:B------:R-:W2:Y:S03]  /*3b730*/  LDC R127, c[0x0][0x278] ;  /* 0x00009e00ff7f7b82 */ /* 0x000ea60000000800 */
[----:B------:R1:W-:Y:S01]  /*3b740*/  STG.E.U16 desc[UR4][R234.64], R124 ;  /* 0x0000007cea007986 */ /* 0x0003e2000c101504 */
[----:B----4-:R-:W-:-:S03]  /*3b750*/  LEA R236, R133, R188, 0x9 ;  /* 0x000000bc85ec7211 */ /* 0x010fc600078e48ff */
[----:B-1----:R-:W4:Y:S01]  /*3b760*/  LDL.LU.64 R234, [R1+0x580] ;  /* 0x0005800001ea7983 */ /* 0x002f220000300a00 */
[----:B------:R-:W-:Y:S01]  /*3b770*/  IMAD R228, R132, 0x202, R188 ;  /* 0x0000020284e47824 */ /* 0x000fe200078e02bc */
[----:B------:R-:W-:Y:S02]  /*3b780*/  PRMT R124, R120, 0x7632, R124 ;  /* 0x00007632787c7816 */ /* 0x000fe4000000007c */
[----:B------:R1:W-:Y:S04]  /*3b790*/  STG.E.U16 desc[UR4][R236.64], R120 ;  /* 0x00000078ec007986 */ /* 0x0003e8000c101504 */
[----:B------:R1:W-:Y:S01]  /*3b7a0*/  STG.E.U16 desc[UR4][R228.64], R124 ;  /* 0x0000007ce4007986 */ /* 0x0003e2000c101504 */
[----:B------:R-:W-:Y:S01]  /*3b7b0*/  IMAD R238, R129, 0x204, R188 ;  /* 0x0000020481ee7824 */ /* 0x000fe200078e02bc */
[----:B-1----:R-:W-:-:S02]  /*3b7c0*/  PRMT R120, R121, 0x7632, R120 ;  /* 0x0000763279787816 */ /* 0x002fc40000000078 */
[----:B------:R-:W4:Y:S01]  /*3b7d0*/  LDL.LU.64 R236, [R1+0x578] ;  /* 0x0005780001ec7983 */ /* 0x000f220000300a00 */
[----:B------:R-:W4:Y:S03]  /*3b7e0*/  LDC R124, c[0x0][0x278] ;  /* 0x00009e00ff7c7b82 */ /* 0x000f260000000800 */
[----:B------:R1:W-:Y:S01]  /*3b7f0*/  STG.E.U16 desc[UR4][R238.64], R121 ;  /* 0x00000079ee007986 */ /* 0x0003e2000c101504 */
[----:B------:R-:W-:-:S03]  /*3b800*/  IMAD R240, R130, 0x206, R188 ;  /* 0x0000020682f07824 */ /* 0x000fc600078e02bc */
[----:B-1----:R-:W4:Y:S01]  /*3b810*/  LDL.LU.64 R238, [R1+0x570] ;  /* 0x0005700001ee7983 */ /* 0x002f220000300a00 */
[----:B------:R-:W1:Y:S03]  /*3b820*/  LDC R121, c[0x0][0x278] ;  /* 0x00009e00ff797b82 */ /* 0x000e660000000800 */
[----:B------:R1:W-:Y:S04]  /*3b830*/  STG.E.U16 desc[UR4][R240.64], R120 ;  /* 0x00000078f0007986 */ /* 0x0003e8000c101504 */
[----:B-1----:R-:W4:Y:S01]  /*3b840*/  LDL.LU.64 R240, [R1+0x568] ;  /* 0x0005680001f07983 */ /* 0x002f220000300a00 */
[----:B------:R-:W1:Y:S01]  /*3b850*/  LDC R120, c[0x0][0x278] ;  /* 0x00009e00ff787b82 */ /* 0x000e620000000800 */
[----:B---3--:R-:W-:-:S05]  /*3b860*/  IMAD R242, R131, 0x208, R188 ;  /* 0x0000020883f27824 */ /* 0x008fca00078e02bc */
[----:B------:R3:W-:Y:S04]  /*3b870*/  STG.E.U16 desc[UR4][R242.64], R122 ;  /* 0x0000007af2007986 */ /* 0x0007e8000c101504 */
[----:B---3--:R-:W3:Y:S01]  /*3b880*/  LDL.LU.64 R242, [R1+0x560] ;  /* 0x0005600001f27983 */ /* 0x008ee20000300a00 */
[----:B------:R-:W-:Y:S01]  /*3b890*/  PRMT R122, R122, 0x7632, R122 ;  /* 0x000076327a7a7816 */ /* 0x000fe2000000007a */
[----:B0-----:R-:W-:Y:S02]  /*3b8a0*/  IMAD R248, R128, 0x20a, R188 ;  /* 0x0000020a80f87824 */ /* 0x001fe400078e02bc */
[----:B------:R-:W3:Y:S03]  /*3b8b0*/  LDC R128, c[0x0][0x278] ;  /* 0x00009e00ff807b82 */ /* 0x000ee60000000800 */
[----:B------:R0:W-:Y:S04]  /*3b8c0*/  STG.E.U16 desc[UR4][R248.64], R122 ;  /* 0x0000007af8007986 */ /* 0x0001e8000c101504 */
[----:B0-----:R-:W3:Y:S01]  /*3b8d0*/  LDL.LU.64 R248, [R1+0x558] ;  /* 0x0005580001f87983 */ /* 0x001ee20000300a00 */
[----:B------:R-:W-:Y:S01]  /*3b8e0*/  PRMT R122, R123, 0x7632, R122 ;  /* 0x000076327b7a7816 */ /* 0x000fe2000000007a */
[----:B--2---:R-:W-:-:S05]  /*3b8f0*/  IMAD R230, R127, 0x20c, R188 ;  /* 0x0000020c7fe67824 */ /* 0x004fca00078e02bc */
[----:B------:R0:W-:Y:S01]  /*3b900*/  STG.E.U16 desc[UR4][R230.64], R123 ;  /* 0x0000007be6007986 */ /* 0x0001e2000c101504 */
[----:B------:R-:W-:-:S03]  /*3b910*/  IMAD R232, R125, 0x20e, R188 ;  /* 0x0000020e7de87824 */ /* 0x000fc600078e02bc */
[----:B0-----:R-:W2:Y:S01]  /*3b920*/  LDL.LU.64 R230, [R1+0x550] ;  /* 0x0005500001e67983 */ /* 0x001ea20000300a00 */
[----:B------:R-:W0:Y:S03]  /*3b930*/  LDC R123, c[0x0][0x278] ;  /* 0x00009e00ff7b7b82 */ /* 0x000e260000000800 */
[----:B------:R1:W-:Y:S05]  /*3b940*/  STG.E.U16 desc[UR4][R232.64], R122 ;  /* 0x0000007ae8007986 */ /* 0x0003ea000c101504 */
[----:B------:R-:W2:Y:S01]  /*3b950*/  LDC R125, c[0x0][0x278] ;  /* 0x00009e00ff7d7b82 */ /* 0x000ea20000000800 */
[----:B----4-:R-:W-:Y:S01]  /*3b960*/  IMAD R234, R124, 0x210, R188 ;  /* 0x000002107cea7824 */ /* 0x010fe200078e02bc */
[----:B-1----:R-:W4:Y:S06]  /*3b970*/  LDL.LU.64 R232, [R1+0x548] ;  /* 0x0005480001e87983 */ /* 0x002f2c0000300a00 */
[----:B------:R-:W2:Y:S01]  /*3b980*/  LDC R122, c[0x0][0x278] ;  /* 0x00009e00ff7a7b82 */ /* 0x000ea20000000800 */
[----:B------:R1:W-:Y:S01]  /*3b990*/  STG.E.U16 desc[UR4][R234.64], R116 ;  /* 0x00000074ea007986 */ /* 0x0003e2000c101504 */
[----:B------:R-:W-:-:S03]  /*3b9a0*/  PRMT R124, R116, 0x7632, R124 ;  /* 0x00007632747c7816 */ /* 0x000fc6000000007c */
[----:B-1----:R-:W4:Y:S03]  /*3b9b0*/  LDL.LU.64 R234, [R1+0x540] ;  /* 0x0005400001ea7983 */ /* 0x002f260000300a00 */
[----:B------:R-:W1:Y:S01]  /*3b9c0*/  LDC R116, c[0x0][0x278] ;  /* 0x00009e00ff747b82 */ /* 0x000e620000000800 */
[--C-:B------:R-:W-:Y:S01]  /*3b9d0*/  IMAD R236, R126, 0x212, R188.reuse ;  /* 0x000002127eec7824 */ /* 0x100fe200078e02bc */
[----:B------:R-:W4:Y:S04]  /*3b9e0*/  LDL.LU.64 R228, [R1+0x538] ;  /* 0x0005380001e47983 */ /* 0x000f280000300a00 */
[----:B------:R0:W-:Y:S01]  /*3b9f0*/  STG.E.U16 desc[UR4][R236.64], R124 ;  /* 0x0000007cec007986 */ /* 0x0001e2000c101504 */
[----:B------:R-:W-:-:S03]  /*3ba00*/  IMAD R238, R120, 0x214, R188 ;  /* 0x0000021478ee7824 */ /* 0x000fc600078e02bc */
[----:B0-----:R-:W4:Y:S01]  /*3ba10*/  LDL.LU.64 R236, [R1+0x530] ;  /* 0x0005300001ec7983 */ /* 0x001f220000300a00 */
[----:B------:R-:W0:Y:S03]  /*3ba20*/  LDC R120, c[0x0][0x278] ;  /* 0x00009e00ff787b82 */ /* 0x000e260000000800 */
[----:B------:R1:W-:Y:S01]  /*3ba30*/  STG.E.U16 desc[UR4][R238.64], R117 ;  /* 0x00000075ee007986 */ /* 0x0003e2000c101504 */
[--C-:B------:R-:W-:Y:S01]  /*3ba40*/  IMAD R240, R121, 0x216, R188.reuse ;  /* 0x0000021679f07824 */ /* 0x100fe200078e02bc */
[----:B------:R-:W-:Y:S02]  /*3ba50*/  PRMT R121, R117, 0x7632, R121 ;  /* 0x0000763275797816 */ /* 0x000fe40000000079 */
[----:B-1----:R-:W4:Y:S01]  /*3ba60*/  LDL.LU.64 R238, [R1+0x528] ;  /* 0x0005280001ee7983 */ /* 0x002f220000300a00 */
[----:B------:R-:W1:Y:S03]  /*3ba70*/  LDC R117, c[0x0][0x278] ;  /* 0x00009e00ff757b82 */ /* 0x000e660000000800 */
[----:B------:R0:W-:Y:S04]  /*3ba80*/  STG.E.U16 desc[UR4][R240.64], R121 ;  /* 0x00000079f0007986 */ /* 0x0001e8000c101504 */
[----:B0-----:R-:W4:Y:S01]  /*3ba90*/  LDL.LU.64 R240, [R1+0x520] ;  /* 0x0005200001f07983 */ /* 0x001f220000300a00 */
[----:B------:R-:W0:Y:S01]  /*3baa0*/  LDC R121, c[0x0][0x278] ;  /* 0x00009e00ff797b82 */ /* 0x000e220000000800 */
[----:B---3--:R-:W-:-:S05]  /*3bab0*/  IMAD R242, R128, 0x218, R188 ;  /* 0x0000021880f27824 */ /* 0x008fca00078e02bc */
[----:B------:R3:W-:Y:S02]  /*3bac0*/  STG.E.U16 desc[UR4][R242.64], R118 ;  /* 0x00000076f2007986 */ /* 0x0007e4000c101504 */
[----:B---3--:R-:W-:Y:S02]  /*3bad0*/  PRMT R118, R118, 0x7632, R118 ;  /* 0x0000763276767816 */ /* 0x008fe40000000076 */
[----:B------:R-:W3:Y:S01]  /*3bae0*/  LDL.LU.64 R242, [R1+0x518] ;  /* 0x0005180001f27983 */ /* 0x000ee20000300a00 */
[----:B------:R-:W-:Y:S02]  /*3baf0*/  IMAD R248, R123, 0x21a, R188 ;  /* 0x0000021a7bf87824 */ /* 0x000fe400078e02bc */
[----:B------:R-:W0:Y:S03]  /*3bb00*/  LDC R123, c[0x0][0x278] ;  /* 0x00009e00ff7b7b82 */ /* 0x000e260000000800 */
[----:B------:R1:W-:Y:S04]  /*3bb10*/  STG.E.U16 desc[UR4][R248.64], R118 ;  /* 0x00000076f8007986 */ /* 0x0003e8000c101504 */
[----:B-1----:R-:W3:Y:S01]  /*3bb20*/  LDL.LU.64 R248, [R1+0x510] ;  /* 0x0005100001f87983 */ /* 0x002ee20000300a00 */
[----:B------:R-:W-:Y:S01]  /*3bb30*/  PRMT R118, R119, 0x7632, R118 ;  /* 0x0000763277767816 */ /* 0x000fe20000000076 */
[----:B--2---:R-:W-:-:S05]  /*3bb40*/  IMAD R230, R122, 0x21c, R188 ;  /* 0x0000021c7ae67824 */ /* 0x004fca00078e02bc */
[----:B------:R1:W-:Y:S01]  /*3bb50*/  STG.E.U16 desc[UR4][R230.64], R119 ;  /* 0x00000077e6007986 */ /* 0x0003e2000c101504 */
[--C-:B----4-:R-:W-:Y:S01]  /*3bb60*/  IMAD R232, R125, 0x21e, R188.reuse ;  /* 0x0000021e7de87824 */ /* 0x110fe200078e02bc */
[----:B-1----:R-:W3:Y:S02]  /*3bb70*/  LDC R119, c[0x0][0x278] ;  /* 0x00009e00ff777b82 */ /* 0x002ee40000000800 */
[----:B------:R-:W2:Y:S04]  /*3bb80*/  LDL.LU.64 R230, [R1+0x508] ;  /* 0x0005080001e67983 */ /* 0x000ea80000300a00 */
[----:B------:R1:W-:Y:S01]  /*3bb90*/  STG.E.U16 desc[UR4][R232.64], R118 ;  /* 0x00000076e8007986 */ /* 0x0003e2000c101504 */
[--C-:B------:R-:W-:Y:S02]  /*3bba0*/  IMAD R234, R116, 0x220, R188.reuse ;  /* 0x0000022074ea7824 */ /* 0x100fe400078e02bc */
[----:B------:R-:W4:Y:S01]  /*3bbb0*/  LDC R116, c[0x0][0x278] ;  /* 0x00009e00ff747b82 */ /* 0x000f220000000800 */
[----:B-1----:R-:W2:Y:S01]  /*3bbc0*/  LDL.LU.64 R232, [R1+0x500] ;  /* 0x0005000001e87983 */ /* 0x002ea20000300a00 */
[----:B------:R-:W-:Y:S01]  /*3bbd0*/  IMAD R228, R120, 0x222, R188 ;  /* 0x0000022278e47824 */ /* 0x000fe200078e02bc */
[----:B------:R-:W-:-:S02]  /*3bbe0*/  PRMT R118, R112, 0x7632, R118 ;  /* 0x0000763270767816 */ /* 0x000fc40000000076 */
[----:B------:R1:W-:Y:S03]  /*3bbf0*/  STG.E.U16 desc[UR4][R234.64], R112 ;  /* 0x00000070ea007986 */ /* 0x0003e6000c101504 */
[----:B------:R-:W2:Y:S01]  /*3bc00*/  LDC R120, c[0x0][0x278] ;  /* 0x00009e00ff787b82 */ /* 0x000ea20000000800 */
[----:B------:R0:W-:Y:S04]  /*3bc10*/  STG.E.U16 desc[UR4][R228.64], R118 ;  /* 0x00000076e4007986 */ /* 0x0001e8000c101504 */
[----:B-1----:R-:W2:Y:S01]  /*3bc20*/  LDL.LU.64 R234, [R1+0x4f8] ;  /* 0x0004f80001ea7983 */ /* 0x002ea20000300a00 */
[----:B------:R-:W-:Y:S02]  /*3bc30*/  IMAD R236, R117, 0x224, R188 ;  /* 0x0000022475ec7824 */ /* 0x000fe400078e02bc */
[----:B------:R-:W1:Y:S01]  /*3bc40*/  LDC R112, c[0x0][0x278] ;  /* 0x00009e00ff707b82 */ /* 0x000e620000000800 */
[----:B0-----:R-:W-:-:S02]  /*3bc50*/  PRMT R118, R113, 0x7632, R118 ;  /* 0x0000763271767816 */ /* 0x001fc40000000076 */
[----:B------:R0:W-:Y:S05]  /*3bc60*/  STG.E.U16 desc[UR4][R236.64], R113 ;  /* 0x00000071ec007986 */ /* 0x0001ea000c101504 */
[----:B------:R-:W1:Y:S01]  /*3bc70*/  LDC R117, c[0x0][0x278] ;  /* 0x00009e00ff757b82 */ /* 0x000e620000000800 */
[--C-:B------:R-:W-:Y:S01]  /*3bc80*/  IMAD R238, R121, 0x226, R188.reuse ;  /* 0x0000022679ee7824 */ /* 0x100fe200078e02bc */
[----:B0-----:R-:W2:Y:S06]  /*3bc90*/  LDL.LU.64 R236, [R1+0x4f0] ;  /* 0x0004f00001ec7983 */ /* 0x001eac0000300a00 */
[----:B------:R-:W0:Y:S01]  /*3bca0*/  LDC R113, c[0x0][0x278] ;  /* 0x00009e00ff717b82 */ /* 0x000e220000000800 */
[----:B------:R4:W-:Y:S01]  /*3bcb0*/  STG.E.U16 desc[UR4][R238.64], R118 ;  /* 0x00000076ee007986 */ /* 0x0009e2000c101504 */
[----:B------:R-:W-:-:S03]  /*3bcc0*/  IMAD R240, R123, 0x228, R188 ;  /* 0x000002287bf07824 */ /* 0x000fc600078e02bc */
[----:B----4-:R-:W4:Y:S03]  /*3bcd0*/  LDL.LU.64 R238, [R1+0x4e8] ;  /* 0x0004e80001ee7983 */ /* 0x010f260000300a00 */
[----:B------:R-:W4:Y:S01]  /*3bce0*/  LDC R118, c[0x0][0x278] ;  /* 0x00009e00ff767b82 */ /* 0x000f220000000800 */
[----:B------:R1:W-:Y:S04]  /*3bcf0*/  STG.E.U16 desc[UR4][R240.64], R114 ;  /* 0x00000072f0007986 */ /* 0x0003e8000c101504 */
[----:B-1----:R-:W4:Y:S01]  /*3bd00*/  LDL.LU.64 R240, [R1+0x4e0] ;  /* 0x0004e00001f07983 */ /* 0x002f220000300a00 */
[----:B------:R-:W-:Y:S01]  /*3bd10*/  PRMT R114, R114, 0x7632, R114 ;  /* 0x0000763272727816 */ /* 0x000fe20000000072 */
[----:B---3--:R-:W-:-:S02]  /*3bd20*/  IMAD R242, R119, 0x22a, R188 ;  /* 0x0000022a77f27824 */ /* 0x008fc400078e02bc */
[----:B------:R-:W1:Y:S03]  /*3bd30*/  LDC R119, c[0x0][0x278] ;  /* 0x00009e00ff777b82 */ /* 0x000e660000000800 */
[----:B------:R3:W-:Y:S04]  /*3bd40*/  STG.E.U16 desc[UR4][R242.64], R114 ;  /* 0x00000072f2007986 */ /* 0x0007e8000c101504 */
[----:B---3--:R-:W3:Y:S01]  /*3bd50*/  LDL.LU.64 R242, [R1+0x4d8] ;  /* 0x0004d80001f27983 */ /* 0x008ee20000300a00 */
[----:B------:R-:W-:Y:S01]  /*3bd60*/  IMAD R248, R116, 0x22c, R188 ;  /* 0x0000022c74f87824 */ /* 0x000fe200078e02bc */
[----:B------:R-:W-:Y:S01]  /*3bd70*/  PRMT R114, R115, 0x7632, R114 ;  /* 0x0000763273727816 */ /* 0x000fe20000000072 */
[----:B------:R-:W3:Y:S03]  /*3bd80*/  LDC R116, c[0x0][0x278] ;  /* 0x00009e00ff747b82 */ /* 0x000ee60000000800 */
[----:B------:R0:W-:Y:S04]  /*3bd90*/  STG.E.U16 desc[UR4][R248.64], R115 ;  /* 0x00000073f8007986 */ /* 0x0001e8000c101504 */
[----:B0-----:R-:W3:Y:S01]  /*3bda0*/  LDL.LU.64 R248, [R1+0x470] ;  /* 0x0004700001f87983 */ /* 0x001ee20000300a00 */
[----:B------:R-:W3:Y:S01]  /*3bdb0*/  LDC R115, c[0x0][0x278] ;  /* 0x00009e00ff737b82 */ /* 0x000ee20000000800 */
[----:B--2---:R-:W-:-:S05]  /*3bdc0*/  IMAD R230, R120, 0x22e, R188 ;  /* 0x0000022e78e67824 */ /* 0x004fca00078e02bc */
[----:B------:R0:W-:Y:S01]  /*3bdd0*/  STG.E.U16 desc[UR4][R230.64], R114 ;  /* 0x00000072e6007986 */ /* 0x0001e2000c101504 */
[----:B------:R-:W-:-:S03]  /*3bde0*/  IMAD R232, R112, 0x230, R188 ;  /* 0x0000023070e87824 */ /* 0x000fc600078e02bc */
[----:B0-----:R-:W2:Y:S01]  /*3bdf0*/  LDL.LU.64 R230, [R1+0x468] ;  /* 0x0004680001e67983 */ /* 0x001ea20000300a00 */
[----:B------:R-:W0:Y:S01]  /*3be00*/  LDC R112, c[0x0][0x278] ;  /* 0x00009e00ff707b82 */ /* 0x000e220000000800 */
[----:B------:R-:W-:Y:S02]  /*3be10*/  PRMT R114, R108, 0x7632, R114 ;  /* 0x000076326c727816 */ /* 0x000fe40000000072 */
[----:B------:R-:W2:Y:S04]  /*3be20*/  LDL.LU.64 R228, [R1+0x460] ;  /* 0x0004600001e47983 */ /* 0x000ea80000300a00 */
[----:B------:R1:W-:Y:S01]  /*3be30*/  STG.E.U16 desc[UR4][R232.64], R108 ;  /* 0x0000006ce8007986 */ /* 0x0003e2000c101504 */
[----:B------:R-:W-:Y:S02]  /*3be40*/  IMAD R234, R117, 0x232, R188 ;  /* 0x0000023275ea7824 */ /* 0x000fe400078e02bc */
[----:B------:R-:W2:Y:S03]  /*3be50*/  LDC R117, c[0x0][0x278] ;  /* 0x00009e00ff757b82 */ /* 0x000ea60000000800 */
[----:B------:R1:W-:Y:S04]  /*3be60*/  STG.E.U16 desc[UR4][R234.64], R114 ;  /* 0x00000072ea007986 */ /* 0x0003e8000c101504 */
[----:B-1----:R-:W2:Y:S01]  /*3be70*/  LDL.LU.64 R232, [R1+0x458] ;  /* 0x0004580001e87983 */ /* 0x002ea20000300a00 */
[----:B------:R-:W1:Y:S01]  /*3be80*/  LDC R108, c[0x0][0x278] ;  /* 0x00009e00ff6c7b82 */ /* 0x000e620000000800 */
[----:B------:R-:W-:Y:S01]  /*3be90*/  PRMT R114, R109, 0x7632, R114 ;  /* 0x000076326d727816 */ /* 0x000fe20000000072 */
[--C-:B------:R-:W-:Y:S01]  /*3bea0*/  IMAD R236, R113, 0x234, R188.reuse ;  /* 0x0000023471ec7824 */ /* 0x100fe200078e02bc */
[----:B------:R-:W2:Y:S05]  /*3beb0*/  LDL.LU.64 R234, [R1+0x450] ;  /* 0x0004500001ea7983 */ /* 0x000eaa0000300a00 */
[----:B------:R-:W1:Y:S01]  /*3bec0*/  LDC R113, c[0x0][0x278] ;  /* 0x00009e00ff717b82 */ /* 0x000e620000000800 */
[----:B------:R0:W-:Y:S01]  /*3bed0*/  STG.E.U16 desc[UR4][R236.64], R109 ;  /* 0x0000006dec007986 */ /* 0x0001e2000c101504 */
[----:B----4-:R-:W-:-:S03]  /*3bee0*/  IMAD R238, R118, 0x236, R188 ;  /* 0x0000023676ee7824 */ /* 0x010fc600078e02bc */
[----:B0-----:R-:W4:Y:S03]  /*3bef0*/  LDL.LU.64 R236, [R1+0x448] ;  /* 0x0004480001ec7983 */ /* 0x001f260000300a00 */
[----:B------:R-:W0:Y:S01]  /*3bf00*/  LDC R109, c[0x0][0x278] ;  /* 0x00009e00ff6d7b82 */ /* 0x000e220000000800 */
[----:B------:R1:W-:Y:S01]  /*3bf10*/  STG.E.U16 desc[UR4][R238.64], R114 ;  /* 0x00000072ee007986 */ /* 0x0003e2000c101504 */
[----:B------:R-:W-:-:S03]  /*3bf20*/  IMAD R240, R119, 0x238, R188 ;  /* 0x0000023877f07824 */ /* 0x000fc600078e02bc */
[----:B-1----:R-:W4:Y:S03]  /*3bf30*/  LDL.LU.64 R238, [R1+0x440] ;  /* 0x0004400001ee7983 */ /* 0x002f260000300a00 */
[----:B------:R-:W4:Y:S01]  /*3bf40*/  LDC R114, c[0x0][0x278] ;  /* 0x00009e00ff727b82 */ /* 0x000f220000000800 */
[----:B------:R1:W-:Y:S02]  /*3bf50*/  STG.E.U16 desc[UR4][R240.64], R110 ;  /* 0x0000006ef0007986 */ /* 0x0003e4000c101504 */
[----:B-1----:R-:W-:Y:S02]  /*3bf60*/  PRMT R110, R110, 0x7632, R110 ;  /* 0x000076326e6e7816 */ /* 0x002fe4000000006e */
[----:B------:R-:W4:Y:S01]  /*3bf70*/  LDL.LU.64 R240, [R1+0xb8] ;  /* 0x0000b80001f07983 */ /* 0x000f220000300a00 */
[--C-:B---3--:R-:W-:Y:S02]  /*3bf80*/  IMAD R242, R115, 0x23a, R188.reuse ;  /* 0x0000023a73f27824 */ /* 0x108fe400078e02bc */
        /* <DEDUP_REMOVED lines=8> */
[----:B------:R-:W0:Y:S01]  /*3c010*/  LDC R111, c[0x0][0x278] ;  /* 0x00009e00ff6f7b82 */ /* 0x000e220000000800 */
[----:B--2---:R-:W-:-:S02]  /*3c020*/  IMAD R230, R116, 0x23e, R188 ;  /* 0x0000023e74e67824 */ /* 0x004fc400078e02bc */
[----:B------:R-:W-:-:S03]  /*3c030*/  IMAD R228, R108, 0x240, R188 ;  /* 0x000002406ce47824 */ /* 0x000fc600078e02bc */
[----:B------:R2:W-:Y:S02]  /*3c040*/  STG.E.U16 desc[UR4][R230.64], R110 ;  /* 0x0000006ee6007986 */ /* 0x0005e4000c101504 */
[----:B------:R-:W3:Y:S02]  /*3c050*/  LDC R108, c[0x0][0x278] ;  /* 0x00009e00ff6c7b82 */ /* 0x000ee40000000800 */
[----:B--2---:R-:W2:Y:S01]  /*3c060*/  LDL.LU.64 R230, [R1+0xa0] ;  /* 0x0000a00001e67983 */ /* 0x004ea20000300a00 */
[----:B------:R-:W-:Y:S01]  /*3c070*/  PRMT R110, R104, 0x7632, R110 ;  /* 0x00007632686e7816 */ /* 0x000fe2000000006e */
[--C-:B------:R-:W-:Y:S02]  /*3c080*/  IMAD R232, R113, 0x242, R188.reuse ;  /* 0x0000024271e87824 */ /* 0x100fe400078e02bc */
[----:B------:R-:W-:Y:S02]  /*3c090*/  STG.E.U16 desc[UR4][R228.64], R104 ;  /* 0x00000068e4007986 */ /* 0x000fe4000c101504 */
[----:B------:R-:W2:Y:S02]  /*3c0a0*/  LDC R113, c[0x0][0x278] ;  /* 0x00009e00ff717b82 */ /* 0x000ea40000000800 */
[----:B------:R1:W-:Y:S01]  /*3c0b0*/  STG.E.U16 desc[UR4][R232.64], R110 ;  /* 0x0000006ee8007986 */ /* 0x0003e2000c101504 */
[----:B------:R-:W-:-:S05]  /*3c0c0*/  IMAD R234, R109, 0x244, R188 ;  /* 0x000002446dea7824 */ /* 0x000fca00078e02bc */
[----:B------:R-:W2:Y:S01]  /*3c0d0*/  LDC R109, c[0x0][0x278] ;  /* 0x00009e00ff6d7b82 */ /* 0x000ea20000000800 */
[----:B-1----:R-:W-:Y:S01]  /*3c0e0*/  PRMT R110, R105, 0x7632, R110 ;  /* 0x00007632696e7816 */ /* 0x002fe2000000006e */
[----:B------:R1:W-:Y:S06]  /*3c0f0*/  STG.E.U16 desc[UR4][R234.64], R105 ;  /* 0x00000069ea007986 */ /* 0x0003ec000c101504 */
[----:B------:R-:W2:Y:S01]  /*3c100*/  LDC R104, c[0x0][0x278] ;  /* 0x00009e00ff687b82 */ /* 0x000ea20000000800 */
[----:B------:R-:W2:Y:S01]  /*3c110*/  LDL.LU.64 R232, [R1+0x98] ;  /* 0x0000980001e87983 */ /* 0x000ea20000300a00 */
[----:B----4-:R-:W-:-:S03]  /*3c120*/  IMAD R236, R114, 0x246, R188 ;  /* 0x0000024672ec7824 */ /* 0x010fc600078e02bc */
[----:B-1----:R-:W4:Y:S03]  /*3c130*/  LDL.LU.64 R234, [R1+0x90] ;  /* 0x0000900001ea7983 */ /* 0x002f260000300a00 */
[----:B------:R-:W4:Y:S01]  /*3c140*/  LDC R105, c[0x0][0x278] ;  /* 0x00009e00ff697b82 */ /* 0x000f220000000800 */
[----:B------:R1:W-:Y:S01]  /*3c150*/  STG.E.U16 desc[UR4][R236.64], R110 ;  /* 0x0000006eec007986 */ /* 0x0003e2000c101504 */
[----:B------:R-:W-:-:S06]  /*3c160*/  IMAD R238, R115, 0x248, R188 ;  /* 0x0000024873ee7824 */ /* 0x000fcc00078e02bc */
[----:B------:R-:W4:Y:S01]  /*3c170*/  LDC R115, c[0x0][0x278] ;  /* 0x00009e00ff737b82 */ /* 0x000f220000000800 */
[----:B-1----:R-:W4:Y:S04]  /*3c180*/  LDL.LU.64 R236, [R1+0x88] ;  /* 0x0000880001ec7983 */ /* 0x002f280000300a00 */
[----:B------:R1:W-:Y:S03]  /*3c190*/  STG.E.U16 desc[UR4][R238.64], R106 ;  /* 0x0000006aee007986 */ /* 0x0003e6000c101504 */
[----:B------:R-:W4:Y:S01]  /*3c1a0*/  LDC R110, c[0x0][0x278] ;  /* 0x00009e00ff6e7b82 */ /* 0x000f220000000800 */
[----:B0-----:R-:W-:-:S07]  /*3c1b0*/  IMAD R240, R111, 0x24a, R188 ;  /* 0x0000024a6ff07824 */ /* 0x001fce00078e02bc */
[----:B------:R-:W0:Y:S01]  /*3c1c0*/  LDC R111, c[0x0][0x278] ;  /* 0x00009e00ff6f7b82 */ /* 0x000e220000000800 */
[----:B-1----:R-:W-:Y:S01]  /*3c1d0*/  PRMT R106, R106, 0x7632, R106 ;  /* 0x000076326a6a7816 */ /* 0x002fe2000000006a */
[----:B------:R-:W4:Y:S04]  /*3c1e0*/  LDL.LU.64 R238, [R1+0x80] ;  /* 0x0000800001ee7983 */ /* 0x000f280000300a00 */
[----:B------:R1:W-:Y:S02]  /*3c1f0*/  STG.E.U16 desc[UR4][R240.64], R106 ;  /* 0x0000006af0007986 */ /* 0x0003e4000c101504 */
[----:B-1----:R-:W-:Y:S02]  /*3c200*/  PRMT R106, R107, 0x7632, R106 ;  /* 0x000076326b6a7816 */ /* 0x002fe4000000006a */
[----:B------:R-:W4:Y:S01]  /*3c210*/  LDL.LU.64 R240, [R1+0x78] ;  /* 0x0000780001f07983 */ /* 0x000f220000300a00 */
[----:B---3--:R-:W-:-:S02]  /*3c220*/  IMAD R242, R108, 0x24c, R188 ;  /* 0x0000024c6cf27824 */ /* 0x008fc400078e02bc */
[----:B------:R-:W1:Y:S03]  /*3c230*/  LDC R108, c[0x0][0x278] ;  /* 0x00009e00ff6c7b82 */ /* 0x000e660000000800 */
[----:B------:R3:W-:Y:S04]  /*3c240*/  STG.E.U16 desc[UR4][R242.64], R107 ;  /* 0x0000006bf2007986 */ /* 0x0007e8000c101504 */
[----:B---3--:R-:W3:Y:S01]  /*3c250*/  LDL.LU.64 R242, [R1+0x70] ;  /* 0x0000700001f27983 */ /* 0x008ee20000300a00 */
[----:B------:R-:W0:Y:S01]  /*3c260*/  LDC R107, c[0x0][0x278] ;  /* 0x00009e00ff6b7b82 */ /* 0x000e220000000800 */
[----:B------:R-:W-:-:S05]  /*3c270*/  IMAD R248, R112, 0x24e, R188 ;  /* 0x0000024e70f87824 */ /* 0x000fca00078e02bc */
[----:B------:R1:W-:Y:S04]  /*3c280*/  STG.E.U16 desc[UR4][R248.64], R106 ;  /* 0x0000006af8007986 */ /* 0x0003e8000c101504 */
[----:B-1----:R-:W3:Y:S01]  /*3c290*/  LDL.LU.64 R248, [R1+0x68] ;  /* 0x0000680001f87983 */ /* 0x002ee20000300a00 */
[----:B------:R-:W-:-:S03]  /*3c2a0*/  PRMT R106, R100, 0x7632, R106 ;  /* 0x00007632646a7816 */ /* 0x000fc6000000006a */
[----:B------:R-:W3:Y:S01]  /*3c2b0*/  LDL.LU.64 R228, [R1+0x60] ;  /* 0x0000600001e47983 */ /* 0x000ee20000300a00 */
[--C-:B--2---:R-:W-:Y:S02]  /*3c2c0*/  IMAD R230, R104, 0x250, R188.reuse ;  /* 0x0000025068e67824 */ /* 0x104fe400078e02bc */
[----:B------:R-:W3:Y:S03]  /*3c2d0*/  LDC R104, c[0x0][0x278] ;  /* 0x00009e00ff687b82 */ /* 0x000ee60000000800 */
[----:B------:R1:W-:Y:S05]  /*3c2e0*/  STG.E.U16 desc[UR4][R230.64], R100 ;  /* 0x00000064e6007986 */ /* 0x0003ea000c101504 */
[----:B-1----:R-:W1:Y:S01]  /*3c2f0*/  LDC R100, c[0x0][0x278] ;  /* 0x00009e00ff647b82 */ /* 0x002e620000000800 */
[----:B------:R-:W2:Y:S01]  /*3c300*/  LDL.LU.64 R230, [R1+0x58] ;  /* 0x0000580001e67983 */ /* 0x000ea20000300a00 */
[--C-:B------:R-:W-:Y:S01]  /*3c310*/  IMAD R232, R109, 0x252, R188.reuse ;  /* 0x000002526de87824 */ /* 0x100fe200078e02bc */
[----:B------:R-:W-:Y:S01]  /*3c320*/  PRMT R109, R101, 0x7632, R109 ;  /* 0x00007632656d7816 */ /* 0x000fe2000000006d */
[----:B----4-:R-:W-:-:S03]  /*3c330*/  IMAD R234, R105, 0x254, R188 ;  /* 0x0000025469ea7824 */ /* 0x010fc600078e02bc */
[----:B------:R4:W-:Y:S01]  /*3c340*/  STG.E.U16 desc[UR4][R232.64], R106 ;  /* 0x0000006ae8007986 */ /* 0x0009e2000c101504 */
[----:B------:R-:W2:Y:S03]  /*3c350*/  LDC R105, c[0x0][0x278] ;  /* 0x00009e00ff697b82 */ /* 0x000ea60000000800 */
[----:B------:R0:W-:Y:S04]  /*3c360*/  STG.E.U16 desc[UR4][R234.64], R101 ;  /* 0x00000065ea007986 */ /* 0x0001e8000c101504 */
[----:B----4-:R-:W4:Y:S01]  /*3c370*/  LDL.LU.64 R232, [R1+0x50] ;  /* 0x0000500001e87983 */ /* 0x010f220000300a00 */
[----:B------:R-:W1:Y:S01]  /*3c380*/  LDC R106, c[0x0][0x278] ;  /* 0x00009e00ff6a7b82 */ /* 0x000e620000000800 */
[----:B------:R-:W-:-:S02]  /*3c390*/  IMAD R236, R110, 0x256, R188 ;  /* 0x000002566eec7824 */ /* 0x000fc400078e02bc */
[----:B0-----:R-:W4:Y:S01]  /*3c3a0*/  LDL.LU.64 R234, [R1+0x48] ;  /* 0x0000480001ea7983 */ /* 0x001f220000300a00 */
[----:B------:R-:W-:-:S03]  /*3c3b0*/  PRMT R101, R103, 0x7632, R101 ;  /* 0x0000763267657816 */ /* 0x000fc60000000065 */
[----:B------:R0:W-:Y:S01]  /*3c3c0*/  STG.E.U16 desc[UR4][R236.64], R109 ;  /* 0x0000006dec007986 */ /* 0x0001e2000c101504 */
[----:B------:R-:W-:Y:S01]  /*3c3d0*/  IMAD R238, R108, 0x258, R188 ;  /* 0x000002586cee7824 */ /* 0x000fe200078e02bc */
[----:B------:R-:W-:Y:S02]  /*3c3e0*/  PRMT R108, R102, 0x7632, R108 ;  /* 0x00007632666c7816 */ /* 0x000fe4000000006c */
[----:B0-----:R-:W4:Y:S01]  /*3c3f0*/  LDL.LU.64 R236, [R1+0x40] ;  /* 0x0000400001ec7983 */ /* 0x001f220000300a00 */
[----:B------:R-:W0:Y:S03]  /*3c400*/  LDC R109, c[0x0][0x278] ;  /* 0x00009e00ff6d7b82 */ /* 0x000e260000000800 */
[----:B------:R1:W-:Y:S01]  /*3c410*/  STG.E.U16 desc[UR4][R238.64], R102 ;  /* 0x00000066ee007986 */ /* 0x0003e2000c101504 */
[----:B------:R-:W-:-:S03]  /*3c420*/  IMAD R240, R107, 0x25a, R188 ;  /* 0x0000025a6bf07824 */ /* 0x000fc600078e02bc */
[----:B-1----:R-:W4:Y:S01]  /*3c430*/  LDL.LU.64 R238, [R1+0x38] ;  /* 0x0000380001ee7983 */ /* 0x002f220000300a00 */
[----:B------:R-:W1:Y:S03]  /*3c440*/  LDC R107, c[0x0][0x278] ;  /* 0x00009e00ff6b7b82 */ /* 0x000e660000000800 */
[----:B------:R0:W-:Y:S04]  /*3c450*/  STG.E.U16 desc[UR4][R240.64], R108 ;  /* 0x0000006cf0007986 */ /* 0x0001e8000c101504 */
[----:B0-----:R-:W4:Y:S01]  /*3c460*/  LDL.LU.64 R240, [R1+0x30] ;  /* 0x0000300001f07983 */ /* 0x001f220000300a00 */
[--C-:B---3--:R-:W-:Y:S02]  /*3c470*/  IMAD R242, R104, 0x25c, R188.reuse ;  /* 0x0000025c68f27824 */ /* 0x108fe400078e02bc */
[----:B------:R-:W-:-:S03]  /*3c480*/  IMAD R248, R100, 0x25e, R188 ;  /* 0x0000025e64f87824 */ /* 0x000fc600078e02bc */
[----:B------:R0:W-:Y:S01]  /*3c490*/  STG.E.U16 desc[UR4][R242.64], R103 ;  /* 0x00000067f2007986 */ /* 0x0001e2000c101504 */
[----:B------:R-:W-:Y:S01]  /*3c4a0*/  PRMT R102, R96, 0x7632, R102 ;  /* 0x0000763260667816 */ /* 0x000fe20000000066 */
[----:B------:R-:W3:Y:S02]  /*3c4b0*/  LDC R100, c[0x0][0x278] ;  /* 0x00009e00ff647b82 */ /* 0x000ee40000000800 */
[----:B------:R1:W-:Y:S01]  /*3c4c0*/  STG.E.U16 desc[UR4][R248.64], R101 ;  /* 0x00000065f8007986 */ /* 0x0003e2000c101504 */
[--C-:B------:R-:W-:Y:S02]  /*3c4d0*/  IMAD R228, R106, 0x260, R188.reuse ;  /* 0x000002606ae47824 */ /* 0x100fe400078e02bc */
[----:B--2---:R-:W-:Y:S01]  /*3c4e0*/  IMAD R230, R105, 0x262, R188 ;  /* 0x0000026269e67824 */ /* 0x004fe200078e02bc */
[----:B0-----:R-:W2:Y:S02]  /*3c4f0*/  LDL.LU.64 R242, [R1+0x28] ;  /* 0x0000280001f27983 */ /* 0x001ea40000300a00 */
[----:B------:R-:W0:Y:S02]  /*3c500*/  LDC R105, c[0x0][0x278] ;  /* 0x00009e00ff697b82 */ /* 0x000e240000000800 */
[----:B-1----:R-:W2:Y:S01]  /*3c510*/  LDL.LU.64 R248, [R1+0x20] ;  /* 0x0000200001f87983 */ /* 0x002ea20000300a00 */
[----:B------:R-:W-:-:S03]  /*3c520*/  PRMT R106, R97, 0x7632, R106 ;  /* 0x00007632616a7816 */ /* 0x000fc6000000006a */
[----:B------:R1:W-:Y:S02]  /*3c530*/  STG.E.U16 desc[UR4][R228.64], R96 ;  /* 0x00000060e4007986 */ /* 0x0003e4000c101504 */
[----:B------:R-:W3:Y:S02]  /*3c540*/  LDC R103, c[0x0][0x278] ;  /* 0x00009e00ff677b82 */ /* 0x000ee40000000800 */
[----:B------:R0:W-:Y:S01]  /*3c550*/  STG.E.U16 desc[UR4][R230.64], R102 ;  /* 0x00000066e6007986 */ /* 0x0001e2000c101504 */
[--C-:B----4-:R-:W-:Y:S02]  /*3c560*/  IMAD R232, R113, 0x264, R188.reuse ;  /* 0x0000026471e87824 */ /* 0x110fe400078e02bc */
[----:B------:R-:W-:-:S03]  /*3c570*/  IMAD R234, R111, 0x266, R188 ;  /* 0x000002666fea7824 */ /* 0x000fc600078e02bc */
[----:B------:R-:W-:Y:S01]  /*3c580*/  STG.E.U16 desc[UR4][R232.64], R97 ;  /* 0x00000061e8007986 */ /* 0x000fe2000c101504 */
[----:B-1----:R-:W-:Y:S01]  /*3c590*/  PRMT R96, R98, 0x7632, R96 ;  /* 0x0000763262607816 */ /* 0x002fe20000000060 */
[----:B------:R-:W1:Y:S02]  /*3c5a0*/  LDC R104, c[0x0][0x278] ;  /* 0x00009e00ff687b82 */ /* 0x000e640000000800 */
[----:B------:R-:W-:Y:S01]  /*3c5b0*/  STG.E.U16 desc[UR4][R234.64], R106 ;  /* 0x0000006aea007986 */ /* 0x000fe2000c101504 */
[----:B------:R-:W-:-:S05]  /*3c5c0*/  PRMT R110, R92, 0x7632, R110 ;  /* 0x000076325c6e7816 */ /* 0x000fca000000006e */
[----:B------:R-:W4:Y:S01]  /*3c5d0*/  LDC R101, c[0x0][0x278] ;  /* 0x00009e00ff657b82 */ /* 0x000f220000000800 */
[----:B------:R-:W-:-:S07]  /*3c5e0*/  IMAD R236, R107, 0x268, R188 ;  /* 0x000002686bec7824 */ /* 0x000fce00078e02bc */
[----:B0-----:R-:W0:Y:S01]  /*3c5f0*/  LDC R102, c[0x0][0x278] ;  /* 0x00009e00ff667b82 */ /* 0x001e220000000800 */
[----:B------:R3:W-:Y:S01]  /*3c600*/  STG.E.U16 desc[UR4][R236.64], R98 ;  /* 0x00000062ec007986 */ /* 0x0007e2000c101504 */
[----:B------:R-:W-:Y:S01]  /*3c610*/  IMAD R238, R115, 0x26a, R188 ;  /* 0x0000026a73ee7824 */ /* 0x000fe200078e02bc */
[----:B---3--:R-:W-:-:S05]  /*3c620*/  PRMT R98, R99, 0x7632, R98 ;  /* 0x0000763263627816 */ /* 0x008fca0000000062 */
[----:B------:R-:W3:Y:S01]  /*3c630*/  LDC R108, c[0x0][0x278] ;  /* 0x00009e00ff6c7b82 */ /* 0x000ee20000000800 */
[----:B------:R1:W-:Y:S01]  /*3c640*/  STG.E.U16 desc[UR4][R238.64], R96 ;  /* 0x00000060ee007986 */ /* 0x0003e2000c101504 */
[----:B------:R-:W-:-:S06]  /*3c650*/  IMAD R240, R105, 0x26c, R188 ;  /* 0x0000026c69f07824 */ /* 0x000fcc00078e02bc */
[----:B------:R-:W3:Y:S01]  /*3c660*/  LDC R107, c[0x0][0x278] ;  /* 0x00009e00ff6b7b82 */ /* 0x000ee20000000800 */
[----:B------:R-:W-:Y:S01]  /*3c670*/  IMAD R97, R100, 0x139, RZ ;  /* 0x0000013964617824 */ /* 0x000fe200078e02ff */
[----:B------:R-:W-:Y:S01]  /*3c680*/  PRMT R112, R94, 0x7632, R112 ;  /* 0x000076325e707816 */ /* 0x000fe20000000070 */
[----:B-1----:R-:W-:Y:S01]  /*3c690*/  IMAD R96, R103, 0x272, R188 ;  /* 0x0000027267607824 */ /* 0x002fe200078e02bc */
[----:B------:R4:W-:Y:S02]  /*3c6a0*/  STG.E.U16 desc[UR4][R240.64], R99 ;  /* 0x00000063f0007986 */ /* 0x0009e4000c101504 */
[----:B------:R-:W-:Y:S01]  /*3c6b0*/  LEA.HI.X.SX32 R97, R97, R3, 0x1, P4 ;  /* 0x0000000361617211 */ /* 0x000fe200020f0eff */
[----:B------:R-:W-:Y:S01]  /*3c6c0*/  IMAD R111, R104, 0x278, RZ ;  /* 0x00000278686f7824 */ /* 0x000fe200078e02ff */
[----:B------:R-:W1:Y:S01]  /*3c6d0*/  LDC R105, c[0x0][0x278] ;  /* 0x00009e00ff697b82 */ /* 0x000e620000000800 */
[----:B------:R-:W-:Y:S01]  /*3c6e0*/  IMAD R251, R251, 0x146, RZ ;  /* 0x00000146fbfb7824 */ /* 0x000fe200078e02ff */
[----:B------:R-:W3:Y:S04]  /*3c6f0*/  LDL.LU R239, [R1+0x9ec] ;  /* 0x0009ec0001ef7983 */ /* 0x000ee80000300800 */
[----:B------:R-:W3:Y:S02]  /*3c700*/  LDL.LU R237, [R1+0x9e8] ;  /* 0x0009e80001ed7983 */ /* 0x000ee40000300800 */
[----:B------:R-:W3:Y:S01]  /*3c710*/  LDC R106, c[0x0][0x278] ;  /* 0x00009e00ff6a7b82 */ /* 0x000ee20000000800 */
[----:B----4-:R-:W-:Y:S01]  /*3c720*/  IMAD R99, R101, 0x13b, RZ ;  /* 0x0000013b65637824 */ /* 0x010fe200078e02ff */
[----:B------:R-:W4:Y:S01]  /*3c730*/  LDL.LU R238, [R1+0x9e4] ;  /* 0x0009e40001ee7983 */ /* 0x000f220000300800 */
[----:B0-----:R-:W-:-:S03]  /*3c740*/  IMAD R101, R102, 0x13d, RZ ;  /* 0x0000013d66657824 */ /* 0x001fc600078e02ff */
[----:B------:R-:W4:Y:S02]  /*3c750*/  LDL.LU R240, [R1+0x9e0] ;  /* 0x0009e00001f07983 */ /* 0x000f240000300800 */
[----:B------:R-:W0:Y:S01]  /*3c760*/  LDC R100, c[0x0][0x278] ;  /* 0x00009e00ff647b82 */ /* 0x000e220000000800 */
[----:B-1----:R-:W-:-:S07]  /*3c770*/  IMAD R105, R105, 0x27a, RZ ;  /* 0x0000027a69697824 */ /* 0x002fce00078e02ff */
[----:B------:R-:W1:Y:S08]  /*3c780*/  LDC R102, c[0x0][0x278] ;  /* 0x00009e00ff667b82 */ /* 0x000e700000000800 */
[----:B------:R-:W1:Y:S08]  /*3c790*/  LDC R104, c[0x0][0x278] ;  /* 0x00009e00ff687b82 */ /* 0x000e700000000800 */
[----:B------:R-:W1:Y:S08]  /*3c7a0*/  LDC R103, c[0x0][0x278] ;  /* 0x00009e00ff677b82 */ /* 0x000e700000000800 */
[----:B------:R-:W4:Y:S08]  /*3c7b0*/  LDC R234, c[0x0][0x278] ;  /* 0x00009e00ffea7b82 */ /* 0x000f300000000800 */
[----:B------:R-:W4:Y:S01]  /*3c7c0*/  LDC R236, c[0x0][0x278] ;  /* 0x00009e00ffec7b82 */ /* 0x000f220000000800 */
[----:B--2---:R-:W-:-:S07]  /*3c7d0*/  IMAD R242, R109, 0x26e, R188 ;  /* 0x0000026e6df27824 */ /* 0x004fce00078e02bc */
[----:B------:R-:W2:Y:S01]  /*3c7e0*/  LDC R109, c[0x0][0x278] ;  /* 0x00009e00ff6d7b82 */ /* 0x000ea20000000800 */
[----:B------:R-:W-:Y:S01]  /*3c7f0*/  IMAD R248, R117, 0x270, R188 ;  /* 0x0000027075f87824 */ /* 0x000fe200078e02bc */
[----:B------:R0:W-:Y:S04]  /*3c800*/  STG.E.U16 desc[UR4][R242.64], R98 ;  /* 0x00000062f2007986 */ /* 0x0001e8000c101504 */
[----:B------:R1:W-:Y:S04]  /*3c810*/  STG.E.U16 desc[UR4][R248.64], R92 ;  /* 0x0000005cf8007986 */ /* 0x0003e8000c101504 */
[----:B0-----:R-:W4:Y:S01]  /*3c820*/  LDL.LU R243, [R1+0xa18] ;  /* 0x000a180001f37983 */ /* 0x001f220000300800 */
[----:B-1----:R-:W0:Y:S03]  /*3c830*/  LDC R249, c[0x0][0x278] ;  /* 0x00009e00fff97b82 */ /* 0x002e260000000800 */
[----:B------:R1:W-:Y:S01]  /*3c840*/  STG.E.U16 desc[UR4][R96.64], R110 ;  /* 0x0000006e60007986 */ /* 0x0003e2000c101504 */
[----:B------:R-:W-:Y:S01]  /*3c850*/  IADD3 R92, P4, R111, R2, RZ ;  /* 0x000000026f5c7210 */ /* 0x000fe20007f9e0ff */
[----:B--2---:R-:W-:-:S02]  /*3c860*/  IMAD R109, R109, 0x282, RZ ;  /* 0x000002826d6d7824 */ /* 0x004fc400078e02ff */
[----:B------:R-:W2:Y:S01]  /*3c870*/  LDL.LU R241, [R1+0xa14] ;  /* 0x000a140001f17983 */ /* 0x000ea20000300800 */
[----:B0-----:R-:W-:Y:S01]  /*3c880*/  IMAD R249, R249, 0x13a, RZ ;  /* 0x0000013af9f97824 */ /* 0x001fe200078e02ff */
[----:B-1----:R-:W-:Y:S01]  /*3c890*/  PRMT R110, R93, 0x7632, R110 ;  /* 0x000076325d6e7816 */ /* 0x002fe2000000006e */
[--C-:B---3--:R-:W-:Y:S01]  /*3c8a0*/  IMAD R96, R107, 0x274, R188.reuse ;  /* 0x000002746b607824 */ /* 0x108fe200078e02bc */
[----:B------:R-:W3:Y:S02]  /*3c8b0*/  LDL.LU R242, [R1+0xa10] ;  /* 0x000a100001f27983 */ /* 0x000ee40000300800 */
[-C--:B------:R-:W-:Y:S01]  /*3c8c0*/  LEA.HI.X.SX32 R97, R249, R3.reuse, 0x1, P5 ;  /* 0x00000003f9617211 */ /* 0x080fe200028f0eff */
[----:B------:R-:W-:Y:S01]  /*3c8d0*/  IMAD R111, R106, 0x27c, RZ ;  /* 0x0000027c6a6f7824 */ /* 0x000fe200078e02ff */
[----:B------:R-:W0:Y:S01]  /*3c8e0*/  LDC R249, c[0x0][0x278] ;  /* 0x00009e00fff97b82 */ /* 0x000e220000000800 */
[----:B------:R-:W-:Y:S01]  /*3c8f0*/  IMAD R188, R189, 0x276, R188 ;  /* 0x00000276bdbc7824 */ /* 0x000fe200078e02bc */
[----:B------:R-:W3:Y:S04]  /*3c900*/  LDL.LU R248, [R1+0xa08] ;  /* 0x000a080001f87983 */ /* 0x000ee80000300800 */
[----:B------:R1:W-:Y:S01]  /*3c910*/  STG.E.U16 desc[UR4][R96.64], R93 ;  /* 0x0000005d60007986 */ /* 0x0003e2000c101504 */
[----:B------:R-:W-:Y:S01]  /*3c920*/  IADD3 R98, P5, R105, R2, RZ ;  /* 0x0000000269627210 */ /* 0x000fe20007fbe0ff */
[----:B------:R-:W1:Y:S08]  /*3c930*/  LDC R107, c[0x0][0x278] ;  /* 0x00009e00ff6b7b82 */ /* 0x000e700000000800 */
[----:B------:R-:W4:Y:S01]  /*3c940*/  LDC R106, c[0x0][0x278] ;  /* 0x00009e00ff6a7b82 */ /* 0x000f220000000800 */
[----:B0-----:R-:W-:Y:S01]  /*3c950*/  IMAD R249, R249, 0x13c, RZ ;  /* 0x0000013cf9f97824 */ /* 0x001fe200078e02ff */
[----:B------:R-:W-:Y:S01]  /*3c960*/  LEA.HI.X.SX32 R189, R99, R3, 0x1, P6 ;  /* 0x0000000363bd7211 */ /* 0x000fe200030f0eff */
[----:B-1----:R-:W-:-:S05]  /*3c970*/  IMAD R97, R100, 0x13f, RZ ;  /* 0x0000013f64617824 */ /* 0x002fca00078e02ff */
[----:B------:R-:W0:Y:S01]  /*3c980*/  LDC R105, c[0x0][0x278] ;  /* 0x00009e00ff697b82 */ /* 0x000e220000000800 */
[----:B------:R-:W-:-:S07]  /*3c990*/  LEA.HI.X.SX32 R93, R249, R3, 0x1, P4 ;  /* 0x00000003f95d7211 */ /* 0x000fce00020f0eff */
[----:B------:R-:W1:Y:S01]  /*3c9a0*/  LDC R249, c[0x0][0x278] ;  /* 0x00009e00fff97b82 */ /* 0x000e620000000800 */
[----:B------:R-:W-:Y:S01]  /*3c9b0*/  STG.E.U16 desc[UR4][R188.64], R110 ;  /* 0x0000006ebc007986 */ /* 0x000fe2000c101504 */
[----:B------:R-:W-:-:S03]  /*3c9c0*/  LEA.HI.X.SX32 R99, R101, R3, 0x1, P5 ;  /* 0x0000000365637211 */ /* 0x000fc600028f0eff */
[----:B------:R0:W-:Y:S01]  /*3c9d0*/  STG.E.U16 desc[UR4][R92.64], R94 ;  /* 0x0000005e5c007986 */ /* 0x0001e2000c101504 */
[----:B------:R-:W-:Y:S02]  /*3c9e0*/  IMAD R107, R107, 0x27e, RZ ;  /* 0x0000027e6b6b7824 */ /* 0x000fe400078e02ff */
[----:B------:R-:W4:Y:S08]  /*3c9f0*/  LDC R101, c[0x0][0x278] ;  /* 0x00009e00ff657b82 */ /* 0x000f300000000800 */
[----:B------:R-:W4:Y:S01]  /*3ca00*/  LDC R100, c[0x0][0x278] ;  /* 0x00009e00ff647b82 */ /* 0x000f220000000800 */
[----:B0-----:R-:W-:Y:S01]  /*3ca10*/  IADD3 R92, P5, R111, R2, RZ ;  /* 0x000000026f5c7210 */ /* 0x001fe20007fbe0ff */
[----:B-1----:R-:W-:-:S05]  /*3ca20*/  IMAD R249, R249, 0x13e, RZ ;  /* 0x0000013ef9f97824 */ /* 0x002fca00078e02ff */
[----:B------:R-:W-:Y:S02]  /*3ca30*/  LEA.HI.X.SX32 R93, R249, R3, 0x1, P5 ;  /* 0x00000003f95d7211 */ /* 0x000fe400028f0eff */
[----:B------:R-:W0:Y:S01]  /*3ca40*/  LDC R249, c[0x0][0x278] ;  /* 0x00009e00fff97b82 */ /* 0x000e220000000800 */
[----:B------:R-:W-:Y:S01]  /*3ca50*/  IMAD R111, R108, 0x280, RZ ;  /* 0x000002806c6f7824 */ /* 0x000fe200078e02ff */
[----:B------:R-:W-:Y:S01]  /*3ca60*/  STG.E.U16 desc[UR4][R98.64], R112 ;  /* 0x0000007062007986 */ /* 0x000fe2000c101504 */
[----:B------:R-:W-:-:S03]  /*3ca70*/  PRMT R108, R95, 0x7632, R108 ;  /* 0x000076325f6c7816 */ /* 0x000fc6000000006c */
[----:B------:R-:W-:Y:S01]  /*3ca80*/  IADD3 R94, P5, R111, R2, RZ ;  /* 0x000000026f5e7210 */ /* 0x000fe20007fbe0ff */
[----:B------:R1:W-:Y:S01]  /*3ca90*/  STG.E.U16 desc[UR4][R92.64], R95 ;  /* 0x0000005f5c007986 */ /* 0x0003e2000c101504 */
[----:B0-----:R-:W-:-:S05]  /*3caa0*/  IMAD R249, R249, 0x140, RZ ;  /* 0x00000140f9f97824 */ /* 0x001fca00078e02ff */
[----:B-1----:R-:W-:Y:S02]  /*3cab0*/  LEA.HI.X.SX32 R95, R249, R3, 0x1, P5 ;  /* 0x00000003f95f7211 */ /* 0x002fe400028f0eff */
[----:B------:R-:W0:Y:S01]  /*3cac0*/  LDC R249, c[0x0][0x278] ;  /* 0x00009e00fff97b82 */ /* 0x000e220000000800 */
[----:B------:R-:W-:Y:S01]  /*3cad0*/  IADD3 R96, P4, R107, R2, RZ ;  /* 0x000000026b607210 */ /* 0x000fe20007f9e0ff */
[----:B------:R-:W-:-:S03]  /*3cae0*/  IMAD R107, R102, 0x284, RZ ;  /* 0x00000284666b7824 */ /* 0x000fc600078e02ff */
[----:B------:R-:W-:Y:S01]  /*3caf0*/  LEA.HI.X.SX32 R97, R97, R3, 0x1, P4 ;  /* 0x0000000361617211 */ /* 0x000fe200020f0eff */
[----:B------:R-:W-:Y:S01]  /*3cb00*/  IMAD R93, R104, 0x286, RZ ;  /* 0x00000286685d7824 */ /* 0x000fe200078e02ff */
[-C--:B------:R-:W-:Y:S01]  /*3cb10*/  IADD3 R92, P4, R107, R2.reuse, RZ ;  /* 0x000000026b5c7210 */ /* 0x080fe20007f9e0ff */
[----:B------:R-:W-:Y:S01]  /*3cb20*/  IMAD R99, R103, 0x141, RZ ;  /* 0x0000014167637824 */ /* 0x000fe200078e02ff */
[-C--:B------:R-:W-:Y:S01]  /*3cb30*/  IADD3 R98, P6, R109, R2.reuse, RZ ;  /* 0x000000026d627210 */ /* 0x080fe20007fde0ff */
[----:B------:R-:W-:Y:S01]  /*3cb40*/  STG.E.U16 desc[UR4][R96.64], R108 ;  /* 0x0000006c60007986 */ /* 0x000fe2000c101504 */
[----:B------:R-:W-:Y:S01]  /*3cb50*/  IMAD R105, R105, 0x288, RZ ;  /* 0x0000028869697824 */ /* 0x000fe200078e02ff */
[----:B------:R-:W1:Y:S02]  /*3cb60*/  LDC R104, c[0x0][0x278] ;  /* 0x00009e00ff687b82 */ /* 0x000e640000000800 */
[----:B------:R0:W-:Y:S06]  /*3cb70*/  STG.E.U16 desc[UR4][R94.64], R88 ;  /* 0x000000585e007986 */ /* 0x0001ec000c101504 */
[----:B------:R-:W1:Y:S01]  /*3cb80*/  LDC R103, c[0x0][0x278] ;  /* 0x00009e00ff677b82 */ /* 0x000e620000000800 */
[----:B0-----:R-:W-:Y:S01]  /*3cb90*/  IMAD R249, R249, 0x142, RZ ;  /* 0x00000142f9f97824 */ /* 0x001fe200078e02ff */
[----:B------:R-:W-:-:S06]  /*3cba0*/  IADD3 R94, P5, R93, R2, RZ ;  /* 0x000000025d5e7210 */ /* 0x000fcc0007fbe0ff */
[----:B------:R-:W0:Y:S01]  /*3cbb0*/  LDC R102, c[0x0][0x278] ;  /* 0x00009e00ff667b82 */ /* 0x000e220000000800 */
[----:B------:R-:W-:-:S07]  /*3cbc0*/  LEA.HI.X.SX32 R93, R249, R3, 0x1, P4 ;  /* 0x00000003f95d7211 */ /* 0x000fce00020f0eff */
[----:B------:R-:W1:Y:S01]  /*3cbd0*/  LDC R249, c[0x0][0x278] ;  /* 0x00009e00fff97b82 */ /* 0x000e620000000800 */
[----:B------:R-:W-:Y:S02]  /*3cbe0*/  LEA.HI.X.SX32 R99, R99, R3, 0x1, P6 ;  /* 0x0000000363637211 */ /* 0x000fe400030f0eff */
[----:B------:R-:W-:Y:S01]  /*3cbf0*/  IADD3 R96, P6, R105, R2, RZ ;  /* 0x0000000269607210 */ /* 0x000fe20007fde0ff */
[----:B----4-:R-:W-:Y:S01]  /*3cc00*/  IMAD R95, R101, 0x143, RZ ;  /* 0x00000143655f7824 */ /* 0x010fe200078e02ff */
[----:B------:R-:W-:-:S03]  /*3cc10*/  PRMT R109, R88, 0x7632, R109 ;  /* 0x00007632586d7816 */ /* 0x000fc6000000006d */
[----:B------:R-:W4:Y:S01]  /*3cc20*/  LDC R107, c[0x0][0x278] ;  /* 0x00009e00ff6b7b82 */ /* 0x000f220000000800 */
[----:B-1----:R-:W-:-:S07]  /*3cc30*/  IMAD R249, R249, 0x144, RZ ;  /* 0x00000144f9f97824 */ /* 0x002fce00078e02ff */
[----:B------:R-:W1:Y:S01]  /*3cc40*/  LDC R105, c[0x0][0x278] ;  /* 0x00009e00ff697b82 */ /* 0x000e620000000800 */
[----:B------:R-:W-:-:S07]  /*3cc50*/  LEA.HI.X.SX32 R97, R249, R3, 0x1, P6 ;  /* 0x00000003f9617211 */ /* 0x000fce00030f0eff */
[----:B------:R-:W0:Y:S01]  /*3cc60*/  LDC R249, c[0x0][0x278] ;  /* 0x00009e00fff97b82 */ /* 0x000e220000000800 */
[----:B------:R-:W-:Y:S02]  /*3cc70*/  LEA.HI.X.SX32 R95, R95, R3, 0x1, P5 ;  /* 0x000000035f5f7211 */ /* 0x000fe400028f0eff */
[----:B------:R-:W-:Y:S01]  /*3cc80*/  PRMT R88, R89, 0x7632, R88 ;  /* 0x0000763259587816 */ /* 0x000fe20000000058 */
[----:B------:R2:W-:Y:S04]  /*3cc90*/  STG.E.U16 desc[UR4][R98.64], R109 ;  /* 0x0000006d62007986 */ /* 0x0005e8000c101504 */
[----:B------:R-:W-:Y:S01]  /*3cca0*/  STG.E.U16 desc[UR4][R92.64], R89 ;  /* 0x000000595c007986 */ /* 0x000fe2000c101504 */
[----:B------:R-:W-:Y:S01]  /*3ccb0*/  IMAD R111, R106, 0x28c, RZ ;  /* 0x0000028c6a6f7824 */ /* 0x000fe200078e02ff */
[----:B------:R-:W-:Y:S01]  /*3ccc0*/  PRMT R108, R90, 0x7632, R108 ;  /* 0x000076325a6c7816 */ /* 0x000fe2000000006c */
[----:B------:R-:W3:Y:S01]  /*3ccd0*/  LDC R101, c[0x0][0x278] ;  /* 0x00009e00ff657b82 */ /* 0x000ee20000000800 */
[----:B------:R-:W-:Y:S04]  /*3cce0*/  STG.E.U16 desc[UR4][R94.64], R88 ;  /* 0x000000585e007986 */ /* 0x000fe8000c101504 */
[----:B------:R4:W-:Y:S03]  /*3ccf0*/  STG.E.U16 desc[UR4][R96.64], R90 ;  /* 0x0000005a60007986 */ /* 0x0009e6000c101504 */
[----:B--2---:R-:W2:Y:S01]  /*3cd00*/  LDC R98, c[0x0][0x278] ;  /* 0x00009e00ff627b82 */ /* 0x004ea20000000800 */
[----:B0-----:R-:W-:-:S02]  /*3cd10*/  IMAD R249, R249, 0x148, RZ ;  /* 0x00000148f9f97824 */ /* 0x001fc400078e02ff */
[----:B------:R-:W-:-:S05]  /*3cd20*/  IMAD R109, R103, 0x28a, RZ ;  /* 0x0000028a676d7824 */ /* 0x000fca00078e02ff */
[----:B------:R-:W0:Y:S01]  /*3cd30*/  LDC R99, c[0x0][0x278] ;  /* 0x00009e00ff637b82 */ /* 0x000e220000000800 */
[----:B----4-:R-:W-:-:S05]  /*3cd40*/  IMAD R97, R104, 0x290, RZ ;  /* 0x0000029068617824 */ /* 0x010fca00078e02ff */
[-C--:B------:R-:W-:Y:S01]  /*3cd50*/  IADD3 R96, P6, R97, R2.reuse, RZ ;  /* 0x0000000261607210 */ /* 0x080fe20007fde0ff */
[----:B------:R-:W-:Y:S01]  /*3cd60*/  IMAD R89, R100, 0x145, RZ ;  /* 0x0000014564597824 */ /* 0x000fe200078e02ff */
[-C--:B------:R-:W-:Y:S01]  /*3cd70*/  IADD3 R88, P5, R109, R2.reuse, RZ ;  /* 0x000000026d587210 */ /* 0x080fe20007fbe0ff */
[----:B------:R-:W-:Y:S01]  /*3cd80*/  IMAD R93, R102, 0x28e, RZ ;  /* 0x0000028e665d7824 */ /* 0x000fe200078e02ff */
[-C--:B------:R-:W-:Y:S01]  /*3cd90*/  LEA.HI.X.SX32 R97, R249, R3.reuse, 0x1, P6 ;  /* 0x00000003f9617211 */ /* 0x080fe200030f0eff */
[----:B------:R-:W-:Y:S01]  /*3cda0*/  IMAD R107, R107, 0x294, RZ ;  /* 0x000002946b6b7824 */ /* 0x000fe200078e02ff */
[----:B------:R-:W4:Y:S01]  /*3cdb0*/  LDC R249, c[0x0][0x278] ;  /* 0x00009e00fff97b82 */ /* 0x000f220000000800 */
[-C--:B------:R-:W-:Y:S02]  /*3cdc0*/  IADD3 R92, P4, R111, R2.reuse, RZ ;  /* 0x000000026f5c7210 */ /* 0x080fe40007f9e0ff */
[----:B------:R-:W-:Y:S01]  /*3cdd0*/  LEA.HI.X.SX32 R89, R89, R3, 0x1, P5 ;  /* 0x0000000359597211 */ /* 0x000fe200028f0eff */
[----:B--2---:R-:W-:Y:S01]  /*3cde0*/  IMAD R95, R98, 0x147, RZ ;  /* 0x00000147625f7824 */ /* 0x004fe200078e02ff */
[----:B------:R-:W-:-:S02]  /*3cdf0*/  IADD3 R94, P5, R93, R2, RZ ;  /* 0x000000025d5e7210 */ /* 0x000fc40007fbe0ff */
[-C--:B------:R-:W-:Y:S02]  /*3ce00*/  LEA.HI.X.SX32 R93, R251, R3.reuse, 0x1, P4 ;  /* 0x00000003fb5d7211 */ /* 0x080fe400020f0eff */
[----:B------:R-:W-:Y:S01]  /*3ce10*/  PRMT R90, R91, 0x7632, R90 ;  /* 0x000076325b5a7816 */ /* 0x000fe2000000005a */
[----:B------:R-:W-:Y:S01]  /*3ce20*/  STG.E.U16 desc[UR4][R88.64], R108 ;  /* 0x0000006c58007986 */ /* 0x000fe2000c101504 */
[----:B------:R-:W-:Y:S01]  /*3ce30*/  LEA.HI.X.SX32 R95, R95, R3, 0x1, P5 ;  /* 0x000000035f5f7211 */ /* 0x000fe200028f0eff */
[----:B------:R-:W2:Y:S02]  /*3ce40*/  LDC R100, c[0x0][0x278] ;  /* 0x00009e00ff647b82 */ /* 0x000ea40000000800 */
[----:B------:R-:W-:Y:S04]  /*3ce50*/  STG.E.U16 desc[UR4][R92.64], R91 ;  /* 0x0000005b5c007986 */ /* 0x000fe8000c101504 */
[----:B------:R3:W-:Y:S01]  /*3ce60*/  STG.E.U16 desc[UR4][R94.64], R90 ;  /* 0x0000005a5e007986 */ /* 0x0007e2000c101504 */
[----:B-1----:R-:W-:Y:S01]  /*3ce70*/  IMAD R109, R105, 0x292, RZ ;  /* 0x00000292696d7824 */ /* 0x002fe200078e02ff */
[----:B------:R-:W1:Y:S01]  /*3ce80*/  LDC R104, c[0x0][0x278] ;  /* 0x00009e00ff687b82 */ /* 0x000e620000000800 */
[----:B----4-:R-:W-:-:S07]  /*3ce90*/  IMAD R249, R249, 0x14a, RZ ;  /* 0x0000014af9f97824 */ /* 0x010fce00078e02ff */
[----:B------:R-:W4:Y:S01]  /*3cea0*/  LDC R103, c[0x0][0x278] ;  /* 0x00009e00ff677b82 */ /* 0x000f220000000800 */
[----:B---3--:R-:W-:-:S04]  /*3ceb0*/  IADD3 R90, P5, R107, R2, RZ ;  /* 0x000000026b5a7210 */ /* 0x008fc80007fbe0ff */
[----:B------:R-:W-:-:S03]  /*3cec0*/  LEA.HI.X.SX32 R91, R249, R3, 0x1, P5 ;  /* 0x00000003f95b7211 */ /* 0x000fc600028f0eff */
[----:B------:R-:W3:Y:S01]  /*3ced0*/  LDC R249, c[0x0][0x278] ;  /* 0x00009e00fff97b82 */ /* 0x000ee20000000800 */
[----:B0-----:R-:W-:Y:S01]  /*3cee0*/  IMAD R89, R99, 0x149, RZ ;  /* 0x0000014963597824 */ /* 0x001fe200078e02ff */
[----:B------:R-:W-:Y:S01]  /*3cef0*/  IADD3 R88, P4, R109, R2, RZ ;  /* 0x000000026d587210 */ /* 0x000fe20007f9e0ff */
[----:B------:R0:W-:Y:S01]  /*3cf00*/  STG.E.U16 desc[UR4][R96.64], R84 ;  /* 0x0000005460007986 */ /* 0x0001e2000c101504 */
[----:B--2---:R-:W-:Y:S02]  /*3cf10*/  IMAD R107, R100, 0x298, RZ ;  /* 0x00000298646b7824 */ /* 0x004fe400078e02ff */
[----:B------:R-:W-:Y:S02]  /*3cf20*/  LEA.HI.X.SX32 R89, R89, R3, 0x1, P4 ;  /* 0x0000000359597211 */ /* 0x000fe400020f0eff */
[----:B------:R-:W2:Y:S01]  /*3cf30*/  LDC R102, c[0x0][0x278] ;  /* 0x00009e00ff667b82 */ /* 0x000ea20000000800 */
[----:B0-----:R-:W-:-:S07]  /*3cf40*/  PRMT R84, R84, 0x7632, R84 ;  /* 0x0000763254547816 */ /* 0x001fce0000000054 */
[----:B------:R-:W0:Y:S01]  /*3cf50*/  LDC R105, c[0x0][0x278] ;  /* 0x00009e00ff697b82 */ /* 0x000e220000000800 */
[----:B------:R1:W-:Y:S01]  /*3cf60*/  STG.E.U16 desc[UR4][R88.64], R84 ;  /* 0x0000005458007986 */ /* 0x0003e2000c101504 */
[----:B---3--:R-:W-:-:S06]  /*3cf70*/  IMAD R249, R249, 0x14c, RZ ;  /* 0x0000014cf9f97824 */ /* 0x008fcc00078e02ff */
[----:B------:R-:W3:Y:S01]  /*3cf80*/  LDC R98, c[0x0][0x278] ;  /* 0x00009e00ff627b82 */ /* 0x000ee20000000800 */
[----:B-1----:R-:W-:-:S07]  /*3cf90*/  IADD3 R88, P5, R107, R2, RZ ;  /* 0x000000026b587210 */ /* 0x002fce0007fbe0ff */
[----:B------:R-:W1:Y:S01]  /*3cfa0*/  LDC R99, c[0x0][0x278] ;  /* 0x00009e00ff637b82 */ /* 0x000e620000000800 */
[----:B------:R-:W-:-:S07]  /*3cfb0*/  LEA.HI.X.SX32 R89, R249, R3, 0x1, P5 ;  /* 0x00000003f9597211 */ /* 0x000fce00028f0eff */
[----:B------:R-:W2:Y:S01]  /*3cfc0*/  LDC R249, c[0x0][0x278] ;  /* 0x00009e00fff97b82 */ /* 0x000ea20000000800 */
[----:B------:R0:W-:Y:S01]  /*3cfd0*/  STG.E.U16 desc[UR4][R90.64], R85 ;  /* 0x000000555a007986 */ /* 0x0001e2000c101504 */
[----:B----4-:R-:W-:Y:S02]  /*3cfe0*/  IMAD R103, R103, 0x296, RZ ;  /* 0x0000029667677824 */ /* 0x010fe400078e02ff */
[----:B------:R-:W-:Y:S01]  /*3cff0*/  IMAD R93, R101, 0x14b, RZ ;  /* 0x0000014b655d7824 */ /* 0x000fe200078e02ff */
[----:B------:R-:W-:-:S03]  /*3d000*/  PRMT R106, R85, 0x7632, R106 ;  /* 0x00007632556a7816 */ /* 0x000fc6000000006a */
[----:B------:R-:W4:Y:S01]  /*3d010*/  LDC R94, c[0x0][0x278] ;  /* 0x00009e00ff5e7b82 */ /* 0x000f220000000800 */
[----:B0-----:R-:W-:-:S07]  /*3d020*/  IMAD R91, R104, 0x29c, RZ ;  /* 0x0000029c685b7824 */ /* 0x001fce00078e02ff */
[----:B------:R-:W0:Y:S01]  /*3d030*/  LDC R100, c[0x0][0x278] ;  /* 0x00009e00ff647b82 */ /* 0x000e220000000800 */
[-C--:B------:R-:W-:Y:S01]  /*3d040*/  IADD3 R90, P5, R91, R2.reuse, RZ ;  /* 0x000000025b5a7210 */ /* 0x080fe20007fbe0ff */
[----:B--2---:R-:W-:Y:S01]  /*3d050*/  IMAD R249, R249, 0x14e, RZ ;  /* 0x0000014ef9f97824 */ /* 0x004fe200078e02ff */
[----:B------:R-:W-:Y:S01]  /*3d060*/  IADD3 R92, P6, R103, R2, RZ ;  /* 0x00000002675c7210 */ /* 0x000fe20007fde0ff */
[----:B------:R-:W-:-:S04]  /*3d070*/  IMAD R109, R102, 0x29a, RZ ;  /* 0x0000029a666d7824 */ /* 0x000fc800078e02ff */
[----:B------:R-:W2:Y:S01]  /*3d080*/  LDC R101, c[0x0][0x278] ;  /* 0x00009e00ff657b82 */ /* 0x000ea20000000800 */
[----:B------:R-:W-:-:S07]  /*3d090*/  LEA.HI.X.SX32 R91, R249, R3, 0x1, P5 ;  /* 0x00000003f95b7211 */ /* 0x000fce00028f0eff */
[----:B------:R-:W4:Y:S01]  /*3d0a0*/  LDC R249, c[0x0][0x278] ;  /* 0x00009e00fff97b82 */ /* 0x000f220000000800 */
[-C--:B------:R-:W-:Y:S01]  /*3d0b0*/  LEA.HI.X.SX32 R93, R93, R3.reuse, 0x1, P6 ;  /* 0x000000035d5d7211 */ /* 0x080fe200030f0eff */
[----:B------:R-:W-:Y:S01]  /*3d0c0*/  IMAD R105, R105, 0x29e, RZ ;  /* 0x0000029e69697824 */ /* 0x000fe200078e02ff */
[----:B------:R-:W-:Y:S01]  /*3d0d0*/  IADD3 R84, P4, R109, R2, RZ ;  /* 0x000000026d547210 */ /* 0x000fe20007f9e0ff */
[----:B---3--:R-:W-:Y:S02]  /*3d0e0*/  IMAD R95, R98, 0x14d, RZ ;  /* 0x0000014d625f7824 */ /* 0x008fe400078e02ff */
[----:B------:R3:W-:Y:S01]  /*3d0f0*/  STG.E.U16 desc[UR4][R92.64], R106 ;  /* 0x0000006a5c007986 */ /* 0x0007e2000c101504 */
[----:B------:R-:W-:Y:S01]  /*3d100*/  PRMT R102, R86, 0x7632, R102 ;  /* 0x0000763256667816 */ /* 0x000fe20000000066 */
[----:B------:R-:W0:Y:S01]  /*3d110*/  LDC R103, c[0x0][0x278] ;  /* 0x00009e00ff677b82 */ /* 0x000e220000000800 */
[----:B------:R-:W-:Y:S01]  /*3d120*/  LEA.HI.X.SX32 R85, R95, R3, 0x1, P4 ;  /* 0x000000035f557211 */ /* 0x000fe200020f0eff */
[----:B------:R4:W-:Y:S01]  /*3d130*/  STG.E.U16 desc[UR4][R88.64], R86 ;  /* 0x0000005658007986 */ /* 0x0009e2000c101504 */
[----:B------:R-:W-:-:S05]  /*3d140*/  PRMT R104, R87, 0x7632, R104 ;  /* 0x0000763257687816 */ /* 0x000fca0000000068 */
[----:B------:R-:W0:Y:S01]  /*3d150*/  LDC R96, c[0x0][0x278] ;  /* 0x00009e00ff607b82 */ /* 0x000e220000000800 */
[----:B---3--:R-:W-:Y:S01]  /*3d160*/  IADD3 R92, P6, R105, R2, RZ ;  /* 0x00000002695c7210 */ /* 0x008fe20007fde0ff */
[----:B-1----:R-:W-:Y:S01]  /*3d170*/  IMAD R105, R99, 0x2a0, RZ ;  /* 0x000002a063697824 */ /* 0x002fe200078e02ff */
[----:B------:R-:W-:Y:S01]  /*3d180*/  STG.E.U16 desc[UR4][R84.64], R102 ;  /* 0x0000006654007986 */ /* 0x000fe2000c101504 */
[----:B----4-:R-:W-:-:S03]  /*3d190*/  IMAD R249, R249, 0x150, RZ ;  /* 0x00000150f9f97824 */ /* 0x010fc600078e02ff */
[----:B------:R-:W-:Y:S01]  /*3d1a0*/  IADD3 R86, P5, R105, R2, RZ ;  /* 0x0000000269567210 */ /* 0x000fe20007fbe0ff */
[----:B------:R1:W-:Y:S01]  /*3d1b0*/  STG.E.U16 desc[UR4][R90.64], R87 ;  /* 0x000000575a007986 */ /* 0x0003e2000c101504 */
[----:B--2---:R-:W-:Y:S01]  /*3d1c0*/  IMAD R101, R101, 0x2a2, RZ ;  /* 0x000002a265657824 */ /* 0x004fe200078e02ff */
[----:B------:R-:W2:Y:S01]  /*3d1d0*/  LDC R97, c[0x0][0x278] ;  /* 0x00009e00ff617b82 */ /* 0x000ea20000000800 */
[----:B------:R-:W-:Y:S02]  /*3d1e0*/  IMAD R93, R94, 0x14f, RZ ;  /* 0x0000014f5e5d7824 */ /* 0x000fe400078e02ff */
[----:B0-----:R-:W-:-:S05]  /*3d1f0*/  IMAD R103, R103, 0x2a4, RZ ;  /* 0x000002a467677824 */ /* 0x001fca00078e02ff */
[----:B------:R-:W0:Y:S01]  /*3d200*/  LDC R99, c[0x0][0x278] ;  /* 0x00009e00ff637b82 */ /* 0x000e220000000800 */
[----:B-1----:R-:W-:-:S07]  /*3d210*/  LEA.HI.X.SX32 R87, R249, R3, 0x1, P5 ;  /* 0x00000003f9577211 */ /* 0x002fce00028f0eff */
[----:B------:R-:W1:Y:S01]  /*3d220*/  LDC R249, c[0x0][0x278] ;  /* 0x00009e00fff97b82 */ /* 0x000e620000000800 */
[----:B------:R-:W-:Y:S01]  /*3d230*/  IMAD R85, R100, 0x2a6, RZ ;  /* 0x000002a664557824 */ /* 0x000fe200078e02ff */
[-C--:B------:R-:W-:Y:S01]  /*3d240*/  IADD3 R84, P4, R101, R2.reuse, RZ ;  /* 0x0000000265547210 */ /* 0x080fe20007f9e0ff */
[----:B------:R-:W-:Y:S01]  /*3d250*/  IMAD R89, R96, 0x151, RZ ;  /* 0x0000015160597824 */ /* 0x000fe200078e02ff */
[-C--:B------:R-:W-:Y:S02]  /*3d260*/  IADD3 R88, P5, R103, R2.reuse, RZ ;  /* 0x0000000267587210 */ /* 0x080fe40007fbe0ff */
[-C--:B------:R-:W-:Y:S02]  /*3d270*/  LEA.HI.X.SX32 R93, R93, R3.reuse, 0x1, P6 ;  /* 0x000000035d5d7211 */ /* 0x080fe400030f0eff */
[----:B------:R-:W-:Y:S01]  /*3d280*/  IADD3 R90, P6, R85, R2, RZ ;  /* 0x00000002555a7210 */ /* 0x000fe20007fde0ff */
[----:B------:R-:W3:Y:S01]  /*3d290*/  LDC R95, c[0x0][0x278] ;  /* 0x00009e00ff5f7b82 */ /* 0x000ee20000000800 */
[----:B------:R-:W-:Y:S01]  /*3d2a0*/  LEA.HI.X.SX32 R85, R89, R3, 0x1, P4 ;  /* 0x0000000359557211 */ /* 0x000fe200020f0eff */
[----:B--2---:R-:W-:-:S06]  /*3d2b0*/  IMAD R91, R97, 0x153, RZ ;  /* 0x00000153615b7824 */ /* 0x004fcc00078e02ff */
[----:B------:R-:W2:Y:S01]  /*3d2c0*/  LDC R98, c[0x0][0x278] ;  /* 0x00009e00ff627b82 */ /* 0x000ea20000000800 */
[----:B-1----:R-:W-:Y:S01]  /*3d2d0*/  IMAD R249, R249, 0x152, RZ ;  /* 0x00000152f9f97824 */ /* 0x002fe200078e02ff */
[----:B------:R1:W-:Y:S01]  /*3d2e0*/  STG.E.U16 desc[UR4][R92.64], R104 ;  /* 0x000000685c007986 */ /* 0x0003e2000c101504 */
[----:B0-----:R-:W-:Y:S01]  /*3d2f0*/  IMAD R99, R99, 0x2ac, RZ ;  /* 0x000002ac63637824 */ /* 0x001fe200078e02ff */
[----:B------:R-:W-:-:S04]  /*3d300*/  PRMT R100, R76, 0x7632, R100 ;  /* 0x000076324c647816 */ /* 0x000fc80000000064 */
[----:B------:R-:W0:Y:S01]  /*3d310*/  LDC R94, c[0x0][0x278] ;  /* 0x00009e00ff5e7b82 */ /* 0x000e220000000800 */
[----:B------:R-:W-:-:S07]  /*3d320*/  LEA.HI.X.SX32 R89, R249, R3, 0x1, P5 ;  /* 0x00000003f9597211 */ /* 0x000fce00028f0eff */
[----:B------:R-:W4:Y:S01]  /*3d330*/  LDC R249, c[0x0][0x278] ;  /* 0x00009e00fff97b82 */ /* 0x000f220000000800 */
[----:B------:R3:W-:Y:S01]  /*3d340*/  STG.E.U16 desc[UR4][R86.64], R76 ;  /* 0x0000004c56007986 */ /* 0x0007e2000c101504 */
[----:B------:R-:W-:Y:S02]  /*3d350*/  LEA.HI.X.SX32 R91, R91, R3, 0x1, P6 ;  /* 0x000000035b5b7211 */ /* 0x000fe400030f0eff */
[----:B------:R-:W-:-:S04]  /*3d360*/  PRMT R102, R77, 0x7632, R102 ;  /* 0x000076324d667816 */ /* 0x000fc80000000066 */
[----:B------:R-:W0:Y:S08]  /*3d370*/  LDC R97, c[0x0][0x278] ;  /* 0x00009e00ff617b82 */ /* 0x000e300000000800 */
[----:B-1----:R-:W1:Y:S01]  /*3d380*/  LDC R93, c[0x0][0x278] ;  /* 0x00009e00ff5d7b82 */ /* 0x002e620000000800 */
[----:B----4-:R-:W-:-:S07]  /*3d390*/  IMAD R251, R249, 0x154, RZ ;  /* 0x00000154f9fb7824 */ /* 0x010fce00078e02ff */
[----:B------:R-:W4:Y:S08]  /*3d3a0*/  LDC R96, c[0x0][0x278] ;  /* 0x00009e00ff607b82 */ /* 0x000f300000000800 */
[----:B------:R-:W0:Y:S01]  /*3d3b0*/  LDC R249, c[0x0][0x278] ;  /* 0x00009e00fff97b82 */ /* 0x000e220000000800 */
[----:B---3--:R-:W-:Y:S01]  /*3d3c0*/  IMAD R87, R95, 0x2a8, RZ ;  /* 0x000002a85f577824 */ /* 0x008fe200078e02ff */
[----:B------:R-:W-:-:S04]  /*3d3d0*/  IADD3 R86, P6, R99, R2, RZ ;  /* 0x0000000263567210 */ /* 0x000fc80007fde0ff */
[----:B------:R-:W-:Y:S01]  /*3d3e0*/  IADD3 R76, P4, R87, R2, RZ ;  /* 0x00000002574c7210 */ /* 0x000fe20007f9e0ff */
[----:B------:R-:W-:Y:S01]  /*3d3f0*/  STG.E.U16 desc[UR4][R84.64], R100 ;  /* 0x0000006454007986 */ /* 0x000fe2000c101504 */
[----:B--2---:R-:W-:Y:S01]  /*3d400*/  IMAD R101, R98, 0x2aa, RZ ;  /* 0x000002aa62657824 */ /* 0x004fe200078e02ff */
[----:B------:R-:W2:Y:S01]  /*3d410*/  LDC R92, c[0x0][0x278] ;  /* 0x00009e00ff5c7b82 */ /* 0x000ea20000000800 */
[----:B0-----:R-:W-:-:S07]  /*3d420*/  IMAD R249, R249, 0x156, RZ ;  /* 0x00000156f9f97824 */ /* 0x001fce00078e02ff */
[----:B------:R-:W0:Y:S01]  /*3d430*/  LDC R95, c[0x0][0x278] ;  /* 0x00009e00ff5f7b82 */ /* 0x000e220000000800 */
[----:B------:R-:W-:-:S07]  /*3d440*/  LEA.HI.X.SX32 R87, R249, R3, 0x1, P6 ;  /* 0x00000003f9577211 */ /* 0x000fce00030f0eff */
[----:B------:R-:W3:Y:S01]  /*3d450*/  LDC R249, c[0x0][0x278] ;  /* 0x00009e00fff97b82 */ /* 0x000ee20000000800 */
[----:B------:R1:W-:Y:S02]  /*3d460*/  STG.E.U16 desc[UR4][R88.64], R77 ;  /* 0x0000004d58007986 */ /* 0x0003e4000c101504 */
[----:B-1----:R-:W-:Y:S01]  /*3d470*/  LEA.HI.X.SX32 R77, R251, R3, 0x1, P4 ;  /* 0x00000003fb4d7211 */ /* 0x002fe200020f0eff */
[----:B------:R-:W-:Y:S01]  /*3d480*/  IMAD R85, R94, 0x155, RZ ;  /* 0x000001555e557824 */ /* 0x000fe200078e02ff */
[----:B------:R-:W-:Y:S02]  /*3d490*/  IADD3 R84, P5, R101, R2, RZ ;  /* 0x0000000265547210 */ /* 0x000fe40007fbe0ff */
[----:B------:R-:W-:Y:S01]  /*3d4a0*/  PRMT R98, R78, 0x7632, R98 ;  /* 0x000076324e627816 */ /* 0x000fe20000000062 */
[----:B------:R-:W-:Y:S01]  /*3d4b0*/  IMAD R97, R97, 0x2b4, RZ ;  /* 0x000002b461617824 */ /* 0x000fe200078e02ff */
[----:B------:R-:W1:Y:S01]  /*3d4c0*/  LDC R88, c[0x0][0x278] ;  /* 0x00009e00ff587b82 */ /* 0x000e620000000800 */
[----:B---3--:R-:W-:-:S07]  /*3d4d0*/  IMAD R251, R249, 0x158, RZ ;  /* 0x00000158f9fb7824 */ /* 0x008fce00078e02ff */
[----:B------:R-:W3:Y:S01]  /*3d4e0*/  LDC R249, c[0x0][0x278] ;  /* 0x00009e00fff97b82 */ /* 0x000ee20000000800 */
[----:B------:R-:W-:Y:S01]  /*3d4f0*/  LEA.HI.X.SX32 R85, R85, R3, 0x1, P5 ;  /* 0x0000000355557211 */ /* 0x000fe200028f0eff */
[----:B------:R2:W-:Y:S01]  /*3d500*/  STG.E.U16 desc[UR4][R90.64], R102 ;  /* 0x000000665a007986 */ /* 0x0005e2000c101504 */
[----:B------:R-:W-:-:S03]  /*3d510*/  IMAD R99, R93, 0x2ae, RZ ;  /* 0x000002ae5d637824 */ /* 0x000fc600078e02ff */
[----:B------:R0:W-:Y:S02]  /*3d520*/  STG.E.U16 desc[UR4][R76.64], R78 ;  /* 0x0000004e4c007986 */ /* 0x0001e4000c101504 */
[----:B------:R-:W1:Y:S02]  /*3d530*/  LDC R93, c[0x0][0x278] ;  /* 0x00009e00ff5d7b82 */ /* 0x000e640000000800 */
[----:B------:R-:W-:Y:S04]  /*3d540*/  STG.E.U16 desc[UR4][R84.64], R98 ;  /* 0x0000006254007986 */ /* 0x000fe8000c101504 */
[----:B------:R0:W-:Y:S01]  /*3d550*/  STG.E.U16 desc[UR4][R86.64], R79 ;  /* 0x0000004f56007986 */ /* 0x0001e2000c101504 */
[----:B----4-:R-:W-:Y:S01]  /*3d560*/  IMAD R101, R96, 0x2b0, RZ ;  /* 0x000002b060657824 */ /* 0x010fe200078e02ff */
[----:B--2---:R-:W2:Y:S01]  /*3d570*/  LDC R91, c[0x0][0x278] ;  /* 0x00009e00ff5b7b82 */ /* 0x004ea20000000800 */
[----:B---3--:R-:W-:Y:S01]  /*3d580*/  IMAD R249, R249, 0x15a, RZ ;  /* 0x0000015af9f97824 */ /* 0x008fe200078e02ff */
[----:B------:R-:W-:Y:S01]  /*3d590*/  PRMT R100, R79, 0x7632, R100 ;  /* 0x000076324f647816 */ /* 0x000fe20000000064 */
[----:B0-----:R-:W-:Y:S01]  /*3d5a0*/  IMAD R77, R92, 0x157, RZ ;  /* 0x000001575c4d7824 */ /* 0x001fe200078e02ff */
[-C--:B------:R-:W-:Y:S01]  /*3d5b0*/  IADD3 R86, P6, R97, R2.reuse, RZ ;  /* 0x0000000261567210 */ /* 0x080fe20007fde0ff */
[----:B------:R-:W-:Y:S01]  /*3d5c0*/  IMAD R95, R95, 0x2b2, RZ ;  /* 0x000002b25f5f7824 */ /* 0x000fe200078e02ff */
[----:B------:R-:W-:-:S02]  /*3d5d0*/  IADD3 R76, P5, R99, R2, RZ ;  /* 0x00000002634c7210 */ /* 0x000fc40007fbe0ff */
[----:B------:R-:W0:Y:S01]  /*3d5e0*/  LDC R89, c[0x0][0x278] ;  /* 0x00009e00ff597b82 */ /* 0x000e220000000800 */
[----:B------:R-:W-:-:S07]  /*3d5f0*/  LEA.HI.X.SX32 R87, R249, R3, 0x1, P6 ;  /* 0x00000003f9577211 */ /* 0x000fce00030f0eff */
[----:B------:R-:W3:Y:S01]  /*3d600*/  LDC R249, c[0x0][0x278] ;  /* 0x00009e00fff97b82 */ /* 0x000ee20000000800 */
[-C--:B------:R-:W-:Y:S01]  /*3d610*/  IADD3 R78, P4, R101, R2.reuse, RZ ;  /* 0x00000002654e7210 */ /* 0x080fe20007f9e0ff */
[----:B-1----:R-:W-:Y:S01]  /*3d620*/  IMAD R85, R88, 0x159, RZ ;  /* 0x0000015958557824 */ /* 0x002fe200078e02ff */
[-C--:B------:R-:W-:Y:S01]  /*3d630*/  LEA.HI.X.SX32 R77, R77, R3.reuse, 0x1, P5 ;  /* 0x000000034d4d7211 */ /* 0x080fe200028f0eff */
[----:B------:R-:W-:Y:S01]  /*3d640*/  IMAD R93, R93, 0x2b8, RZ ;  /* 0x000002b85d5d7824 */ /* 0x000fe200078e02ff */
[-C--:B------:R-:W-:Y:S02]  /*3d650*/  LEA.HI.X.SX32 R79, R251, R3.reuse, 0x1, P4 ;  /* 0x00000003fb4f7211 */ /* 0x080fe400020f0eff */
[----:B------:R-:W-:Y:S01]  /*3d660*/  IADD3 R84, P5, R95, R2, RZ ;  /* 0x000000025f547210 */ /* 0x000fe20007fbe0ff */
[----:B------:R-:W-:Y:S01]  /*3d670*/  STG.E.U16 desc[UR4][R76.64], R100 ;  /* 0x000000644c007986 */ /* 0x000fe2000c101504 */
[----:B------:R-:W1:Y:S02]  /*3d680*/  LDC R92, c[0x0][0x278] ;  /* 0x00009e00ff5c7b82 */ /* 0x000e640000000800 */
[----:B------:R-:W-:Y:S01]  /*3d690*/  LEA.HI.X.SX32 R85, R85, R3, 0x1, P5 ;  /* 0x0000000355557211 */ /* 0x000fe200028f0eff */
[----:B------:R4:W-:Y:S01]  /*3d6a0*/  STG.E.U16 desc[UR4][R78.64], R80 ;  /* 0x000000504e007986 */ /* 0x0009e2000c101504 */
[----:B--2---:R-:W-:Y:S01]  /*3d6b0*/  IMAD R97, R91, 0x2b6, RZ ;  /* 0x000002b65b617824 */ /* 0x004fe200078e02ff */
[----:B------:R-:W-:-:S03]  /*3d6c0*/  PRMT R98, R80, 0x7632, R98 ;  /* 0x0000763250627816 */ /* 0x000fc60000000062 */
[----:B------:R-:W2:Y:S01]  /*3d6d0*/  LDC R94, c[0x0][0x278] ;  /* 0x00009e00ff5e7b82 */ /* 0x000ea20000000800 */
[----:B---3--:R-:W-:Y:S01]  /*3d6e0*/  IMAD R249, R249, 0x15c, RZ ;  /* 0x0000015cf9f97824 */ /* 0x008fe200078e02ff */
[-C--:B----4-:R-:W-:Y:S01]  /*3d6f0*/  IADD3 R78, P5, R93, R2.reuse, RZ ;  /* 0x000000025d4e7210 */ /* 0x090fe20007fbe0ff */
[----:B0-----:R-:W-:Y:S01]  /*3d700*/  IMAD R77, R89, 0x15b, RZ ;  /* 0x0000015b594d7824 */ /* 0x001fe200078e02ff */
[----:B------:R-:W-:Y:S01]  /*3d710*/  IADD3 R76, P4, R97, R2, RZ ;  /* 0x00000002614c7210 */ /* 0x000fe20007f9e0ff */
[----:B------:R-:W-:Y:S01]  /*3d720*/  STG.E.U16 desc[UR4][R84.64], R98 ;  /* 0x0000006254007986 */ /* 0x000fe2000c101504 */
[-C--:B------:R-:W-:Y:S02]  /*3d730*/  LEA.HI.X.SX32 R79, R249, R3.reuse, 0x1, P5 ;  /* 0x00000003f94f7211 */ /* 0x080fe400028f0eff */
[----:B------:R-:W0:Y:S08]  /*3d740*/  LDC R90, c[0x0][0x278] ;  /* 0x00009e00ff5a7b82 */ /* 0x000e300000000800 */
[----:B------:R-:W3:Y:S01]  /*3d750*/  LDC R249, c[0x0][0x278] ;  /* 0x00009e00fff97b82 */ /* 0x000ee20000000800 */
[----:B------:R4:W-:Y:S01]  /*3d760*/  STG.E.U16 desc[UR4][R86.64], R81 ;  /* 0x0000005156007986 */ /* 0x0009e2000c101504 */
[----:B------:R-:W-:Y:S01]  /*3d770*/  LEA.HI.X.SX32 R77, R77, R3, 0x1, P4 ;  /* 0x000000034d4d7211 */ /* 0x000fe200020f0eff */
[----:B-1----:R-:W-:-:S05]  /*3d780*/  IMAD R97, R92, 0x2bc, RZ ;  /* 0x000002bc5c617824 */ /* 0x002fca00078e02ff */
[----:B------:R-:W1:Y:S01]  /*3d790*/  LDC R96, c[0x0][0x278] ;  /* 0x00009e00ff607b82 */ /* 0x000e620000000800 */
[----:B----4-:R-:W-:Y:S01]  /*3d7a0*/  PRMT R86, R81, 0x7632, R86 ;  /* 0x0000763251567816 */ /* 0x010fe20000000056 */
[----:B--2---:R-:W-:Y:S02]  /*3d7b0*/  IMAD R99, R94, 0x2ba, RZ ;  /* 0x000002ba5e637824 */ /* 0x004fe400078e02ff */
[----:B0-----:R-:W-:-:S04]  /*3d7c0*/  IMAD R85, R90, 0x15d, RZ ;  /* 0x0000015d5a557824 */ /* 0x001fc800078e02ff */
[----:B------:R-:W0:Y:S01]  /*3d7d0*/  LDC R89, c[0x0][0x278] ;  /* 0x00009e00ff597b82 */ /* 0x000e220000000800 */
[----:B------:R-:W-:Y:S04]  /*3d7e0*/  STG.E.U16 desc[UR4][R76.64], R86 ;  /* 0x000000564c007986 */ /* 0x000fe8000c101504 */
[----:B------:R2:W-:Y:S01]  /*3d7f0*/  STG.E.U16 desc[UR4][R78.64], R82 ;  /* 0x000000524e007986 */ /* 0x0005e2000c101504 */
[----:B---3--:R-:W-:Y:S01]  /*3d800*/  IMAD R249, R249, 0x15e, RZ ;  /* 0x0000015ef9f97824 */ /* 0x008fe200078e02ff */
[-C--:B------:R-:W-:Y:S01]  /*3d810*/  IADD3 R80, P6, R99, R2.reuse, RZ ;  /* 0x0000000263507210 */ /* 0x080fe20007fde0ff */
[----:B------:R-:W3:Y:S01]  /*3d820*/  LDC R95, c[0x0][0x278] ;  /* 0x00009e00ff5f7b82 */ /* 0x000ee20000000800 */
[----:B--2---:R-:W-:-:S07]  /*3d830*/  IADD3 R78, P5, R97, R2, RZ ;  /* 0x00000002614e7210 */ /* 0x004fce0007fbe0ff */
[----:B------:R-:W2:Y:S01]  /*3d840*/  LDC R91, c[0x0][0x278] ;  /* 0x00009e00ff5b7b82 */ /* 0x000ea20000000800 */
[----:B------:R-:W-:-:S07]  /*3d850*/  LEA.HI.X.SX32 R79, R249, R3, 0x1, P5 ;  /* 0x00000003f94f7211 */ /* 0x000fce00028f0eff */
[----:B------:R-:W4:Y:S01]  /*3d860*/  LDC R249, c[0x0][0x278] ;  /* 0x00009e00fff97b82 */ /* 0x000f220000000800 */
[----:B------:R-:W-:Y:S01]  /*3d870*/  LEA.HI.X.SX32 R81, R85, R3, 0x1, P6 ;  /* 0x0000000355517211 */ /* 0x000fe200030f0eff */
[----:B-1----:R-:W-:Y:S01]  /*3d880*/  IMAD R77, R96, 0x2c0, RZ ;  /* 0x000002c0604d7824 */ /* 0x002fe200078e02ff */
[----:B------:R-:W-:-:S05]  /*3d890*/  PRMT R94, R82, 0x7632, R94 ;  /* 0x00007632525e7816 */ /* 0x000fca000000005e */
[----:B------:R1:W-:Y:S01]  /*3d8a0*/  STG.E.U16 desc[UR4][R80.64], R94 ;  /* 0x0000005e50007986 */ /* 0x0003e2000c101504 */
[----:B------:R-:W0:Y:S08]  /*3d8b0*/  LDC R88, c[0x0][0x278] ;  /* 0x00009e00ff587b82 */ /* 0x000e300000000800 */
[----:B------:R-:W0:Y:S01]  /*3d8c0*/  LDC R87, c[0x0][0x278] ;  /* 0x00009e00ff577b82 */ /* 0x000e220000000800 */
[----:B-1----:R-:W-:Y:S01]  /*3d8d0*/  IADD3 R80, P5, R77, R2, RZ ;  /* 0x000000024d507210 */ /* 0x002fe20007fbe0ff */
[----:B----4-:R-:W-:-:S06]  /*3d8e0*/  IMAD R249, R249, 0x160, RZ ;  /* 0x00000160f9f97824 */ /* 0x010fcc00078e02ff */
[----:B------:R-:W1:Y:S01]  /*3d8f0*/  LDC R92, c[0x0][0x278] ;  /* 0x00009e00ff5c7b82 */ /* 0x000e620000000800 */
[----:B------:R-:W-:-:S07]  /*3d900*/  LEA.HI.X.SX32 R81, R249, R3, 0x1, P5 ;  /* 0x00000003f9517211 */ /* 0x000fce00028f0eff */
[----:B------:R-:W4:Y:S01]  /*3d910*/  LDC R249, c[0x0][0x278] ;  /* 0x00009e00fff97b82 */ /* 0x000f220000000800 */
[----:B------:R0:W-:Y:S01]  /*3d920*/  STG.E.U16 desc[UR4][R78.64], R83 ;  /* 0x000000534e007986 */ /* 0x0001e2000c101504 */
[----:B---3--:R-:W-:Y:S02]  /*3d930*/  IMAD R95, R95, 0x2be, RZ ;  /* 0x000002be5f5f7824 */ /* 0x008fe400078e02ff */
[----:B--2---:R-:W-:-:S04]  /*3d940*/  IMAD R91, R91, 0x2c2, RZ ;  /* 0x000002c25b5b7824 */ /* 0x004fc800078e02ff */
[----:B------:R-:W2:Y:S01]  /*3d950*/  LDC R90, c[0x0][0x278] ;  /* 0x00009e00ff5a7b82 */ /* 0x000ea20000000800 */
[----:B0-----:R-:W-:Y:S01]  /*3d960*/  IMAD R79, R89, 0x2c4, RZ ;  /* 0x000002c4594f7824 */ /* 0x001fe200078e02ff */
[----:B------:R-:W-:Y:S02]  /*3d970*/  PRMT R96, R83, 0x7632, R96 ;  /* 0x0000763253607816 */ /* 0x000fe40000000060 */
[----:B------:R-:W-:Y:S01]  /*3d980*/  PRMT R97, R72, 0x7632, R97 ;  /* 0x0000763248617816 */ /* 0x000fe20000000061 */
[----:B------:R-:W-:Y:S01]  /*3d990*/  IMAD R85, R88, 0x15f, RZ ;  /* 0x0000015f58557824 */ /* 0x000fe200078e02ff */
[-C--:B------:R-:W-:Y:S01]  /*3d9a0*/  IADD3 R78, P5, R79, R2.reuse, RZ ;  /* 0x000000024f4e7210 */ /* 0x080fe20007fbe0ff */
[----:B------:R-:W-:Y:S01]  /*3d9b0*/  IMAD R87, R87, 0x161, RZ ;  /* 0x0000016157577824 */ /* 0x000fe200078e02ff */
[----:B------:R-:W0:Y:S01]  /*3d9c0*/  LDC R84, c[0x0][0x278] ;  /* 0x00009e00ff547b82 */ /* 0x000e220000000800 */
[----:B----4-:R-:W-:Y:S01]  /*3d9d0*/  IMAD R249, R249, 0x162, RZ ;  /* 0x00000162f9f97824 */ /* 0x010fe200078e02ff */
[----:B------:R-:W-:-:S02]  /*3d9e0*/  IADD3 R76, P4, R95, R2, RZ ;  /* 0x000000025f4c7210 */ /* 0x000fc40007f9e0ff */
[----:B------:R-:W-:-:S04]  /*3d9f0*/  IADD3 R82, P6, R91, R2, RZ ;  /* 0x000000025b527210 */ /* 0x000fc80007fde0ff */
[----:B------:R-:W3:Y:S01]  /*3da00*/  LDC R93, c[0x0][0x278] ;  /* 0x00009e00ff5d7b82 */ /* 0x000ee20000000800 */
[----:B------:R-:W-:-:S07]  /*3da10*/  LEA.HI.X.SX32 R79, R249, R3, 0x1, P5 ;  /* 0x00000003f94f7211 */ /* 0x000fce00028f0eff */
[----:B------:R-:W4:Y:S01]  /*3da20*/  LDC R249, c[0x0][0x278] ;  /* 0x00009e00fff97b82 */ /* 0x000f220000000800 */
[-C--:B------:R-:W-:Y:S02]  /*3da30*/  LEA.HI.X.SX32 R77, R85, R3.reuse, 0x1, P4 ;  /* 0x00000003554d7211 */ /* 0x080fe400020f0eff */
[----:B------:R-:W-:-:S03]  /*3da40*/  LEA.HI.X.SX32 R83, R87, R3, 0x1, P6 ;  /* 0x0000000357537211 */ /* 0x000fc600030f0eff */
[----:B------:R-:W-:Y:S01]  /*3da50*/  STG.E.U16 desc[UR4][R76.64], R96 ;  /* 0x000000604c007986 */ /* 0x000fe2000c101504 */
[----:B--2---:R-:W-:Y:S01]  /*3da60*/  IMAD R95, R90, 0x2c6, RZ ;  /* 0x000002c65a5f7824 */ /* 0x004fe200078e02ff */
[----:B------:R-:W2:Y:S02]  /*3da70*/  LDC R88, c[0x0][0x278] ;  /* 0x00009e00ff587b82 */ /* 0x000ea40000000800 */
[----:B------:R-:W-:Y:S04]  /*3da80*/  STG.E.U16 desc[UR4][R80.64], R72 ;  /* 0x0000004850007986 */ /* 0x000fe8000c101504 */
[----:B------:R1:W-:Y:S01]  /*3da90*/  STG.E.U16 desc[UR4][R82.64], R97 ;  /* 0x0000006152007986 */ /* 0x0003e2000c101504 */
[----:B------:R-:W-:Y:S01]  /*3daa0*/  PRMT R90, R73, 0x7632, R90 ;  /* 0x00007632495a7816 */ /* 0x000fe2000000005a */
[----:B---3--:R-:W-:Y:S01]  /*3dab0*/  IMAD R93, R93, 0x2ca, RZ ;  /* 0x000002ca5d5d7824 */ /* 0x008fe200078e02ff */
[----:B------:R-:W3:Y:S01]  /*3dac0*/  LDC R85, c[0x0][0x278] ;  /* 0x00009e00ff557b82 */ /* 0x000ee20000000800 */
[----:B------:R2:W-:Y:S01]  /*3dad0*/  STG.E.U16 desc[UR4][R78.64], R73 ;  /* 0x000000494e007986 */ /* 0x0005e2000c101504 */
[----:B----4-:R-:W-:-:S06]  /*3dae0*/  IMAD R249, R249, 0x164, RZ ;  /* 0x00000164f9f97824 */ /* 0x010fcc00078e02ff */
[----:B------:R-:W4:Y:S01]  /*3daf0*/  LDC R89, c[0x0][0x278] ;  /* 0x00009e00ff597b82 */ /* 0x000f220000000800 */
[----:B-1----:R-:W-:-:S05]  /*3db00*/  IMAD R83, R92, 0x2c8, RZ ;  /* 0x000002c85c537824 */ /* 0x002fca00078e02ff */
[-C--:B------:R-:W-:Y:S01]  /*3db10*/  IADD3 R72, P5, R83, R2.reuse, RZ ;  /* 0x0000000253487210 */ /* 0x080fe20007fbe0ff */
[----:B0-----:R-:W-:Y:S01]  /*3db20*/  IMAD R77, R84, 0x163, RZ ;  /* 0x00000163544d7824 */ /* 0x001fe200078e02ff */
[----:B------:R-:W-:Y:S01]  /*3db30*/  IADD3 R76, P4, R95, R2, RZ ;  /* 0x000000025f4c7210 */ /* 0x000fe20007f9e0ff */
[----:B------:R-:W0:Y:S01]  /*3db40*/  LDC R91, c[0x0][0x278] ;  /* 0x00009e00ff5b7b82 */ /* 0x000e220000000800 */
[----:B--2---:R-:W-:-:S07]  /*3db50*/  LEA.HI.X.SX32 R73, R249, R3, 0x1, P5 ;  /* 0x00000003f9497211 */ /* 0x004fce00028f0eff */
[----:B------:R-:W1:Y:S01]  /*3db60*/  LDC R249, c[0x0][0x278] ;  /* 0x00009e00fff97b82 */ /* 0x000e620000000800 */
[----:B------:R-:W-:Y:S01]  /*3db70*/  IADD3 R80, P6, R93, R2, RZ ;  /* 0x000000025d507210 */ /* 0x000fe20007fde0ff */
[----:B------:R-:W-:Y:S01]  /*3db80*/  IMAD R93, R88, 0x2cc, RZ ;  /* 0x000002cc585d7824 */ /* 0x000fe200078e02ff */
[----:B------:R-:W-:-:S05]  /*3db90*/  LEA.HI.X.SX32 R77, R77, R3, 0x1, P4 ;  /* 0x000000034d4d7211 */ /* 0x000fca00020f0eff */
[----:B------:R2:W-:Y:S01]  /*3dba0*/  STG.E.U16 desc[UR4][R76.64], R90 ;  /* 0x0000005a4c007986 */ /* 0x0005e2000c101504 */
[----:B---3--:R-:W-:Y:S01]  /*3dbb0*/  IMAD R81, R85, 0x165, RZ ;  /* 0x0000016555517824 */ /* 0x008fe200078e02ff */
[----:B------:R-:W3:Y:S01]  /*3dbc0*/  LDC R94, c[0x0][0x278] ;  /* 0x00009e00ff5e7b82 */ /* 0x000ee20000000800 */
[----:B----4-:R-:W-:Y:S01]  /*3dbd0*/  IMAD R89, R89, 0x2d0, RZ ;  /* 0x000002d059597824 */ /* 0x010fe200078e02ff */
[----:B------:R-:W-:-:S06]  /*3dbe0*/  PRMT R92, R74, 0x7632, R92 ;  /* 0x000076324a5c7816 */ /* 0x000fcc000000005c */
[----:B------:R-:W4:Y:S01]  /*3dbf0*/  LDC R86, c[0x0][0x278] ;  /* 0x00009e00ff567b82 */ /* 0x000f220000000800 */
[----:B--2---:R-:W-:Y:S01]  /*3dc00*/  IADD3 R76, P5, R93, R2, RZ ;  /* 0x000000025d4c7210 */ /* 0x004fe20007fbe0ff */
[----:B-1----:R-:W-:Y:S01]  /*3dc10*/  IMAD R249, R249, 0x166, RZ ;  /* 0x00000166f9f97824 */ /* 0x002fe200078e02ff */
[----:B------:R1:W-:Y:S01]  /*3dc20*/  STG.E.U16 desc[UR4][R72.64], R74 ;  /* 0x0000004a48007986 */ /* 0x0003e2000c101504 */
[----:B------:R-:W-:-:S04]  /*3dc30*/  PRMT R88, R75, 0x7632, R88 ;  /* 0x000076324b587816 */ /* 0x000fc80000000058 */
[----:B------:R-:W2:Y:S01]  /*3dc40*/  LDC R87, c[0x0][0x278] ;  /* 0x00009e00ff577b82 */ /* 0x000ea20000000800 */
[----:B------:R-:W-:-:S07]  /*3dc50*/  LEA.HI.X.SX32 R77, R249, R3, 0x1, P5 ;  /* 0x00000003f94d7211 */ /* 0x000fce00028f0eff */
[----:B------:R-:W0:Y:S01]  /*3dc60*/  LDC R249, c[0x0][0x278] ;  /* 0x00009e00fff97b82 */ /* 0x000e220000000800 */
[----:B------:R-:W-:Y:S02]  /*3dc70*/  LEA.HI.X.SX32 R81, R81, R3, 0x1, P6 ;  /* 0x0000000351517211 */ /* 0x000fe400030f0eff */
[----:B-1----:R-:W-:-:S03]  /*3dc80*/  IADD3 R74, P5, R89, R2, RZ ;  /* 0x00000002594a7210 */ /* 0x002fc60007fbe0ff */
[----:B------:R-:W-:Y:S02]  /*3dc90*/  STG.E.U16 desc[UR4][R80.64], R92 ;  /* 0x0000005c50007986 */ /* 0x000fe4000c101504 */
[----:B------:R-:W1:Y:S02]  /*3dca0*/  LDC R85, c[0x0][0x278] ;  /* 0x00009e00ff557b82 */ /* 0x000e640000000800 */
[----:B------:R3:W-:Y:S06]  /*3dcb0*/  STG.E.U16 desc[UR4][R76.64], R75 ;  /* 0x0000004b4c007986 */ /* 0x0007ec000c101504 */
[----:B------:R-:W1:Y:S01]  /*3dcc0*/  LDC R84, c[0x0][0x278] ;  /* 0x00009e00ff547b82 */ /* 0x000e620000000800 */
[----:B0-----:R-:W-:-:S07]  /*3dcd0*/  IMAD R249, R249, 0x168, RZ ;  /* 0x00000168f9f97824 */ /* 0x001fce00078e02ff */
[----:B------:R-:W0:Y:S01]  /*3dce0*/  LDC R83, c[0x0][0x278] ;  /* 0x00009e00ff537b82 */ /* 0x000e220000000800 */
[----:B---3--:R-:W-:-:S07]  /*3dcf0*/  LEA.HI.X.SX32 R75, R249, R3, 0x1, P5 ;  /* 0x00000003f94b7211 */ /* 0x008fce00028f0eff */
[----:B------:R-:W3:Y:S01]  /*3dd00*/  LDC R249, c[0x0][0x278] ;  /* 0x00009e00fff97b82 */ /* 0x000ee20000000800 */
[----:B------:R-:W-:Y:S02]  /*3dd10*/  IMAD R91, R91, 0x2ce, RZ ;  /* 0x000002ce5b5b7824 */ /* 0x000fe400078e02ff */
[----:B------:R-:W-:Y:S02]  /*3dd20*/  IMAD R73, R94, 0x2d2, RZ ;  /* 0x000002d25e497824 */ /* 0x000fe400078e02ff */
[----:B----4-:R-:W-:Y:S01]  /*3dd30*/  IMAD R79, R86, 0x167, RZ ;  /* 0x00000167564f7824 */ /* 0x010fe200078e02ff */
[----:B------:R-:W-:Y:S01]  /*3dd40*/  IADD3 R72, P4, R91, R2, RZ ;  /* 0x000000025b487210 */ /* 0x000fe20007f9e0ff */
[----:B--2---:R-:W-:Y:S01]  /*3dd50*/  IMAD R81, R87, 0x169, RZ ;  /* 0x0000016957517824 */ /* 0x004fe200078e02ff */
[----:B------:R-:W2:Y:S01]  /*3dd60*/  LDC R82, c[0x0][0x278] ;  /* 0x00009e00ff527b82 */ /* 0x000ea20000000800 */
[----:B------:R-:W-:-:S07]  /*3dd70*/  PRMT R89, R68, 0x7632, R89 ;  /* 0x0000763244597816 */ /* 0x000fce0000000059 */
[----:B------:R-:W4:Y:S01]  /*3dd80*/  LDC R80, c[0x0][0x278] ;  /* 0x00009e00ff507b82 */ /* 0x000f220000000800 */
[----:B---3--:R-:W-:Y:S01]  /*3dd90*/  IMAD R251, R249, 0x16a, RZ ;  /* 0x0000016af9fb7824 */ /* 0x008fe200078e02ff */
[----:B------:R-:W-:-:S06]  /*3dda0*/  IADD3 R78, P6, R73, R2, RZ ;  /* 0x00000002494e7210 */ /* 0x000fcc0007fde0ff */
[----:B------:R-:W3:Y:S01]  /*3ddb0*/  LDC R249, c[0x0][0x278] ;  /* 0x00009e00fff97b82 */ /* 0x000ee20000000800 */
[----:B-1----:R-:W-:Y:S01]  /*3ddc0*/  IMAD R85, R85, 0x2d8, RZ ;  /* 0x000002d855557824 */ /* 0x002fe200078e02ff */
[-C--:B------:R-:W-:Y:S01]  /*3ddd0*/  LEA.HI.X.SX32 R73, R79, R3.reuse, 0x1, P4 ;  /* 0x000000034f497211 */ /* 0x080fe200020f0eff */
[----:B------:R-:W-:Y:S01]  /*3dde0*/  IMAD R77, R84, 0x2d6, RZ ;  /* 0x000002d6544d7824 */ /* 0x000fe200078e02ff */
[----:B------:R-:W-:Y:S02]  /*3ddf0*/  LEA.HI.X.SX32 R79, R81, R3, 0x1, P6 ;  /* 0x00000003514f7211 */ /* 0x000fe400030f0eff */
[-C--:B------:R-:W-:Y:S01]  /*3de00*/  IADD3 R76, P6, R85, R2.reuse, RZ ;  /* 0x00000002554c7210 */ /* 0x080fe20007fde0ff */
[----:B------:R-:W-:Y:S01]  /*3de10*/  STG.E.U16 desc[UR4][R72.64], R88 ;  /* 0x0000005848007986 */ /* 0x000fe2000c101504 */
[----:B------:R-:W1:Y:S03]  /*3de20*/  LDC R86, c[0x0][0x278] ;  /* 0x00009e00ff567b82 */ /* 0x000e660000000800 */
[----:B------:R0:W-:Y:S05]  /*3de30*/  STG.E.U16 desc[UR4][R74.64], R68 ;  /* 0x000000444a007986 */ /* 0x0001ea000c101504 */
[----:B------:R-:W4:Y:S01]  /*3de40*/  LDC R87, c[0x0][0x278] ;  /* 0x00009e00ff577b82 */ /* 0x000f220000000800 */
[----:B---3--:R-:W-:Y:S01]  /*3de50*/  IMAD R249, R249, 0x16c, RZ ;  /* 0x0000016cf9f97824 */ /* 0x008fe200078e02ff */
[----:B0-----:R-:W-:Y:S01]  /*3de60*/  IADD3 R74, P5, R77, R2, RZ ;  /* 0x000000024d4a7210 */ /* 0x001fe20007fbe0ff */
[----:B------:R-:W-:-:S05]  /*3de70*/  IMAD R81, R83, 0x2d4, RZ ;  /* 0x000002d453517824 */ /* 0x000fca00078e02ff */
[----:B------:R-:W0:Y:S01]  /*3de80*/  LDC R84, c[0x0][0x278] ;  /* 0x00009e00ff547b82 */ /* 0x000e220000000800 */
[----:B------:R-:W-:-:S07]  /*3de90*/  LEA.HI.X.SX32 R77, R249, R3, 0x1, P6 ;  /* 0x00000003f94d7211 */ /* 0x000fce00030f0eff */
[----:B------:R-:W3:Y:S01]  /*3dea0*/  LDC R249, c[0x0][0x278] ;  /* 0x00009e00fff97b82 */ /* 0x000ee20000000800 */
[----:B------:R-:W-:-:S04]  /*3deb0*/  IADD3 R72, P4, R81, R2, RZ ;  /* 0x0000000251487210 */ /* 0x000fc80007f9e0ff */
[-C--:B------:R-:W-:Y:S01]  /*3dec0*/  LEA.HI.X.SX32 R73, R251, R3.reuse, 0x1, P4 ;  /* 0x00000003fb497211 */ /* 0x080fe200020f0eff */
[----:B--2---:R-:W-:Y:S01]  /*3ded0*/  IMAD R75, R82, 0x16b, RZ ;  /* 0x0000016b524b7824 */ /* 0x004fe200078e02ff */
[----:B------:R-:W-:Y:S01]  /*3dee0*/  PRMT R68, R69, 0x7632, R68 ;  /* 0x0000763245447816 */ /* 0x000fe20000000044 */
[----:B------:R2:W-:Y:S01]  /*3def0*/  STG.E.U16 desc[UR4][R78.64], R89 ;  /* 0x000000594e007986 */ /* 0x0005e2000c101504 */
[----:B------:R-:W0:Y:S08]  /*3df00*/  LDC R83, c[0x0][0x278] ;  /* 0x00009e00ff537b82 */ /* 0x000e300000000800 */
[----:B------:R-:W0:Y:S01]  /*3df10*/  LDC R85, c[0x0][0x278] ;  /* 0x00009e00ff557b82 */ /* 0x000e220000000800 */
[----:B---3--:R-:W-:Y:S01]  /*3df20*/  IMAD R251, R249, 0x16e, RZ ;  /* 0x0000016ef9fb7824 */ /* 0x008fe200078e02ff */
[----:B------:R-:W-:-:S06]  /*3df30*/  LEA.HI.X.SX32 R75, R75, R3, 0x1, P5 ;  /* 0x000000034b4b7211 */ /* 0x000fcc00028f0eff */
[----:B------:R-:W3:Y:S01]  /*3df40*/  LDC R249, c[0x0][0x278] ;  /* 0x00009e00fff97b82 */ /* 0x000ee20000000800 */
[----:B------:R-:W-:Y:S04]  /*3df50*/  STG.E.U16 desc[UR4][R72.64], R69 ;  /* 0x0000004548007986 */ /* 0x000fe8000c101504 */
[----:B------:R-:W-:Y:S03]  /*3df60*/  STG.E.U16 desc[UR4][R74.64], R68 ;  /* 0x000000444a007986 */ /* 0x000fe6000c101504 */
[----:B--2---:R-:W2:Y:S01]  /*3df70*/  LDC R78, c[0x0][0x278] ;  /* 0x00009e00ff4e7b82 */ /* 0x004ea20000000800 */
[----:B------:R0:W-:Y:S01]  /*3df80*/  STG.E.U16 desc[UR4][R76.64], R70 ;  /* 0x000000464c007986 */ /* 0x0001e2000c101504 */
[----:B-1----:R-:W-:-:S02]  /*3df90*/  IMAD R89, R86, 0x2da, RZ ;  /* 0x000002da56597824 */ /* 0x002fc400078e02ff */
[----:B----4-:R-:W-:Y:S01]  /*3dfa0*/  IMAD R87, R87, 0x2dc, RZ ;  /* 0x000002dc57577824 */ /* 0x010fe200078e02ff */
[----:B------:R-:W-:-:S03]  /*3dfb0*/  PRMT R88, R70, 0x7632, R88 ;  /* 0x0000763246587816 */ /* 0x000fc60000000058 */
[----:B------:R-:W1:Y:S01]  /*3dfc0*/  LDC R82, c[0x0][0x278] ;  /* 0x00009e00ff527b82 */ /* 0x000e620000000800 */
[----:B0-----:R-:W-:Y:S02]  /*3dfd0*/  IMAD R77, R84, 0x2e0, RZ ;  /* 0x000002e0544d7824 */ /* 0x001fe400078e02ff */
[----:B---3--:R-:W-:Y:S01]  /*3dfe0*/  IMAD R249, R249, 0x170, RZ ;  /* 0x00000170f9f97824 */ /* 0x008fe200078e02ff */
[-C--:B------:R-:W-:Y:S01]  /*3dff0*/  IADD3 R68, P5, R89, R2.reuse, RZ ;  /* 0x0000000259447210 */ /* 0x080fe20007fbe0ff */
[----:B------:R-:W-:Y:S01]  /*3e000*/  IMAD R69, R80, 0x16d, RZ ;  /* 0x0000016d50457824 */ /* 0x000fe200078e02ff */
[-C--:B------:R-:W-:Y:S01]  /*3e010*/  IADD3 R76, P6, R77, R2.reuse, RZ ;  /* 0x000000024d4c7210 */ /* 0x080fe20007fde0ff */
[----:B------:R-:W-:Y:S01]  /*3e020*/  IMAD R83, R83, 0x2de, RZ ;  /* 0x000002de53537824 */ /* 0x000fe200078e02ff */
[----:B------:R-:W-:Y:S01]  /*3e030*/  IADD3 R72, P4, R87, R2, RZ ;  /* 0x0000000257487210 */ /* 0x000fe20007f9e0ff */
[----:B------:R-:W0:Y:S01]  /*3e040*/  LDC R79, c[0x0][0x278] ;  /* 0x00009e00ff4f7b82 */ /* 0x000e220000000800 */
[----:B------:R-:W-:-:S07]  /*3e050*/  LEA.HI.X.SX32 R77, R249, R3, 0x1, P6 ;  /* 0x00000003f94d7211 */ /* 0x000fce00030f0eff */
[----:B------:R-:W3:Y:S01]  /*3e060*/  LDC R249, c[0x0][0x278] ;  /* 0x00009e00fff97b82 */ /* 0x000ee20000000800 */
[-C--:B------:R-:W-:Y:S01]  /*3e070*/  LEA.HI.X.SX32 R69, R69, R3.reuse, 0x1, P5 ;  /* 0x0000000345457211 */ /* 0x080fe200028f0eff */
[----:B--2---:R-:W-:Y:S01]  /*3e080*/  IMAD R75, R78, 0x16f, RZ ;  /* 0x0000016f4e4b7824 */ /* 0x004fe200078e02ff */
[-C--:B------:R-:W-:Y:S01]  /*3e090*/  LEA.HI.X.SX32 R73, R251, R3.reuse, 0x1, P4 ;  /* 0x00000003fb497211 */ /* 0x080fe200020f0eff */
[----:B------:R-:W-:Y:S01]  /*3e0a0*/  IMAD R85, R85, 0x2e4, RZ ;  /* 0x000002e455557824 */ /* 0x000fe200078e02ff */
[-C--:B------:R-:W-:Y:S01]  /*3e0b0*/  IADD3 R74, P5, R83, R2.reuse, RZ ;  /* 0x00000002534a7210 */ /* 0x080fe20007fbe0ff */
[----:B------:R-:W-:Y:S02]  /*3e0c0*/  STG.E.U16 desc[UR4][R68.64], R88 ;  /* 0x0000005844007986 */ /* 0x000fe4000c101504 */
[----:B------:R-:W2:Y:S01]  /*3e0d0*/  LDC R80, c[0x0][0x278] ;  /* 0x00009e00ff507b82 */ /* 0x000ea20000000800 */
[----:B------:R-:W-:Y:S01]  /*3e0e0*/  LEA.HI.X.SX32 R75, R75, R3, 0x1, P5 ;  /* 0x000000034b4b7211 */ /* 0x000fe200028f0eff */
[----:B------:R4:W-:Y:S06]  /*3e0f0*/  STG.E.U16 desc[UR4][R72.64], R71 ;  /* 0x0000004748007986 */ /* 0x0009ec000c101504 */
[----:B------:R-:W2:Y:S01]  /*3e100*/  LDC R86, c[0x0][0x278] ;  /* 0x00009e00ff567b82 */ /* 0x000ea20000000800 */
[----:B----4-:R-:W-:Y:S01]  /*3e110*/  IADD3 R72, P5, R85, R2, RZ ;  /* 0x0000000255487210 */ /* 0x010fe20007fbe0ff */
[----:B---3--:R-:W-:Y:S01]  /*3e120*/  IMAD R249, R249, 0x172, RZ ;  /* 0x00000172f9f97824 */ /* 0x008fe200078e02ff */
[----:B------:R-:W-:Y:S01]  /*3e130*/  PRMT R70, R71, 0x7632, R70 ;  /* 0x0000763247467816 */ /* 0x000fe20000000046 */
[----:B-1----:R-:W-:-:S04]  /*3e140*/  IMAD R87, R82, 0x2e2, RZ ;  /* 0x000002e252577824 */ /* 0x002fc800078e02ff */
[----:B------:R-:W1:Y:S01]  /*3e150*/  LDC R81, c[0x0][0x278] ;  /* 0x00009e00ff517b82 */ /* 0x000e620000000800 */
[----:B------:R-:W-:-:S07]  /*3e160*/  LEA.HI.X.SX32 R73, R249, R3, 0x1, P5 ;  /* 0x00000003f9497211 */ /* 0x000fce00028f0eff */
[----:B------:R-:W3:Y:S01]  /*3e170*/  LDC R249, c[0x0][0x278] ;  /* 0x00009e00fff97b82 */ /* 0x000ee20000000800 */
[----:B0-----:R-:W-:Y:S01]  /*3e180*/  IMAD R69, R79, 0x171, RZ ;  /* 0x000001714f457824 */ /* 0x001fe200078e02ff */
[----:B------:R-:W-:Y:S01]  /*3e190*/  IADD3 R68, P4, R87, R2, RZ ;  /* 0x0000000257447210 */ /* 0x000fe20007f9e0ff */
[----:B------:R-:W-:Y:S01]  /*3e1a0*/  STG.E.U16 desc[UR4][R74.64], R70 ;  /* 0x000000464a007986 */ /* 0x000fe2000c101504 */
[----:B--2---:R-:W-:Y:S02]  /*3e1b0*/  IMAD R85, R80, 0x2e8, RZ ;  /* 0x000002e850557824 */ /* 0x004fe400078e02ff */
[----:B------:R-:W-:Y:S01]  /*3e1c0*/  LEA.HI.X.SX32 R69, R69, R3, 0x1, P4 ;  /* 0x0000000345457211 */ /* 0x000fe200020f0eff */
[----:B------:R0:W-:Y:S01]  /*3e1d0*/  STG.E.U16 desc[UR4][R76.64], R64 ;  /* 0x000000404c007986 */ /* 0x0001e2000c101504 */
[----:B------:R-:W2:Y:S01]  /*3e1e0*/  LDC R84, c[0x0][0x278] ;  /* 0x00009e00ff547b82 */ /* 0x000ea20000000800 */
[----:B------:R-:W-:Y:S01]  /*3e1f0*/  IMAD R89, R86, 0x2e6, RZ ;  /* 0x000002e656597824 */ /* 0x000fe200078e02ff */
[----:B------:R-:W-:Y:S01]  /*3e200*/  PRMT R86, R65, 0x7632, R86 ;  /* 0x0000763241567816 */ /* 0x000fe20000000056 */
[----:B-1----:R-:W-:-:S05]  /*3e210*/  IMAD R71, R81, 0x173, RZ ;  /* 0x0000017351477824 */ /* 0x002fca00078e02ff */
[----:B------:R-:W1:Y:S01]  /*3e220*/  LDC R83, c[0x0][0x278] ;  /* 0x00009e00ff537b82 */ /* 0x000e620000000800 */
[----:B0-----:R-:W-:-:S05]  /*3e230*/  PRMT R64, R64, 0x7632, R64 ;  /* 0x0000763240407816 */ /* 0x001fca0000000040 */
[----:B------:R0:W-:Y:S01]  /*3e240*/  STG.E.U16 desc[UR4][R68.64], R64 ;  /* 0x0000004044007986 */ /* 0x0001e2000c101504 */
[----:B---3--:R-:W-:Y:S01]  /*3e250*/  IMAD R249, R249, 0x174, RZ ;  /* 0x00000174f9f97824 */ /* 0x008fe200078e02ff */
[-C--:B------:R-:W-:Y:S01]  /*3e260*/  IADD3 R70, P6, R89, R2.reuse, RZ ;  /* 0x0000000259467210 */ /* 0x080fe20007fde0ff */
[----:B------:R-:W3:Y:S01]  /*3e270*/  LDC R78, c[0x0][0x278] ;  /* 0x00009e00ff4e7b82 */ /* 0x000ee20000000800 */
[----:B------:R4:W-:Y:S07]  /*3e280*/  STG.E.U16 desc[UR4][R72.64], R65 ;  /* 0x0000004148007986 */ /* 0x0009ee000c101504 */
[----:B------:R-:W3:Y:S01]  /*3e290*/  LDC R77, c[0x0][0x278] ;  /* 0x00009e00ff4d7b82 */ /* 0x000ee20000000800 */
[----:B0-----:R-:W-:-:S04]  /*3e2a0*/  IADD3 R64, P5, R85, R2, RZ ;  /* 0x0000000255407210 */ /* 0x001fc80007fbe0ff */
[----:B----4-:R-:W-:-:S03]  /*3e2b0*/  LEA.HI.X.SX32 R65, R249, R3, 0x1, P5 ;  /* 0x00000003f9417211 */ /* 0x010fc600028f0eff */
[----:B------:R-:W0:Y:S01]  /*3e2c0*/  LDC R249, c[0x0][0x278] ;  /* 0x00009e00fff97b82 */ /* 0x000e220000000800 */
[----:B------:R-:W-:-:S05]  /*3e2d0*/  LEA.HI.X.SX32 R71, R71, R3, 0x1, P6 ;  /* 0x0000000347477211 */ /* 0x000fca00030f0eff */
[----:B------:R2:W-:Y:S02]  /*3e2e0*/  STG.E.U16 desc[UR4][R70.64], R86 ;  /* 0x0000005646007986 */ /* 0x0005e4000c101504 */
[----:B------:R-:W4:Y:S08]  /*3e2f0*/  LDC R80, c[0x0][0x278] ;  /* 0x00009e00ff507b82 */ /* 0x000f300000000800 */
[----:B------:R-:W4:Y:S01]  /*3e300*/  LDC R82, c[0x0][0x278] ;  /* 0x00009e00ff527b82 */ /* 0x000f220000000800 */
[----:B--2---:R-:W-:-:S05]  /*3e310*/  IMAD R71, R84, 0x2ec, RZ ;  /* 0x000002ec54477824 */ /* 0x004fca00078e02ff */
[----:B------:R-:W-:Y:S01]  /*3e320*/  IADD3 R70, P5, R71, R2, RZ ;  /* 0x0000000247467210 */ /* 0x000fe20007fbe0ff */
[----:B0-----:R-:W-:Y:S01]  /*3e330*/  IMAD R249, R249, 0x176, RZ ;  /* 0x00000176f9f97824 */ /* 0x001fe200078e02ff */
[----:B------:R-:W0:Y:S04]  /*3e340*/  LDC R79, c[0x0][0x278] ;  /* 0x00009e00ff4f7b82 */ /* 0x000e280000000800 */
[----:B------:R-:W-:-:S04]  /*3e350*/  LEA.HI.X.SX32 R71, R249, R3, 0x1, P5 ;  /* 0x00000003f9477211 */ /* 0x000fc800028f0eff */
[----:B------:R-:W2:Y:S01]  /*3e360*/  LDC R249, c[0x0][0x278] ;  /* 0x00009e00fff97b82 */ /* 0x000ea20000000800 */
[----:B-1----:R-:W-:Y:S02]  /*3e370*/  IMAD R83, R83, 0x2ea, RZ ;  /* 0x000002ea53537824 */ /* 0x002fe400078e02ff */
[----:B---3--:R-:W-:-:S03]  /*3e380*/  IMAD R69, R78, 0x175, RZ ;  /* 0x000001754e457824 */ /* 0x008fc600078e02ff */
[----:B------:R-:W-:Y:S01]  /*3e390*/  IADD3 R68, P4, R83, R2, RZ ;  /* 0x0000000253447210 */ /* 0x000fe20007f9e0ff */
[----:B------:R-:W-:Y:S01]  /*3e3a0*/  IMAD R83, R77, 0x2f0, RZ ;  /* 0x000002f04d537824 */ /* 0x000fe200078e02ff */
[----:B------:R1:W-:Y:S01]  /*3e3b0*/  STG.E.U16 desc[UR4][R64.64], R66 ;  /* 0x0000004240007986 */ /* 0x0003e2000c101504 */
[----:B------:R-:W3:Y:S01]  /*3e3c0*/  LDC R74, c[0x0][0x278] ;  /* 0x00009e00ff4a7b82 */ /* 0x000ee20000000800 */
[----:B------:R-:W-:Y:S01]  /*3e3d0*/  LEA.HI.X.SX32 R69, R69, R3, 0x1, P4 ;  /* 0x0000000345457211 */ /* 0x000fe200020f0eff */
[----:B----4-:R-:W-:-:S06]  /*3e3e0*/  IMAD R85, R82, 0x2ee, RZ ;  /* 0x000002ee52557824 */ /* 0x010fcc00078e02ff */
[----:B------:R-:W4:Y:S01]  /*3e3f0*/  LDC R75, c[0x0][0x278] ;  /* 0x00009e00ff4b7b82 */ /* 0x000f220000000800 */
[----:B-1----:R-:W-:Y:S02]  /*3e400*/  PRMT R65, R66, 0x7632, R65 ;  /* 0x0000763242417816 */ /* 0x002fe40000000041 */
[----:B------:R-:W-:Y:S01]  /*3e410*/  IADD3 R64, P5, R83, R2, RZ ;  /* 0x0000000253407210 */ /* 0x000fe20007fbe0ff */
[----:B--2---:R-:W-:Y:S02]  /*3e420*/  IMAD R249, R249, 0x178, RZ ;  /* 0x00000178f9f97824 */ /* 0x004fe400078e02ff */
[----:B------:R1:W-:Y:S02]  /*3e430*/  STG.E.U16 desc[UR4][R68.64], R65 ;  /* 0x0000004144007986 */ /* 0x0003e4000c101504 */
[----:B------:R-:W2:Y:S08]  /*3e440*/  LDC R81, c[0x0][0x278] ;  /* 0x00009e00ff517b82 */ /* 0x000eb00000000800 */
[----:B------:R-:W2:Y:S01]  /*3e450*/  LDC R76, c[0x0][0x278] ;  /* 0x00009e00ff4c7b82 */ /* 0x000ea20000000800 */
[----:B-1----:R-:W-:-:S07]  /*3e460*/  LEA.HI.X.SX32 R65, R249, R3, 0x1, P5 ;  /* 0x00000003f9417211 */ /* 0x002fce00028f0eff */
[----:B------:R-:W1:Y:S01]  /*3e470*/  LDC R249, c[0x0][0x278] ;  /* 0x00009e00fff97b82 */ /* 0x000e620000000800 */
[----:B------:R-:W-:-:S05]  /*3e480*/  IMAD R69, R80, 0x2f4, RZ ;  /* 0x000002f450457824 */ /* 0x000fca00078e02ff */
[----:B------:R-:W-:Y:S02]  /*3e490*/  IADD3 R68, P5, R69, R2, RZ ;  /* 0x0000000245447210 */ /* 0x000fe40007fbe0ff */
[----:B------:R-:W2:Y:S01]  /*3e4a0*/  LDC R82, c[0x0][0x278] ;  /* 0x00009e00ff527b82 */ /* 0x000ea20000000800 */
[----:B0-----:R-:W-:Y:S01]  /*3e4b0*/  IMAD R79, R79, 0x2f2, RZ ;  /* 0x000002f24f4f7824 */ /* 0x001fe200078e02ff */
[----:B------:R-:W-:-:S06]  /*3e4c0*/  PRMT R84, R67, 0x7632, R84 ;  /* 0x0000763243547816 */ /* 0x000fcc0000000054 */
[----:B------:R-:W0:Y:S01]  /*3e4d0*/  LDC R78, c[0x0][0x278] ;  /* 0x00009e00ff4e7b82 */ /* 0x000e220000000800 */
[----:B-1----:R-:W-:-:S07]  /*3e4e0*/  IMAD R249, R249, 0x17a, RZ ;  /* 0x0000017af9f97824 */ /* 0x002fce00078e02ff */
[----:B------:R-:W1:Y:S01]  /*3e4f0*/  LDC R77, c[0x0][0x278] ;  /* 0x00009e00ff4d7b82 */ /* 0x000e620000000800 */
[----:B------:R-:W-:-:S07]  /*3e500*/  LEA.HI.X.SX32 R69, R249, R3, 0x1, P5 ;  /* 0x00000003f9457211 */ /* 0x000fce00028f0eff */
[----:B------:R-:W0:Y:S01]  /*3e510*/  LDC R249, c[0x0][0x278] ;  /* 0x00009e00fff97b82 */ /* 0x000e220000000800 */
[----:B---3--:R-:W-:Y:S01]  /*3e520*/  IMAD R73, R74, 0x177, RZ ;  /* 0x000001774a497824 */ /* 0x008fe200078e02ff */
[-C--:B------:R-:W-:Y:S01]  /*3e530*/  IADD3 R72, P6, R85, R2.reuse, RZ ;  /* 0x0000000255487210 */ /* 0x080fe20007fde0ff */
[----:B----4-:R-:W-:Y:S01]  /*3e540*/  IMAD R75, R75, 0x179, RZ ;  /* 0x000001794b4b7824 */ /* 0x010fe200078e02ff */
[----:B------:R-:W-:Y:S01]  /*3e550*/  IADD3 R66, P4, R79, R2, RZ ;  /* 0x000000024f427210 */ /* 0x000fe20007f9e0ff */
[----:B--2---:R-:W-:Y:S01]  /*3e560*/  IMAD R81, R81, 0x2f6, RZ ;  /* 0x000002f651517824 */ /* 0x004fe200078e02ff */
[----:B------:R-:W-:Y:S01]  /*3e570*/  LEA.HI.X.SX32 R73, R73, R3, 0x1, P6 ;  /* 0x0000000349497211 */ /* 0x000fe200030f0eff */
[----:B------:R2:W-:Y:S01]  /*3e580*/  STG.E.U16 desc[UR4][R70.64], R67 ;  /* 0x0000004346007986 */ /* 0x0005e2000c101504 */
[----:B------:R-:W-:Y:S01]  /*3e590*/  PRMT R80, R52, 0x7632, R80 ;  /* 0x0000763234507816 */ /* 0x000fe20000000050 */
[----:B------:R-:W3:Y:S01]  /*3e5a0*/  LDC R74, c[0x0][0x278] ;  /* 0x00009e00ff4a7b82 */ /* 0x000ee20000000800 */
[----:B0-----:R-:W-:-:S07]  /*3e5b0*/  IMAD R251, R249, 0x17c, RZ ;  /* 0x0000017cf9fb7824 */ /* 0x001fce00078e02ff */
[----:B------:R-:W0:Y:S01]  /*3e5c0*/  LDC R249, c[0x0][0x278] ;  /* 0x00009e00fff97b82 */ /* 0x000e220000000800 */
[----:B--2---:R-:W-:Y:S01]  /*3e5d0*/  IMAD R71, R76, 0x17b, RZ ;  /* 0x0000017b4c477824 */ /* 0x004fe200078e02ff */
[-C--:B------:R-:W-:Y:S01]  /*3e5e0*/  IADD3 R70, P6, R81, R2.reuse, RZ ;  /* 0x0000000251467210 */ /* 0x080fe20007fde0ff */
[----:B------:R-:W-:Y:S01]  /*3e5f0*/  IMAD R81, R82, 0x2fc, RZ ;  /* 0x000002fc52517824 */ /* 0x000fe200078e02ff */
[-C--:B------:R-:W-:Y:S01]  /*3e600*/  LEA.HI.X.SX32 R67, R75, R3.reuse, 0x1, P4 ;  /* 0x000000034b437211 */ /* 0x080fe200020f0eff */
[----:B------:R2:W-:Y:S01]  /*3e610*/  STG.E.U16 desc[UR4][R72.64], R84 ;  /* 0x0000005448007986 */ /* 0x0005e2000c101504 */
[----:B------:R-:W-:Y:S01]  /*3e620*/  LEA.HI.X.SX32 R71, R71, R3, 0x1, P6 ;  /* 0x0000000347477211 */ /* 0x000fe200030f0eff */
[----:B-1----:R-:W-:Y:S01]  /*3e630*/  IMAD R79, R77, 0x2fa, RZ ;  /* 0x000002fa4d4f7824 */ /* 0x002fe200078e02ff */
[----:B------:R-:W-:Y:S01]  /*3e640*/  PRMT R83, R53, 0x7632, R83 ;  /* 0x0000763235537816 */ /* 0x000fe20000000053 */
[----:B------:R-:W-:Y:S01]  /*3e650*/  STG.E.U16 desc[UR4][R64.64], R52 ;  /* 0x0000003440007986 */ /* 0x000fe2000c101504 */
[----:B------:R-:W1:Y:S03]  /*3e660*/  LDC R77, c[0x0][0x278] ;  /* 0x00009e00ff4d7b82 */ /* 0x000e660000000800 */
[----:B------:R4:W-:Y:S05]  /*3e670*/  STG.E.U16 desc[UR4][R66.64], R80 ;  /* 0x0000005042007986 */ /* 0x0009ea000c101504 */
[----:B--2---:R-:W2:Y:S01]  /*3e680*/  LDC R73, c[0x0][0x278] ;  /* 0x00009e00ff497b82 */ /* 0x004ea20000000800 */
[----:B0-----:R-:W-:Y:S01]  /*3e690*/  IMAD R249, R249, 0x17e, RZ ;  /* 0x0000017ef9f97824 */ /* 0x001fe200078e02ff */
[----:B----4-:R-:W-:-:S06]  /*3e6a0*/  IADD3 R66, P6, R81, R2, RZ ;  /* 0x0000000251427210 */ /* 0x010fcc0007fde0ff */
[----:B------:R-:W0:Y:S01]  /*3e6b0*/  LDC R75, c[0x0][0x278] ;  /* 0x00009e00ff4b7b82 */ /* 0x000e220000000800 */
[----:B------:R-:W-:-:S07]  /*3e6c0*/  LEA.HI.X.SX32 R67, R249, R3, 0x1, P6 ;  /* 0x00000003f9437211 */ /* 0x000fce00030f0eff */
[----:B------:R-:W4:Y:S01]  /*3e6d0*/  LDC R249, c[0x0][0x278] ;  /* 0x00009e00fff97b82 */ /* 0x000f220000000800 */
[----:B------:R-:W-:-:S05]  /*3e6e0*/  IMAD R65, R78, 0x2f8, RZ ;  /* 0x000002f84e417824 */ /* 0x000fca00078e02ff */
[-C--:B------:R-:W-:Y:S02]  /*3e6f0*/  IADD3 R64, P4, R65, R2.reuse, RZ ;  /* 0x0000000241407210 */ /* 0x080fe40007f9e0ff */
[----:B------:R-:W0:Y:S02]  /*3e700*/  LDC R72, c[0x0][0x278] ;  /* 0x00009e00ff487b82 */ /* 0x000e240000000800 */
[----:B------:R-:W-:Y:S01]  /*3e710*/  LEA.HI.X.SX32 R65, R251, R3, 0x1, P4 ;  /* 0x00000003fb417211 */ /* 0x000fe200020f0eff */
[----:B------:R3:W-:Y:S05]  /*3e720*/  STG.E.U16 desc[UR4][R68.64], R53 ;  /* 0x0000003544007986 */ /* 0x0007ea000c101504 */
[----:B------:R-:W0:Y:S01]  /*3e730*/  LDC R76, c[0x0][0x278] ;  /* 0x00009e00ff4c7b82 */ /* 0x000e220000000800 */
[----:B----4-:R-:W-:Y:S01]  /*3e740*/  IMAD R251, R249, 0x180, RZ ;  /* 0x00000180f9fb7824 */ /* 0x010fe200078e02ff */
[----:B------:R-:W-:-:S06]  /*3e750*/  IADD3 R52, P5, R79, R2, RZ ;  /* 0x000000024f347210 */ /* 0x000fcc0007fbe0ff */
[----:B------:R-:W4:Y:S01]  /*3e760*/  LDC R249, c[0x0][0x278] ;  /* 0x00009e00fff97b82 */ /* 0x000f220000000800 */
[----:B---3--:R-:W-:Y:S01]  /*3e770*/  IMAD R53, R74, 0x17d, RZ ;  /* 0x0000017d4a357824 */ /* 0x008fe200078e02ff */
[----:B------:R-:W-:Y:S01]  /*3e780*/  PRMT R78, R54, 0x7632, R78 ;  /* 0x00007632364e7816 */ /* 0x000fe2000000004e */
[----:B-1----:R-:W-:-:S03]  /*3e790*/  IMAD R77, R77, 0x304, RZ ;  /* 0x000003044d4d7824 */ /* 0x002fc600078e02ff */
[----:B------:R-:W-:Y:S01]  /*3e7a0*/  LEA.HI.X.SX32 R53, R53, R3, 0x1, P5 ;  /* 0x0000000335357211 */ /* 0x000fe200028f0eff */
[----:B------:R1:W-:Y:S01]  /*3e7b0*/  STG.E.U16 desc[UR4][R70.64], R83 ;  /* 0x0000005346007986 */ /* 0x0003e2000c101504 */
[----:B------:R-:W3:Y:S03]  /*3e7c0*/  LDC R68, c[0x0][0x278] ;  /* 0x00009e00ff447b82 */ /* 0x000ee60000000800 */
[----:B------:R-:W-:Y:S01]  /*3e7d0*/  STG.E.U16 desc[UR4][R64.64], R54 ;  /* 0x0000003640007986 */ /* 0x000fe2000c101504 */
[----:B--2---:R-:W-:-:S03]  /*3e7e0*/  IMAD R79, R73, 0x2fe, RZ ;  /* 0x000002fe494f7824 */ /* 0x004fc600078e02ff */
[----:B------:R-:W-:Y:S01]  /*3e7f0*/  STG.E.U16 desc[UR4][R52.64], R78 ;  /* 0x0000004e34007986 */ /* 0x000fe2000c101504 */
[----:B------:R-:W2:Y:S03]  /*3e800*/  LDC R73, c[0x0][0x278] ;  /* 0x00009e00ff497b82 */ /* 0x000ea60000000800 */
[----:B------:R0:W-:Y:S01]  /*3e810*/  STG.E.U16 desc[UR4][R66.64], R55 ;  /* 0x0000003742007986 */ /* 0x0001e2000c101504 */
[----:B----4-:R-:W-:-:S04]  /*3e820*/  IMAD R249, R249, 0x182, RZ ;  /* 0x00000182f9f97824 */ /* 0x010fc800078e02ff */
[----:B-1----:R-:W1:Y:S01]  /*3e830*/  LDC R71, c[0x0][0x278] ;  /* 0x00009e00ff477b82 */ /* 0x002e620000000800 */
[----:B0-----:R-:W-:Y:S01]  /*3e840*/  IADD3 R66, P6, R77, R2, RZ ;  /* 0x000000024d427210 */ /* 0x001fe20007fde0ff */
[----:B------:R-:W-:Y:S01]  /*3e850*/  IMAD R75, R75, 0x300, RZ ;  /* 0x000003004b4b7824 */ /* 0x000fe200078e02ff */
[----:B------:R-:W-:-:S05]  /*3e860*/  PRMT R80, R55, 0x7632, R80 ;  /* 0x0000763237507816 */ /* 0x000fca0000000050 */
[----:B------:R-:W0:Y:S01]  /*3e870*/  LDC R69, c[0x0][0x278] ;  /* 0x00009e00ff457b82 */ /* 0x000e220000000800 */
[----:B------:R-:W-:-:S07]  /*3e880*/  LEA.HI.X.SX32 R67, R249, R3, 0x1, P6 ;  /* 0x00000003f9437211 */ /* 0x000fce00030f0eff */
[----:B------:R-:W4:Y:S01]  /*3e890*/  LDC R249, c[0x0][0x278] ;  /* 0x00009e00fff97b82 */ /* 0x000f220000000800 */
[----:B------:R-:W-:Y:S01]  /*3e8a0*/  IMAD R65, R72, 0x17f, RZ ;  /* 0x0000017f48417824 */ /* 0x000fe200078e02ff */
[-C--:B------:R-:W-:Y:S01]  /*3e8b0*/  IADD3 R52, P5, R79, R2.reuse, RZ ;  /* 0x000000024f347210 */ /* 0x080fe20007fbe0ff */
[----:B------:R-:W-:Y:S01]  /*3e8c0*/  IMAD R79, R76, 0x302, RZ ;  /* 0x000003024c4f7824 */ /* 0x000fe200078e02ff */
[-C--:B------:R-:W-:Y:S02]  /*3e8d0*/  IADD3 R54, P4, R75, R2.reuse, RZ ;  /* 0x000000024b367210 */ /* 0x080fe40007f9e0ff */
[-C--:B------:R-:W-:Y:S01]  /*3e8e0*/  LEA.HI.X.SX32 R53, R65, R3.reuse, 0x1, P5 ;  /* 0x0000000341357211 */ /* 0x080fe200028f0eff */
[----:B---3--:R-:W-:Y:S01]  /*3e8f0*/  IMAD R65, R68, 0x181, RZ ;  /* 0x0000018144417824 */ /* 0x008fe200078e02ff */
[-C--:B------:R-:W-:Y:S01]  /*3e900*/  LEA.HI.X.SX32 R55, R251, R3.reuse, 0x1, P4 ;  /* 0x00000003fb377211 */ /* 0x080fe200020f0eff */
[----:B--2---:R-:W-:Y:S01]  /*3e910*/  IMAD R73, R73, 0x308, RZ ;  /* 0x0000030849497824 */ /* 0x004fe200078e02ff */
[----:B------:R-:W-:Y:S01]  /*3e920*/  IADD3 R64, P5, R79, R2, RZ ;  /* 0x000000024f407210 */ /* 0x000fe20007fbe0ff */
[----:B------:R-:W-:Y:S01]  /*3e930*/  STG.E.U16 desc[UR4][R52.64], R80 ;  /* 0x0000005034007986 */ /* 0x000fe2000c101504 */
[----:B------:R-:W2:Y:S02]  /*3e940*/  LDC R72, c[0x0][0x278] ;  /* 0x00009e00ff487b82 */ /* 0x000ea40000000800 */
[----:B------:R-:W-:Y:S01]  /*3e950*/  LEA.HI.X.SX32 R65, R65, R3, 0x1, P5 ;  /* 0x0000000341417211 */ /* 0x000fe200028f0eff */
[----:B------:R3:W-:Y:S01]  /*3e960*/  STG.E.U16 desc[UR4][R54.64], R60 ;  /* 0x0000003c36007986 */ /* 0x0007e2000c101504 */
[----:B-1----:R-:W-:Y:S01]  /*3e970*/  IMAD R77, R71, 0x306, RZ ;  /* 0x00000306474d7824 */ /* 0x002fe200078e02ff */
[----:B------:R-:W-:-:S03]  /*3e980*/  PRMT R78, R60, 0x7632, R78 ;  /* 0x000076323c4e7816 */ /* 0x000fc6000000004e */
[----:B------:R-:W1:Y:S01]  /*3e990*/  LDC R74, c[0x0][0x278] ;  /* 0x00009e00ff4a7b82 */ /* 0x000e620000000800 */
[----:B----4-:R-:W-:Y:S01]  /*3e9a0*/  IMAD R249, R249, 0x184, RZ ;  /* 0x00000184f9f97824 */ /* 0x010fe200078e02ff */
[-C--:B---3--:R-:W-:Y:S01]  /*3e9b0*/  IADD3 R54, P5, R73, R2.reuse, RZ ;  /* 0x0000000249367210 */ /* 0x088fe20007fbe0ff */
[----:B0-----:R-:W-:Y:S01]  /*3e9c0*/  IMAD R53, R69, 0x183, RZ ;  /* 0x0000018345357824 */ /* 0x001fe200078e02ff */
[----:B------:R-:W-:Y:S01]  /*3e9d0*/  IADD3 R52, P4, R77, R2, RZ ;  /* 0x000000024d347210 */ /* 0x000fe20007f9e0ff */
[----:B------:R0:W-:Y:S01]  /*3e9e0*/  STG.E.U16 desc[UR4][R64.64], R78 ;  /* 0x0000004e40007986 */ /* 0x0001e2000c101504 */
[-C--:B------:R-:W-:Y:S02]  /*3e9f0*/  LEA.HI.X.SX32 R55, R249, R3.reuse, 0x1, P5 ;  /* 0x00000003f9377211 */ /* 0x080fe400028f0eff */
[----:B------:R-:W3:Y:S08]  /*3ea00*/  LDC R70, c[0x0][0x278] ;  /* 0x00009e00ff467b82 */ /* 0x000ef00000000800 */
[----:B------:R-:W4:Y:S01]  /*3ea10*/  LDC R249, c[0x0][0x278] ;  /* 0x00009e00fff97b82 */ /* 0x000f220000000800 */
[----:B------:R-:W-:Y:S01]  /*3ea20*/  LEA.HI.X.SX32 R53, R53, R3, 0x1, P4 ;  /* 0x0000000335357211 */ /* 0x000fe200020f0eff */
[----:B--2---:R-:W-:Y:S01]  /*3ea30*/  IMAD R77, R72, 0x30c, RZ ;  /* 0x0000030c484d7824 */ /* 0x004fe200078e02ff */
[----:B0-----:R-:W-:Y:S01]  /*3ea40*/  PRMT R64, R61, 0x7632, R64 ;  /* 0x000076323d407816 */ /* 0x001fe20000000040 */
[----:B------:R-:W-:Y:S04]  /*3ea50*/  STG.E.U16 desc[UR4][R66.64], R61 ;  /* 0x0000003d42007986 */ /* 0x000fe8000c101504 */
[----:B------:R0:W-:Y:S01]  /*3ea60*/  STG.E.U16 desc[UR4][R52.64], R64 ;  /* 0x0000004034007986 */ /* 0x0001e2000c101504 */
[----:B------:R-:W2:Y:S01]  /*3ea70*/  LDC R76, c[0x0][0x278] ;  /* 0x00009e00ff4c7b82 */ /* 0x000ea20000000800 */
[----:B-1----:R-:W-:-:S02]  /*3ea80*/  IMAD R79, R74, 0x30a, RZ ;  /* 0x0000030a4a4f7824 */ /* 0x002fc400078e02ff */
[----:B---3--:R-:W-:-:S05]  /*3ea90*/  IMAD R65, R70, 0x185, RZ ;  /* 0x0000018546417824 */ /* 0x008fca00078e02ff */
[----:B------:R-:W1:Y:S01]  /*3eaa0*/  LDC R69, c[0x0][0x278] ;  /* 0x00009e00ff457b82 */ /* 0x000e620000000800 */
[-C--:B0-----:R-:W-:Y:S01]  /*3eab0*/  IADD3 R52, P5, R77, R2.reuse, RZ ;  /* 0x000000024d347210 */ /* 0x081fe20007fbe0ff */
[----:B----4-:R-:W-:Y:S01]  /*3eac0*/  IMAD R249, R249, 0x186, RZ ;  /* 0x00000186f9f97824 */ /* 0x010fe200078e02ff */
[----:B------:R-:W-:Y:S01]  /*3ead0*/  IADD3 R60, P6, R79, R2, RZ ;  /* 0x000000024f3c7210 */ /* 0x000fe20007fde0ff */
[----:B------:R2:W-:Y:S01]  /*3eae0*/  STG.E.U16 desc[UR4][R54.64], R62 ;  /* 0x0000003e36007986 */ /* 0x0005e2000c101504 */
[----:B------:R-:W-:-:S03]  /*3eaf0*/  PRMT R74, R62, 0x7632, R74 ;  /* 0x000076323e4a7816 */ /* 0x000fc6000000004a */
[----:B------:R-:W0:Y:S01]  /*3eb00*/  LDC R75, c[0x0][0x278] ;  /* 0x00009e00ff4b7b82 */ /* 0x000e220000000800 */
[----:B------:R-:W-:-:S07]  /*3eb10*/  LEA.HI.X.SX32 R53, R249, R3, 0x1, P5 ;  /* 0x00000003f9357211 */ /* 0x000fce00028f0eff */
[----:B------:R-:W3:Y:S01]  /*3eb20*/  LDC R249, c[0x0][0x278] ;  /* 0x00009e00fff97b82 */ /* 0x000ee20000000800 */
[----:B------:R-:W-:Y:S01]  /*3eb30*/  LEA.HI.X.SX32 R61, R65, R3, 0x1, P6 ;  /* 0x00000003413d7211 */ /* 0x000fe200030f0eff */
[----:B--2---:R-:W-:-:S04]  /*3eb40*/  IMAD R55, R76, 0x310, RZ ;  /* 0x000003104c377824 */ /* 0x004fc800078e02ff */
[----:B------:R2:W-:Y:S02]  /*3eb50*/  STG.E.U16 desc[UR4][R60.64], R74 ;  /* 0x0000004a3c007986 */ /* 0x0005e4000c101504 */
[----:B------:R-:W4:Y:S08]  /*3eb60*/  LDC R68, c[0x0][0x278] ;  /* 0x00009e00ff447b82 */ /* 0x000f300000000800 */
[----:B------:R-:W4:Y:S01]  /*3eb70*/  LDC R71, c[0x0][0x278] ;  /* 0x00009e00ff477b82 */ /* 0x000f220000000800 */
[----:B--2---:R-:W-:Y:S01]  /*3eb80*/  IADD3 R60, P5, R55, R2, RZ ;  /* 0x00000002373c7210 */ /* 0x004fe20007fbe0ff */
[----:B---3--:R-:W-:-:S06]  /*3eb90*/  IMAD R249, R249, 0x188, RZ ;  /* 0x00000188f9f97824 */ /* 0x008fcc00078e02ff */
[----:B------:R-:W2:Y:S01]  /*3eba0*/  LDC R72, c[0x0][0x278] ;  /* 0x00009e00ff487b82 */ /* 0x000ea20000000800 */
[----:B------:R-:W-:-:S07]  /*3ebb0*/  LEA.HI.X.SX32 R61, R249, R3, 0x1, P5 ;  /* 0x00000003f93d7211 */ /* 0x000fce00028f0eff */
[----:B------:R-:W3:Y:S01]  /*3ebc0*/  LDC R249, c[0x0][0x278] ;  /* 0x00009e00fff97b82 */ /* 0x000ee20000000800 */
[----:B------:R1:W-:Y:S01]  /*3ebd0*/  STG.E.U16 desc[UR4][R52.64], R63 ;  /* 0x0000003f34007986 */ /* 0x0003e2000c101504 */
[----:B0-----:R-:W-:Y:S01]  /*3ebe0*/  IMAD R75, R75, 0x30e, RZ ;  /* 0x0000030e4b4b7824 */ /* 0x001fe200078e02ff */
[----:B------:R-:W-:-:S05]  /*3ebf0*/  PRMT R76, R63, 0x7632, R76 ;  /* 0x000076323f4c7816 */ /* 0x000fca000000004c */
[----:B------:R-:W0:Y:S01]  /*3ec00*/  LDC R67, c[0x0][0x278] ;  /* 0x00009e00ff437b82 */ /* 0x000e220000000800 */
[----:B-1----:R-:W-:-:S07]  /*3ec10*/  IMAD R53, R69, 0x314, RZ ;  /* 0x0000031445357824 */ /* 0x002fce00078e02ff */
[----:B------:R-:W1:Y:S01]  /*3ec20*/  LDC R70, c[0x0][0x278] ;  /* 0x00009e00ff467b82 */ /* 0x000e620000000800 */
[-C--:B------:R-:W-:Y:S01]  /*3ec30*/  IADD3 R52, P5, R53, R2.reuse, RZ ;  /* 0x0000000235347210 */ /* 0x080fe20007fbe0ff */
[----:B---3--:R-:W-:Y:S01]  /*3ec40*/  IMAD R249, R249, 0x18a, RZ ;  /* 0x0000018af9f97824 */ /* 0x008fe200078e02ff */
[----:B------:R-:W-:Y:S01]  /*3ec50*/  IADD3 R54, P4, R75, R2, RZ ;  /* 0x000000024b367210 */ /* 0x000fe20007f9e0ff */
[----:B----4-:R-:W-:-:S04]  /*3ec60*/  IMAD R65, R68, 0x187, RZ ;  /* 0x0000018744417824 */ /* 0x010fc800078e02ff */
[----:B------:R-:W3:Y:S01]  /*3ec70*/  LDC R66, c[0x0][0x278] ;  /* 0x00009e00ff427b82 */ /* 0x000ee20000000800 */
[----:B------:R-:W-:-:S07]  /*3ec80*/  LEA.HI.X.SX32 R53, R249, R3, 0x1, P5 ;  /* 0x00000003f9357211 */ /* 0x000fce00028f0eff */
[----:B------:R-:W4:Y:S01]  /*3ec90*/  LDC R249, c[0x0][0x278] ;  /* 0x00009e00fff97b82 */ /* 0x000f220000000800 */
[----:B------:R-:W-:Y:S01]  /*3eca0*/  LEA.HI.X.SX32 R55, R65, R3, 0x1, P4 ;  /* 0x0000000341377211 */ /* 0x000fe200020f0eff */
[----:B------:R-:W-:-:S04]  /*3ecb0*/  IMAD R71, R71, 0x312, RZ ;  /* 0x0000031247477824 */ /* 0x000fc800078e02ff */
[----:B------:R-:W-:Y:S02]  /*3ecc0*/  STG.E.U16 desc[UR4][R54.64], R76 ;  /* 0x0000004c36007986 */ /* 0x000fe4000c101504 */
[----:B------:R-:W3:Y:S02]  /*3ecd0*/  LDC R74, c[0x0][0x278] ;  /* 0x00009e00ff4a7b82 */ /* 0x000ee40000000800 */
[----:B------:R2:W-:Y:S01]  /*3ece0*/  STG.E.U16 desc[UR4][R60.64], R56 ;  /* 0x000000383c007986 */ /* 0x0005e2000c101504 */
[----:B------:R-:W-:-:S05]  /*3ecf0*/  IADD3 R64, P6, R71, R2, RZ ;  /* 0x0000000247407210 */ /* 0x000fca0007fde0ff */
[----:B------:R-:W3:Y:S01]  /*3ed00*/  LDC R71, c[0x0][0x278] ;  /* 0x00009e00ff477b82 */ /* 0x000ee20000000800 */
[----:B--2---:R-:W-:Y:S02]  /*3ed10*/  IMAD R61, R72, 0x318, RZ ;  /* 0x00000318483d7824 */ /* 0x004fe400078e02ff */
[----:B----4-:R-:W-:Y:S01]  /*3ed20*/  IMAD R249, R249, 0x18c, RZ ;  /* 0x0000018cf9f97824 */ /* 0x010fe200078e02ff */
[----:B------:R-:W-:Y:S01]  /*3ed30*/  PRMT R77, R56, 0x7632, R77 ;  /* 0x00007632384d7816 */ /* 0x000fe2000000004d */
[----:B0-----:R-:W-:Y:S01]  /*3ed40*/  IMAD R67, R67, 0x189, RZ ;  /* 0x0000018943437824 */ /* 0x001fe200078e02ff */
[----:B------:R-:W-:Y:S01]  /*3ed50*/  IADD3 R60, P5, R61, R2, RZ ;  /* 0x000000023d3c7210 */ /* 0x000fe20007fbe0ff */
[----:B-1----:R-:W-:Y:S01]  /*3ed60*/  IMAD R63, R70, 0x316, RZ ;  /* 0x00000316463f7824 */ /* 0x002fe200078e02ff */
[----:B------:R-:W0:Y:S02]  /*3ed70*/  LDC R69, c[0x0][0x278] ;  /* 0x00009e00ff457b82 */ /* 0x000e240000000800 */
[----:B------:R-:W-:-:S06]  /*3ed80*/  LEA.HI.X.SX32 R61, R249, R3, 0x1, P5 ;  /* 0x00000003f93d7211 */ /* 0x000fcc00028f0eff */
[----:B------:R-:W1:Y:S01]  /*3ed90*/  LDC R249, c[0x0][0x278] ;  /* 0x00009e00fff97b82 */ /* 0x000e620000000800 */
[-C--:B------:R-:W-:Y:S01]  /*3eda0*/  LEA.HI.X.SX32 R65, R67, R3.reuse, 0x1, P6 ;  /* 0x0000000343417211 */ /* 0x080fe200030f0eff */
[----:B---3--:R-:W-:Y:S01]  /*3edb0*/  IMAD R55, R66, 0x18b, RZ ;  /* 0x0000018b42377824 */ /* 0x008fe200078e02ff */
[-C--:B------:R-:W-:Y:S01]  /*3edc0*/  IADD3 R54, P4, R63, R2.reuse, RZ ;  /* 0x000000023f367210 */ /* 0x080fe20007f9e0ff */
[----:B------:R-:W-:Y:S01]  /*3edd0*/  IMAD R71, R71, 0x31c, RZ ;  /* 0x0000031c47477824 */ /* 0x000fe200078e02ff */
[----:B------:R-:W-:Y:S01]  /*3ede0*/  PRMT R56, R57, 0x7632, R56 ;  /* 0x0000763239387816 */ /* 0x000fe20000000038 */
[----:B------:R-:W-:Y:S01]  /*3edf0*/  STG.E.U16 desc[UR4][R64.64], R77 ;  /* 0x0000004d40007986 */ /* 0x000fe2000c101504 */
[----:B------:R-:W-:Y:S01]  /*3ee00*/  LEA.HI.X.SX32 R55, R55, R3, 0x1, P4 ;  /* 0x0000000337377211 */ /* 0x000fe200020f0eff */
[----:B------:R-:W2:Y:S02]  /*3ee10*/  LDC R67, c[0x0][0x278] ;  /* 0x00009e00ff437b82 */ /* 0x000ea40000000800 */
[----:B------:R3:W-:Y:S04]  /*3ee20*/  STG.E.U16 desc[UR4][R52.64], R57 ;  /* 0x0000003934007986 */ /* 0x0007e8000c101504 */
[----:B------:R4:W-:Y:S01]  /*3ee30*/  STG.E.U16 desc[UR4][R54.64], R56 ;  /* 0x0000003836007986 */ /* 0x0009e2000c101504 */
[----:B0-----:R-:W-:Y:S01]  /*3ee40*/  IMAD R69, R69, 0x320, RZ ;  /* 0x0000032045457824 */ /* 0x001fe200078e02ff */
[----:B------:R-:W0:Y:S01]  /*3ee50*/  LDC R73, c[0x0][0x278] ;  /* 0x00009e00ff497b82 */ /* 0x000e220000000800 */
[----:B---3--:R-:W-:Y:S01]  /*3ee60*/  IMAD R53, R74, 0x31e, RZ ;  /* 0x0000031e4a357824 */ /* 0x008fe200078e02ff */
[----:B------:R-:W-:Y:S01]  /*3ee70*/  IADD3 R52, P5, R71, R2, RZ ;  /* 0x0000000247347210 */ /* 0x000fe20007fbe0ff */
[----:B-1----:R-:W-:-:S05]  /*3ee80*/  IMAD R249, R249, 0x18e, RZ ;  /* 0x0000018ef9f97824 */ /* 0x002fca00078e02ff */
[----:B------:R-:W1:Y:S01]  /*3ee90*/  LDC R62, c[0x0][0x278] ;  /* 0x00009e00ff3e7b82 */ /* 0x000e620000000800 */
[----:B----4-:R-:W-:Y:S02]  /*3eea0*/  IADD3 R54, P4, R53, R2, RZ ;  /* 0x0000000235367210 */ /* 0x010fe40007f9e0ff */
[----:B------:R-:W-:-:S05]  /*3eeb0*/  LEA.HI.X.SX32 R53, R249, R3, 0x1, P5 ;  /* 0x00000003f9357211 */ /* 0x000fca00028f0eff */
[----:B------:R-:W3:Y:S01]  /*3eec0*/  LDC R249, c[0x0][0x278] ;  /* 0x00009e00fff97b82 */ /* 0x000ee20000000800 */
[----:B--2---:R-:W-:Y:S01]  /*3eed0*/  IMAD R57, R67, 0x18f, RZ ;  /* 0x0000018f43397824 */ /* 0x004fe200078e02ff */
[----:B------:R-:W-:-:S04]  /*3eee0*/  IADD3 R56, P5, R69, R2, RZ ;  /* 0x0000000245387210 */ /* 0x000fc80007fbe0ff */
[----:B------:R-:W-:Y:S02]  /*3eef0*/  LEA.HI.X.SX32 R55, R57, R3, 0x1, P4 ;  /* 0x0000000339377211 */ /* 0x000fe400020f0eff */
[----:B------:R-:W2:Y:S08]  /*3ef00*/  LDC R75, c[0x0][0x278] ;  /* 0x00009e00ff4b7b82 */ /* 0x000eb00000000800 */
[----:B------:R-:W4:Y:S01]  /*3ef10*/  LDC R68, c[0x0][0x278] ;  /* 0x00009e00ff447b82 */ /* 0x000f220000000800 */
[----:B---3--:R-:W-:-:S07]  /*3ef20*/  IMAD R249, R249, 0x190, RZ ;  /* 0x00000190f9f97824 */ /* 0x008fce00078e02ff */
[----:B------:R-:W3:Y:S01]  /*3ef30*/  LDC R70, c[0x0][0x278] ;  /* 0x00009e00ff467b82 */ /* 0x000ee20000000800 */
[----:B------:R-:W-:-:S07]  /*3ef40*/  LEA.HI.X.SX32 R57, R249, R3, 0x1, P5 ;  /* 0x00000003f9397211 */ /* 0x000fce00028f0eff */
[----:B------:R-:W2:Y:S01]  /*3ef50*/  LDC R249, c[0x0][0x278] ;  /* 0x00009e00fff97b82 */ /* 0x000ea20000000800 */
[----:B0-----:R-:W-:Y:S02]  /*3ef60*/  IMAD R73, R73, 0x31a, RZ ;  /* 0x0000031a49497824 */ /* 0x001fe400078e02ff */
[----:B-1----:R-:W-:-:S03]  /*3ef70*/  IMAD R63, R62, 0x18d, RZ ;  /* 0x0000018d3e3f7824 */ /* 0x002fc600078e02ff */
[----:B------:R-:W-:Y:S02]  /*3ef80*/  IADD3 R62, P6, R73, R2, RZ ;  /* 0x00000002493e7210 */ /* 0x000fe40007fde0ff */
[----:B------:R-:W-:Y:S01]  /*3ef90*/  PRMT R72, R58, 0x7632, R72 ;  /* 0x000076323a487816 */ /* 0x000fe20000000048 */
[----:B------:R-:W0:Y:S01]  /*3efa0*/  LDC R65, c[0x0][0x278] ;  /* 0x00009e00ff417b82 */ /* 0x000e220000000800 */
[----:B------:R-:W-:-:S07]  /*3efb0*/  LEA.HI.X.SX32 R63, R63, R3, 0x1, P6 ;  /* 0x000000033f3f7211 */ /* 0x000fce00030f0eff */
[----:B------:R-:W1:Y:S01]  /*3efc0*/  LDC R66, c[0x0][0x278] ;  /* 0x00009e00ff427b82 */ /* 0x000e620000000800 */
[----:B--2---:R-:W-:-:S07]  /*3efd0*/  IMAD R251, R249, 0x192, RZ ;  /* 0x00000192f9fb7824 */ /* 0x004fce00078e02ff */
[----:B------:R-:W2:Y:S08]  /*3efe0*/  LDC R64, c[0x0][0x278] ;  /* 0x00009e00ff407b82 */ /* 0x000eb00000000800 */
[----:B------:R-:W1:Y:S01]  /*3eff0*/  LDC R249, c[0x0][0x278] ;  /* 0x00009e00fff97b82 */ /* 0x000e620000000800 */
[----:B------:R-:W-:Y:S01]  /*3f000*/  IMAD R75, R75, 0x322, RZ ;  /* 0x000003224b4b7824 */ /* 0x000fe200078e02ff */
[----:B------:R4:W-:Y:S04]  /*3f010*/  STG.E.U16 desc[UR4][R60.64], R58 ;  /* 0x0000003a3c007986 */ /* 0x0009e8000c101504 */
[----:B------:R3:W-:Y:S04]  /*3f020*/  STG.E.U16 desc[UR4][R62.64], R72 ;  /* 0x000000483e007986 */ /* 0x0007e8000c101504 */
[----:B------:R3:W-:Y:S01]  /*3f030*/  STG.E.U16 desc[UR4][R52.64], R59 ;  /* 0x0000003b34007986 */ /* 0x0007e2000c101504 */
[----:B----4-:R-:W-:Y:S01]  /*3f040*/  IMAD R61, R68, 0x191, RZ ;  /* 0x00000191443d7824 */ /* 0x010fe200078e02ff */
[----:B------:R-:W-:Y:S01]  /*3f050*/  PRMT R68, R59, 0x7632, R68 ;  /* 0x000076323b447816 */ /* 0x000fe20000000044 */
[----:B0-----:R-:W-:Y:S01]  /*3f060*/  IMAD R67, R65, 0x324, RZ ;  /* 0x0000032441437824 */ /* 0x001fe200078e02ff */
[-C--:B------:R-:W-:Y:S01]  /*3f070*/  IADD3 R60, P6, R75, R2.reuse, RZ ;  /* 0x000000024b3c7210 */ /* 0x080fe20007fde0ff */
[----:B---3--:R-:W0:Y:S01]  /*3f080*/  LDC R62, c[0x0][0x278] ;  /* 0x00009e00ff3e7b82 */ /* 0x008e220000000800 */
[----:B------:R-:W-:Y:S01]  /*3f090*/  IMAD R59, R70, 0x328, RZ ;  /* 0x00000328463b7824 */ /* 0x000fe200078e02ff */
[----:B------:R-:W-:Y:S01]  /*3f0a0*/  STG.E.U16 desc[UR4][R54.64], R68 ;  /* 0x0000004436007986 */ /* 0x000fe2000c101504 */
[----:B------:R-:W-:Y:S01]  /*3f0b0*/  LEA.HI.X.SX32 R61, R61, R3, 0x1, P6 ;  /* 0x000000033d3d7211 */ /* 0x000fe200030f0eff */
[----:B-1----:R-:W-:Y:S01]  /*3f0c0*/  IMAD R249, R249, 0x194, RZ ;  /* 0x00000194f9f97824 */ /* 0x002fe200078e02ff */
[----:B------:R-:W-:Y:S01]  /*3f0d0*/  PRMT R69, R48, 0x7632, R69 ;  /* 0x0000763230457816 */ /* 0x000fe20000000045 */
[----:B------:R1:W-:Y:S01]  /*3f0e0*/  STG.E.U16 desc[UR4][R56.64], R48 ;  /* 0x0000003038007986 */ /* 0x0003e2000c101504 */
[----:B------:R-:W-:Y:S01]  /*3f0f0*/  IMAD R53, R66, 0x326, RZ ;  /* 0x0000032642357824 */ /* 0x000fe200078e02ff */
[-C--:B------:R-:W-:Y:S01]  /*3f100*/  IADD3 R52, P4, R67, R2.reuse, RZ ;  /* 0x0000000243347210 */ /* 0x080fe20007f9e0ff */
[----:B------:R-:W3:Y:S08]  /*3f110*/  LDC R66, c[0x0][0x278] ;  /* 0x00009e00ff427b82 */ /* 0x000ef00000000800 */
[----:B------:R-:W4:Y:S01]  /*3f120*/  LDC R58, c[0x0][0x278] ;  /* 0x00009e00ff3a7b82 */ /* 0x000f220000000800 */
[----:B-1----:R-:W-:-:S04]  /*3f130*/  IADD3 R56, P6, R59, R2, RZ ;  /* 0x000000023b387210 */ /* 0x002fc80007fde0ff */
[----:B------:R-:W-:-:S03]  /*3f140*/  LEA.HI.X.SX32 R57, R249, R3, 0x1, P6 ;  /* 0x00000003f9397211 */ /* 0x000fc600030f0eff */
[----:B------:R-:W1:Y:S01]  /*3f150*/  LDC R249, c[0x0][0x278] ;  /* 0x00009e00fff97b82 */ /* 0x000e620000000800 */
[----:B------:R-:W-:Y:S02]  /*3f160*/  IADD3 R54, P5, R53, R2, RZ ;  /* 0x0000000235367210 */ /* 0x000fe40007fbe0ff */
[-C--:B------:R-:W-:Y:S01]  /*3f170*/  LEA.HI.X.SX32 R53, R251, R3.reuse, 0x1, P4 ;  /* 0x00000003fb357211 */ /* 0x080fe200020f0eff */
[----:B--2---:R-:W-:Y:S01]  /*3f180*/  IMAD R55, R64, 0x193, RZ ;  /* 0x0000019340377824 */ /* 0x004fe200078e02ff */
[----:B------:R-:W-:Y:S01]  /*3f190*/  PRMT R48, R49, 0x7632, R48 ;  /* 0x0000763231307816 */ /* 0x000fe20000000030 */
[----:B------:R0:W-:Y:S02]  /*3f1a0*/  STG.E.U16 desc[UR4][R60.64], R69 ;  /* 0x000000453c007986 */ /* 0x0001e4000c101504 */
[----:B------:R-:W2:Y:S01]  /*3f1b0*/  LDC R63, c[0x0][0x278] ;  /* 0x00009e00ff3f7b82 */ /* 0x000ea20000000800 */
[----:B------:R-:W-:-:S07]  /*3f1c0*/  LEA.HI.X.SX32 R55, R55, R3, 0x1, P5 ;  /* 0x0000000337377211 */ /* 0x000fce00028f0eff */
[----:B------:R-:W4:Y:S01]  /*3f1d0*/  LDC R65, c[0x0][0x278] ;  /* 0x00009e00ff417b82 */ /* 0x000f220000000800 */
[----:B-1----:R-:W-:-:S07]  /*3f1e0*/  IMAD R251, R249, 0x196, RZ ;  /* 0x00000196f9fb7824 */ /* 0x002fce00078e02ff */
[----:B------:R-:W1:Y:S08]  /*3f1f0*/  LDC R59, c[0x0][0x278] ;  /* 0x00009e00ff3b7b82 */ /* 0x000e700000000800 */
[----:B------:R-:W2:Y:S01]  /*3f200*/  LDC R249, c[0x0][0x278] ;  /* 0x00009e00fff97b82 */ /* 0x000ea20000000800 */
[----:B------:R-:W-:Y:S04]  /*3f210*/  STG.E.U16 desc[UR4][R52.64], R49 ;  /* 0x0000003134007986 */ /* 0x000fe8000c101504 */
[----:B------:R-:W-:Y:S01]  /*3f220*/  STG.E.U16 desc[UR4][R54.64], R48 ;  /* 0x0000003036007986 */ /* 0x000fe2000c101504 */
[----:B0-----:R-:W-:-:S02]  /*3f230*/  IMAD R69, R62, 0x32a, RZ ;  /* 0x0000032a3e457824 */ /* 0x001fc400078e02ff */
[----:B------:R-:W0:Y:S01]  /*3f240*/  LDC R62, c[0x0][0x278] ;  /* 0x00009e00ff3e7b82 */ /* 0x000e220000000800 */
[----:B------:R3:W-:Y:S01]  /*3f250*/  STG.E.U16 desc[UR4][R56.64], R50 ;  /* 0x0000003238007986 */ /* 0x0007e2000c101504 */
[----:B------:R-:W-:-:S06]  /*3f260*/  PRMT R68, R50, 0x7632, R68 ;  /* 0x0000763232447816 */ /* 0x000fcc0000000044 */
[----:B------:R-:W0:Y:S01]  /*3f270*/  LDC R64, c[0x0][0x278] ;  /* 0x00009e00ff407b82 */ /* 0x000e220000000800 */
[----:B---3--:R-:W-:Y:S02]  /*3f280*/  IMAD R57, R66, 0x330, RZ ;  /* 0x0000033042397824 */ /* 0x008fe400078e02ff */
[----:B--2---:R-:W-:-:S05]  /*3f290*/  IMAD R249, R249, 0x198, RZ ;  /* 0x00000198f9f97824 */ /* 0x004fca00078e02ff */
[----:B------:R-:W2:Y:S01]  /*3f2a0*/  LDC R60, c[0x0][0x278] ;  /* 0x00009e00ff3c7b82 */ /* 0x000ea20000000800 */
[----:B------:R-:W-:-:S04]  /*3f2b0*/  IADD3 R56, P6, R57, R2, RZ ;  /* 0x0000000239387210 */ /* 0x000fc80007fde0ff */
[----:B------:R-:W-:-:S03]  /*3f2c0*/  LEA.HI.X.SX32 R57, R249, R3, 0x1, P6 ;  /* 0x00000003f9397211 */ /* 0x000fc600030f0eff */
[----:B------:R-:W3:Y:S01]  /*3f2d0*/  LDC R249, c[0x0][0x278] ;  /* 0x00009e00fff97b82 */ /* 0x000ee20000000800 */
[----:B------:R-:W-:Y:S01]  /*3f2e0*/  IMAD R63, R63, 0x32c, RZ ;  /* 0x0000032c3f3f7824 */ /* 0x000fe200078e02ff */
[-C--:B------:R-:W-:Y:S01]  /*3f2f0*/  IADD3 R48, P5, R69, R2.reuse, RZ ;  /* 0x0000000245307210 */ /* 0x080fe20007fbe0ff */
[----:B----4-:R-:W-:Y:S02]  /*3f300*/  IMAD R49, R58, 0x195, RZ ;  /* 0x000001953a317824 */ /* 0x010fe400078e02ff */
[----:B------:R-:W-:Y:S01]  /*3f310*/  IMAD R65, R65, 0x32e, RZ ;  /* 0x0000032e41417824 */ /* 0x000fe200078e02ff */
[-C--:B------:R-:W-:Y:S01]  /*3f320*/  IADD3 R52, P4, R63, R2.reuse, RZ ;  /* 0x000000023f347210 */ /* 0x080fe20007f9e0ff */
[----:B-1----:R-:W-:Y:S01]  /*3f330*/  IMAD R55, R59, 0x197, RZ ;  /* 0x000001973b377824 */ /* 0x002fe200078e02ff */
[----:B------:R-:W-:Y:S01]  /*3f340*/  LEA.HI.X.SX32 R49, R49, R3, 0x1, P5 ;  /* 0x0000000331317211 */ /* 0x000fe200028f0eff */
[----:B------:R-:W1:Y:S01]  /*3f350*/  LDC R67, c[0x0][0x278] ;  /* 0x00009e00ff437b82 */ /* 0x000e620000000800 */
[----:B------:R-:W-:-:S02]  /*3f360*/  IADD3 R54, P5, R65, R2, RZ ;  /* 0x0000000241367210 */ /* 0x000fc40007fbe0ff */
[-C--:B------:R-:W-:Y:S01]  /*3f370*/  LEA.HI.X.SX32 R53, R251, R3.reuse, 0x1, P4 ;  /* 0x00000003fb357211 */ /* 0x080fe200020f0eff */
[----:B0-----:R-:W-:Y:S01]  /*3f380*/  IMAD R71, R62, 0x334, RZ ;  /* 0x000003343e477824 */ /* 0x001fe200078e02ff */
[----:B------:R-:W-:Y:S02]  /*3f390*/  LEA.HI.X.SX32 R55, R55, R3, 0x1, P5 ;  /* 0x0000000337377211 */ /* 0x000fe400028f0eff */
[----:B------:R-:W-:Y:S01]  /*3f3a0*/  PRMT R50, R51, 0x7632, R50 ;  /* 0x0000763233327816 */ /* 0x000fe20000000032 */
[----:B------:R-:W-:Y:S01]  /*3f3b0*/  STG.E.U16 desc[UR4][R48.64], R68 ;  /* 0x0000004430007986 */ /* 0x000fe2000c101504 */
[----:B------:R-:W0:Y:S03]  /*3f3c0*/  LDC R59, c[0x0][0x278] ;  /* 0x00009e00ff3b7b82 */ /* 0x000e260000000800 */
[----:B------:R-:W-:Y:S01]  /*3f3d0*/  STG.E.U16 desc[UR4][R52.64], R51 ;  /* 0x0000003334007986 */ /* 0x000fe2000c101504 */
[----:B---3--:R-:W-:-:S03]  /*3f3e0*/  IMAD R249, R249, 0x19a, RZ ;  /* 0x0000019af9f97824 */ /* 0x008fc600078e02ff */
[----:B------:R3:W-:Y:S01]  /*3f3f0*/  STG.E.U16 desc[UR4][R54.64], R50 ;  /* 0x0000003236007986 */ /* 0x0007e2000c101504 */
[----:B------:R-:W-:Y:S01]  /*3f400*/  IMAD R69, R64, 0x332, RZ ;  /* 0x0000033240457824 */ /* 0x000fe200078e02ff */
[----:B------:R-:W4:Y:S01]  /*3f410*/  LDC R61, c[0x0][0x278] ;  /* 0x00009e00ff3d7b82 */ /* 0x000f220000000800 */
[----:B-1----:R-:W-:-:S07]  /*3f420*/  IMAD R67, R67, 0x336, RZ ;  /* 0x0000033643437824 */ /* 0x002fce00078e02ff */
[----:B------:R-:W1:Y:S01]  /*3f430*/  LDC R65, c[0x0][0x278] ;  /* 0x00009e00ff417b82 */ /* 0x000e620000000800 */
[----:B---3--:R-:W-:-:S04]  /*3f440*/  IADD3 R50, P5, R71, R2, RZ ;  /* 0x0000000247327210 */ /* 0x008fc80007fbe0ff */
[----:B------:R-:W-:-:S03]  /*3f450*/  LEA.HI.X.SX32 R51, R249, R3, 0x1, P5 ;  /* 0x00000003f9337211 */ /* 0x000fc600028f0eff */
[----:B------:R-:W3:Y:S01]  /*3f460*/  LDC R249, c[0x0][0x278] ;  /* 0x00009e00fff97b82 */ /* 0x000ee20000000800 */
[----:B--2---:R-:W-:Y:S01]  /*3f470*/  IMAD R49, R60, 0x199, RZ ;  /* 0x000001993c317824 */ /* 0x004fe200078e02ff */
[-C--:B------:R-:W-:Y:S01]  /*3f480*/  IADD3 R48, P4, R69, R2.reuse, RZ ;  /* 0x0000000245307210 */ /* 0x080fe20007f9e0ff */
[----:B------:R2:W-:Y:S01]  /*3f490*/  STG.E.U16 desc[UR4][R56.64], R44 ;  /* 0x0000002c38007986 */ /* 0x0005e2000c101504 */
[----:B------:R-:W-:Y:S01]  /*3f4a0*/  IADD3 R52, P6, R67, R2, RZ ;  /* 0x0000000243347210 */ /* 0x000fe20007fde0ff */
[----:B0-----:R-:W-:Y:S01]  /*3f4b0*/  IMAD R67, R59, 0x338, RZ ;  /* 0x000003383b437824 */ /* 0x001fe200078e02ff */
[----:B------:R-:W-:Y:S02]  /*3f4c0*/  LEA.HI.X.SX32 R49, R49, R3, 0x1, P4 ;  /* 0x0000000331317211 */ /* 0x000fe400020f0eff */
[----:B------:R-:W-:Y:S01]  /*3f4d0*/  PRMT R62, R45, 0x7632, R62 ;  /* 0x000076322d3e7816 */ /* 0x000fe2000000003e */
[----:B------:R-:W0:Y:S01]  /*3f4e0*/  LDC R64, c[0x0][0x278] ;  /* 0x00009e00ff407b82 */ /* 0x000e220000000800 */
[----:B--2---:R-:W-:Y:S01]  /*3f4f0*/  PRMT R44, R44, 0x7632, R44 ;  /* 0x000076322c2c7816 */ /* 0x004fe2000000002c */
[----:B----4-:R-:W-:-:S06]  /*3f500*/  IMAD R53, R61, 0x19b, RZ ;  /* 0x0000019b3d357824 */ /* 0x010fcc00078e02ff */
[----:B------:R-:W2:Y:S01]  /*3f510*/  LDC R63, c[0x0][0x278] ;  /* 0x00009e00ff3f7b82 */ /* 0x000ea20000000800 */
[----:B------:R4:W-:Y:S01]  /*3f520*/  STG.E.U16 desc[UR4][R48.64], R44 ;  /* 0x0000002c30007986 */ /* 0x0009e2000c101504 */
[----:B---3--:R-:W-:-:S03]  /*3f530*/  IMAD R249, R249, 0x19c, RZ ;  /* 0x0000019cf9f97824 */ /* 0x008fc600078e02ff */
[----:B------:R3:W-:Y:S01]  /*3f540*/  STG.E.U16 desc[UR4][R50.64], R45 ;  /* 0x0000002d32007986 */ /* 0x0007e2000c101504 */
[----:B-1----:R-:W-:Y:S02]  /*3f550*/  IMAD R65, R65, 0x33c, RZ ;  /* 0x0000033c41417824 */ /* 0x002fe400078e02ff */
[----:B------:R-:W1:Y:S01]  /*3f560*/  LDC R57, c[0x0][0x278] ;  /* 0x00009e00ff397b82 */ /* 0x000e620000000800 */
[----:B----4-:R-:W-:-:S07]  /*3f570*/  IADD3 R44, P5, R67, R2, RZ ;  /* 0x00000002432c7210 */ /* 0x010fce0007fbe0ff */
[----:B------:R-:W4:Y:S01]  /*3f580*/  LDC R58, c[0x0][0x278] ;  /* 0x00009e00ff3a7b82 */ /* 0x000f220000000800 */
[----:B---3--:R-:W-:-:S07]  /*3f590*/  LEA.HI.X.SX32 R45, R249, R3, 0x1, P5 ;  /* 0x00000003f92d7211 */ /* 0x008fce00028f0eff */
[----:B------:R-:W3:Y:S01]  /*3f5a0*/  LDC R249, c[0x0][0x278] ;  /* 0x00009e00fff97b82 */ /* 0x000ee20000000800 */
[----:B------:R-:W-:Y:S01]  /*3f5b0*/  LEA.HI.X.SX32 R53, R53, R3, 0x1, P6 ;  /* 0x0000000335357211 */ /* 0x000fe200030f0eff */
[----:B0-----:R-:W-:Y:S01]  /*3f5c0*/  IMAD R51, R64, 0x33e, RZ ;  /* 0x0000033e40337824 */ /* 0x001fe200078e02ff */
[----:B------:R-:W-:-:S03]  /*3f5d0*/  IADD3 R50, P5, R65, R2, RZ ;  /* 0x0000000241327210 */ /* 0x000fc60007fbe0ff */
[----:B------:R0:W-:Y:S02]  /*3f5e0*/  STG.E.U16 desc[UR4][R52.64], R62 ;  /* 0x0000003e34007986 */ /* 0x0001e4000c101504 */
[----:B------:R-:W1:Y:S08]  /*3f5f0*/  LDC R60, c[0x0][0x278] ;  /* 0x00009e00ff3c7b82 */ /* 0x000e700000000800 */
[----:B------:R-:W1:Y:S01]  /*3f600*/  LDC R59, c[0x0][0x278] ;  /* 0x00009e00ff3b7b82 */ /* 0x000e620000000800 */
[----:B0-----:R-:W-:Y:S01]  /*3f610*/  IADD3 R52, P6, R51, R2, RZ ;  /* 0x0000000233347210 */ /* 0x001fe20007fde0ff */
[----:B---3--:R-:W-:-:S06]  /*3f620*/  IMAD R249, R249, 0x19e, RZ ;  /* 0x0000019ef9f97824 */ /* 0x008fcc00078e02ff */
[----:B------:R-:W0:Y:S01]  /*3f630*/  LDC R54, c[0x0][0x278] ;  /* 0x00009e00ff367b82 */ /* 0x000e220000000800 */
[----:B------:R-:W-:-:S07]  /*3f640*/  LEA.HI.X.SX32 R51, R249, R3, 0x1, P5 ;  /* 0x00000003f9337211 */ /* 0x000fce00028f0eff */
[----:B------:R-:W3:Y:S01]  /*3f650*/  LDC R249, c[0x0][0x278] ;  /* 0x00009e00fff97b82 */ /* 0x000ee20000000800 */
[----:B--2---:R-:W-:Y:S01]  /*3f660*/  IMAD R63, R63, 0x33a, RZ ;  /* 0x0000033a3f3f7824 */ /* 0x004fe200078e02ff */
[----:B------:R2:W-:Y:S01]  /*3f670*/  STG.E.U16 desc[UR4][R44.64], R46 ;  /* 0x0000002e2c007986 */ /* 0x0005e2000c101504 */
[----:B----4-:R-:W-:-:S03]  /*3f680*/  IMAD R49, R58, 0x19d, RZ ;  /* 0x0000019d3a317824 */ /* 0x010fc600078e02ff */
[-C--:B------:R-:W-:Y:S01]  /*3f690*/  IADD3 R48, P4, R63, R2.reuse, RZ ;  /* 0x000000023f307210 */ /* 0x080fe20007f9e0ff */
[----:B-1----:R-:W-:Y:S01]  /*3f6a0*/  IMAD R63, R57, 0x340, RZ ;  /* 0x00000340393f7824 */ /* 0x002fe200078e02ff */
[----:B------:R-:W-:Y:S01]  /*3f6b0*/  PRMT R64, R46, 0x7632, R64 ;  /* 0x000076322e407816 */ /* 0x000fe20000000040 */
[----:B------:R-:W-:Y:S01]  /*3f6c0*/  IMAD R59, R59, 0x344, RZ ;  /* 0x000003443b3b7824 */ /* 0x000fe200078e02ff */
[----:B------:R-:W-:Y:S01]  /*3f6d0*/  LEA.HI.X.SX32 R49, R49, R3, 0x1, P4 ;  /* 0x0000000331317211 */ /* 0x000fe200020f0eff */
[----:B------:R-:W1:Y:S01]  /*3f6e0*/  LDC R55, c[0x0][0x278] ;  /* 0x00009e00ff377b82 */ /* 0x000e620000000800 */
[----:B--2---:R-:W-:Y:S01]  /*3f6f0*/  IMAD R45, R60, 0x342, RZ ;  /* 0x000003423c2d7824 */ /* 0x004fe200078e02ff */
[----:B------:R-:W-:-:S04]  /*3f700*/  IADD3 R44, P5, R63, R2, RZ ;  /* 0x000000023f2c7210 */ /* 0x000fc80007fbe0ff */
[----:B------:R-:W-:Y:S02]  /*3f710*/  IADD3 R46, P4, R45, R2, RZ ;  /* 0x000000022d2e7210 */ /* 0x000fe40007f9e0ff */
[----:B------:R-:W2:Y:S01]  /*3f720*/  LDC R61, c[0x0][0x278] ;  /* 0x00009e00ff3d7b82 */ /* 0x000ea20000000800 */
[----:B---3--:R-:W-:-:S07]  /*3f730*/  IMAD R249, R249, 0x1a0, RZ ;  /* 0x000001a0f9f97824 */ /* 0x008fce00078e02ff */
[----:B------:R-:W3:Y:S01]  /*3f740*/  LDC R56, c[0x0][0x278] ;  /* 0x00009e00ff387b82 */ /* 0x000ee20000000800 */
[----:B------:R-:W-:-:S07]  /*3f750*/  LEA.HI.X.SX32 R45, R249, R3, 0x1, P5 ;  /* 0x00000003f92d7211 */ /* 0x000fce00028f0eff */
[----:B------:R-:W4:Y:S01]  /*3f760*/  LDC R249, c[0x0][0x278] ;  /* 0x00009e00fff97b82 */ /* 0x000f220000000800 */
[----:B------:R0:W-:Y:S07]  /*3f770*/  STG.E.U16 desc[UR4][R48.64], R64 ;  /* 0x0000004030007986 */ /* 0x0001ee000c101504 */
[----:B------:R-:W3:Y:S01]  /*3f780*/  LDC R62, c[0x0][0x278] ;  /* 0x00009e00ff3e7b82 */ /* 0x000ee20000000800 */
[----:B0-----:R-:W-:Y:S01]  /*3f790*/  IADD3 R48, P5, R59, R2, RZ ;  /* 0x000000023b307210 */ /* 0x001fe20007fbe0ff */
[----:B------:R-:W-:Y:S01]  /*3f7a0*/  IMAD R53, R54, 0x19f, RZ ;  /* 0x0000019f36357824 */ /* 0x000fe200078e02ff */
[----:B------:R-:W-:-:S05]  /*3f7b0*/  PRMT R65, R47, 0x7632, R65 ;  /* 0x000076322f417816 */ /* 0x000fca0000000041 */
[----:B------:R-:W0:Y:S01]  /*3f7c0*/  LDC R58, c[0x0][0x278] ;  /* 0x00009e00ff3a7b82 */ /* 0x000e220000000800 */
[----:B----4-:R-:W-:-:S07]  /*3f7d0*/  IMAD R249, R249, 0x1a2, RZ ;  /* 0x000001a2f9f97824 */ /* 0x010fce00078e02ff */
[----:B------:R-:W4:Y:S01]  /*3f7e0*/  LDC R57, c[0x0][0x278] ;  /* 0x00009e00ff397b82 */ /* 0x000f220000000800 */
[----:B------:R-:W-:-:S07]  /*3f7f0*/  LEA.HI.X.SX32 R49, R249, R3, 0x1, P5 ;  /* 0x00000003f9317211 */ /* 0x000fce00028f0eff */
[----:B------:R-:W3:Y:S01]  /*3f800*/  LDC R249, c[0x0][0x278] ;  /* 0x00009e00fff97b82 */ /* 0x000ee20000000800 */
[----:B-1----:R-:W-:Y:S02]  /*3f810*/  IMAD R55, R55, 0x1a1, RZ ;  /* 0x000001a137377824 */ /* 0x002fe400078e02ff */
[----:B--2---:R-:W-:Y:S01]  /*3f820*/  IMAD R61, R61, 0x346, RZ ;  /* 0x000003463d3d7824 */ /* 0x004fe200078e02ff */
[----:B------:R-:W-:Y:S01]  /*3f830*/  LEA.HI.X.SX32 R53, R53, R3, 0x1, P6 ;  /* 0x0000000335357211 */ /* 0x000fe200030f0eff */
[----:B------:R1:W-:Y:S01]  /*3f840*/  STG.E.U16 desc[UR4][R50.64], R47 ;  /* 0x0000002f32007986 */ /* 0x0003e2000c101504 */
[----:B------:R-:W-:Y:S02]  /*3f850*/  PRMT R60, R32, 0x7632, R60 ;  /* 0x00007632203c7816 */ /* 0x000fe4000000003c */
[----:B------:R-:W2:Y:S01]  /*3f860*/  LDC R54, c[0x0][0x278] ;  /* 0x00009e00ff367b82 */ /* 0x000ea20000000800 */
[----:B---3--:R-:W-:-:S07]  /*3f870*/  IMAD R251, R249, 0x1a4, RZ ;  /* 0x000001a4f9fb7824 */ /* 0x008fce00078e02ff */
[----:B------:R-:W3:Y:S01]  /*3f880*/  LDC R249, c[0x0][0x278] ;  /* 0x00009e00fff97b82 */ /* 0x000ee20000000800 */
[----:B-1----:R-:W-:Y:S01]  /*3f890*/  IMAD R51, R56, 0x1a3, RZ ;  /* 0x000001a338337824 */ /* 0x002fe200078e02ff */
[-C--:B------:R-:W-:Y:S01]  /*3f8a0*/  IADD3 R50, P6, R61, R2.reuse, RZ ;  /* 0x000000023d327210 */ /* 0x080fe20007fde0ff */
[----:B------:R-:W-:Y:S01]  /*3f8b0*/  IMAD R61, R62, 0x34c, RZ ;  /* 0x0000034c3e3d7824 */ /* 0x000fe200078e02ff */
[-C--:B------:R-:W-:Y:S01]  /*3f8c0*/  LEA.HI.X.SX32 R47, R55, R3.reuse, 0x1, P4 ;  /* 0x00000003372f7211 */ /* 0x080fe200020f0eff */
[----:B------:R1:W-:Y:S01]  /*3f8d0*/  STG.E.U16 desc[UR4][R52.64], R65 ;  /* 0x0000004134007986 */ /* 0x0003e2000c101504 */
[----:B------:R-:W-:Y:S01]  /*3f8e0*/  LEA.HI.X.SX32 R51, R51, R3, 0x1, P6 ;  /* 0x0000000333337211 */ /* 0x000fe200030f0eff */
[----:B----4-:R-:W-:Y:S01]  /*3f8f0*/  IMAD R59, R57, 0x34a, RZ ;  /* 0x0000034a393b7824 */ /* 0x010fe200078e02ff */
[----:B------:R-:W-:Y:S01]  /*3f900*/  PRMT R63, R33, 0x7632, R63 ;  /* 0x00007632213f7816 */ /* 0x000fe2000000003f */
[----:B------:R-:W-:Y:S01]  /*3f910*/  STG.E.U16 desc[UR4][R44.64], R32 ;  /* 0x000000202c007986 */ /* 0x000fe2000c101504 */
[----:B------:R-:W4:Y:S03]  /*3f920*/  LDC R57, c[0x0][0x278] ;  /* 0x00009e00ff397b82 */ /* 0x000f260000000800 */
[----:B------:R0:W-:Y:S05]  /*3f930*/  STG.E.U16 desc[UR4][R46.64], R60 ;  /* 0x0000003c2e007986 */ /* 0x0001ea000c101504 */
[----:B-1----:R-:W1:Y:S01]  /*3f940*/  LDC R53, c[0x0][0x278] ;  /* 0x00009e00ff357b82 */ /* 0x002e620000000800 */
[----:B---3--:R-:W-:Y:S01]  /*3f950*/  IMAD R249, R249, 0x1a6, RZ ;  /* 0x000001a6f9f97824 */ /* 0x008fe200078e02ff */
[----:B0-----:R-:W-:-:S06]  /*3f960*/  IADD3 R46, P6, R61, R2, RZ ;  /* 0x000000023d2e7210 */ /* 0x001fcc0007fde0ff */
[----:B------:R-:W0:Y:S01]  /*3f970*/  LDC R55, c[0x0][0x278] ;  /* 0x00009e00ff377b82 */ /* 0x000e220000000800 */
[----:B------:R-:W-:-:S07]  /*3f980*/  LEA.HI.X.SX32 R47, R249, R3, 0x1, P6 ;  /* 0x00000003f92f7211 */ /* 0x000fce00030f0eff */
[----:B------:R-:W3:Y:S01]  /*3f990*/  LDC R249, c[0x0][0x278] ;  /* 0x00009e00fff97b82 */ /* 0x000ee20000000800 */
[----:B------:R-:W-:-:S05]  /*3f9a0*/  IMAD R45, R58, 0x348, RZ ;  /* 0x000003483a2d7824 */ /* 0x000fca00078e02ff */
[-C--:B------:R-:W-:Y:S02]  /*3f9b0*/  IADD3 R44, P4, R45, R2.reuse, RZ ;  /* 0x000000022d2c7210 */ /* 0x080fe40007f9e0ff */
[----:B------:R-:W0:Y:S02]  /*3f9c0*/  LDC R52, c[0x0][0x278] ;  /* 0x00009e00ff347b82 */ /* 0x000e240000000800 */
[----:B------:R-:W-:Y:S01]  /*3f9d0*/  LEA.HI.X.SX32 R45, R251, R3, 0x1, P4 ;  /* 0x00000003fb2d7211 */ /* 0x000fe200020f0eff */
[----:B------:R2:W-:Y:S05]  /*3f9e0*/  STG.E.U16 desc[UR4][R48.64], R33 ;  /* 0x0000002130007986 */ /* 0x0005ea000c101504 */
[----:B------:R-:W0:Y:S01]  /*3f9f0*/  LDC R56, c[0x0][0x278] ;  /* 0x00009e00ff387b82 */ /* 0x000e220000000800 */
[----:B---3--:R-:W-:Y:S01]  /*3fa00*/  IMAD R251, R249, 0x1a8, RZ ;  /* 0x000001a8f9fb7824 */ /* 0x008fe200078e02ff */
[----:B------:R-:W-:-:S06]  /*3fa10*/  IADD3 R32, P5, R59, R2, RZ ;  /* 0x000000023b207210 */ /* 0x000fcc0007fbe0ff */
[----:B------:R-:W3:Y:S01]  /*3fa20*/  LDC R249, c[0x0][0x278] ;  /* 0x00009e00fff97b82 */ /* 0x000ee20000000800 */
[----:B--2---:R-:W-:Y:S01]  /*3fa30*/  IMAD R33, R54, 0x1a5, RZ ;  /* 0x000001a536217824 */ /* 0x004fe200078e02ff */
[----:B------:R-:W-:Y:S01]  /*3fa40*/  PRMT R58, R34, 0x7632, R58 ;  /* 0x00007632223a7816 */ /* 0x000fe2000000003a */
[----:B----4-:R-:W-:-:S03]  /*3fa50*/  IMAD R57, R57, 0x354, RZ ;  /* 0x0000035439397824 */ /* 0x010fc600078e02ff */
[----:B------:R-:W-:Y:S01]  /*3fa60*/  LEA.HI.X.SX32 R33, R33, R3, 0x1, P5 ;  /* 0x0000000321217211 */ /* 0x000fe200028f0eff */
[----:B------:R2:W-:Y:S01]  /*3fa70*/  STG.E.U16 desc[UR4][R50.64], R63 ;  /* 0x0000003f32007986 */ /* 0x0005e2000c101504 */
[----:B------:R-:W4:Y:S03]  /*3fa80*/  LDC R48, c[0x0][0x278] ;  /* 0x00009e00ff307b82 */ /* 0x000f260000000800 */
[----:B------:R-:W-:Y:S01]  /*3fa90*/  STG.E.U16 desc[UR4][R44.64], R34 ;  /* 0x000000222c007986 */ /* 0x000fe2000c101504 */
[----:B-1----:R-:W-:-:S03]  /*3faa0*/  IMAD R59, R53, 0x34e, RZ ;  /* 0x0000034e353b7824 */ /* 0x002fc600078e02ff */
[----:B------:R-:W-:Y:S01]  /*3fab0*/  STG.E.U16 desc[UR4][R32.64], R58 ;  /* 0x0000003a20007986 */ /* 0x000fe2000c101504 */
[----:B------:R-:W1:Y:S03]  /*3fac0*/  LDC R53, c[0x0][0x278] ;  /* 0x00009e00ff357b82 */ /* 0x000e660000000800 */
[----:B------:R0:W-:Y:S01]  /*3fad0*/  STG.E.U16 desc[UR4][R46.64], R35 ;  /* 0x000000232e007986 */ /* 0x0001e2000c101504 */
[----:B---3--:R-:W-:-:S04]  /*3fae0*/  IMAD R249, R249, 0x1aa, RZ ;  /* 0x000001aaf9f97824 */ /* 0x008fc800078e02ff */
[----:B--2---:R-:W2:Y:S01]  /*3faf0*/  LDC R51, c[0x0][0x278] ;  /* 0x00009e00ff337b82 */ /* 0x004ea20000000800 */
[----:B0-----:R-:W-:Y:S01]  /*3fb00*/  IADD3 R46, P6, R57, R2, RZ ;  /* 0x00000002392e7210 */ /* 0x001fe20007fde0ff */
[----:B------:R-:W-:Y:S01]  /*3fb10*/  IMAD R55, R55, 0x350, RZ ;  /* 0x0000035037377824 */ /* 0x000fe200078e02ff */
[----:B------:R-:W-:-:S05]  /*3fb20*/  PRMT R60, R35, 0x7632, R60 ;  /* 0x00007632233c7816 */ /* 0x000fca000000003c */
[----:B------:R-:W0:Y:S01]  /*3fb30*/  LDC R49, c[0x0][0x278] ;  /* 0x00009e00ff317b82 */ /* 0x000e220000000800 */
[----:B------:R-:W-:-:S07]  /*3fb40*/  LEA.HI.X.SX32 R47, R249, R3, 0x1, P6 ;  /* 0x00000003f92f7211 */ /* 0x000fce00030f0eff */
[----:B------:R-:W3:Y:S01]  /*3fb50*/  LDC R249, c[0x0][0x278] ;  /* 0x00009e00fff97b82 */ /* 0x000ee20000000800 */
[----:B------:R-:W-:Y:S01]  /*3fb60*/  IMAD R45, R52, 0x1a7, RZ ;  /* 0x000001a7342d7824 */ /* 0x000fe200078e02ff */
[-C--:B------:R-:W-:Y:S01]  /*3fb70*/  IADD3 R32, P5, R59, R2.reuse, RZ ;  /* 0x000000023b207210 */ /* 0x080fe20007fbe0ff */
[----:B------:R-:W-:Y:S01]  /*3fb80*/  IMAD R59, R56, 0x352, RZ ;  /* 0x00000352383b7824 */ /* 0x000fe200078e02ff */
[-C--:B------:R-:W-:Y:S02]  /*3fb90*/  IADD3 R34, P4, R55, R2.reuse, RZ ;  /* 0x0000000237227210 */ /* 0x080fe40007f9e0ff */
[-C--:B------:R-:W-:Y:S01]  /*3fba0*/  LEA.HI.X.SX32 R33, R45, R3.reuse, 0x1, P5 ;  /* 0x000000032d217211 */ /* 0x080fe200028f0eff */
[----:B----4-:R-:W-:Y:S01]  /*3fbb0*/  IMAD R45, R48, 0x1a9, RZ ;  /* 0x000001a9302d7824 */ /* 0x010fe200078e02ff */
[-C--:B------:R-:W-:Y:S01]  /*3fbc0*/  LEA.HI.X.SX32 R35, R251, R3.reuse, 0x1, P4 ;  /* 0x00000003fb237211 */ /* 0x080fe200020f0eff */
[----:B-1----:R-:W-:Y:S01]  /*3fbd0*/  IMAD R53, R53, 0x358, RZ ;  /* 0x0000035835357824 */ /* 0x002fe200078e02ff */
        /* <DEDUP_REMOVED lines=12> */
[----:B------:R0:W-:Y:S01]  /*3fca0*/  STG.E.U16 desc[UR4][R44.64], R58 ;  /* 0x0000003a2c007986 */ /* 0x0001e2000c101504 */
[-C--:B------:R-:W-:Y:S02]  /*3fcb0*/  LEA.HI.X.SX32 R35, R249, R3.reuse, 0x1, P5 ;  /* 0x00000003f9237211 */ /* 0x080fe400028f0eff */
[----:B------:R-:W3:Y:S08]  /*3fcc0*/  LDC R50, c[0x0][0x278] ;  /* 0x00009e00ff327b82 */ /* 0x000ef00000000800 */
[----:B------:R-:W4:Y:S01]  /*3fcd0*/  LDC R249, c[0x0][0x278] ;  /* 0x00009e00fff97b82 */ /* 0x000f220000000800 */
[----:B------:R-:W-:Y:S01]  /*3fce0*/  LEA.HI.X.SX32 R33, R33, R3, 0x1, P4 ;  /* 0x0000000321217211 */ /* 0x000fe200020f0eff */
[----:B-1----:R-:W-:Y:S01]  /*3fcf0*/  IMAD R57, R52, 0x35c, RZ ;  /* 0x0000035c34397824 */ /* 0x002fe200078e02ff */
[----:B0-----:R-:W-:Y:S01]  /*3fd00*/  PRMT R44, R41, 0x7632, R44 ;  /* 0x00007632292c7816 */ /* 0x001fe2000000002c */
[----:B------:R-:W-:Y:S04]  /*3fd10*/  STG.E.U16 desc[UR4][R46.64], R41 ;  /* 0x000000292e007986 */ /* 0x000fe8000c101504 */
[----:B------:R0:W-:Y:S01]  /*3fd20*/  STG.E.U16 desc[UR4][R32.64], R44 ;  /* 0x0000002c20007986 */ /* 0x0001e2000c101504 */
[----:B------:R-:W1:Y:S01]  /*3fd30*/  LDC R56, c[0x0][0x278] ;  /* 0x00009e00ff387b82 */ /* 0x000e620000000800 */
[----:B--2---:R-:W-:-:S02]  /*3fd40*/  IMAD R59, R54, 0x35a, RZ ;  /* 0x0000035a363b7824 */ /* 0x004fc400078e02ff */
[----:B---3--:R-:W-:-:S05]  /*3fd50*/  IMAD R45, R50, 0x1ad, RZ ;  /* 0x000001ad322d7824 */ /* 0x008fca00078e02ff */
[----:B------:R-:W2:Y:S01]  /*3fd60*/  LDC R49, c[0x0][0x278] ;  /* 0x00009e00ff317b82 */ /* 0x000ea20000000800 */
        /* <DEDUP_REMOVED lines=9> */
[----:B-1----:R-:W-:-:S04]  /*3fe00*/  IMAD R35, R56, 0x360, RZ ;  /* 0x0000036038237824 */ /* 0x002fc800078e02ff */
[----:B------:R1:W-:Y:S02]  /*3fe10*/  STG.E.U16 desc[UR4][R40.64], R54 ;  /* 0x0000003628007986 */ /* 0x0003e4000c101504 */
[----:B------:R-:W4:Y:S08]  /*3fe20*/  LDC R48, c[0x0][0x278] ;  /* 0x00009e00ff307b82 */ /* 0x000f300000000800 */
[----:B------:R-:W4:Y:S01]  /*3fe30*/  LDC R51, c[0x0][0x278] ;  /* 0x00009e00ff337b82 */ /* 0x000f220000000800 */
[----:B-1----:R-:W-:Y:S01]  /*3fe40*/  IADD3 R40, P5, R35, R2, RZ ;  /* 0x0000000223287210 */ /* 0x002fe20007fbe0ff */
[----:B---3--:R-:W-:-:S06]  /*3fe50*/  IMAD R249, R249, 0x1b0, RZ ;  /* 0x000001b0f9f97824 */ /* 0x008fcc00078e02ff */
[----:B------:R-:W1:Y:S01]  /*3fe60*/  LDC R52, c[0x0][0x278] ;  /* 0x00009e00ff347b82 */ /* 0x000e620000000800 */
[----:B------:R-:W-:-:S07]  /*3fe70*/  LEA.HI.X.SX32 R41, R249, R3, 0x1, P5 ;  /* 0x00000003f9297211 */ /* 0x000fce00028f0eff */
[----:B------:R-:W3:Y:S01]  /*3fe80*/  LDC R249, c[0x0][0x278] ;  /* 0x00009e00fff97b82 */ /* 0x000ee20000000800 */
[----:B------:R2:W-:Y:S01]  /*3fe90*/  STG.E.U16 desc[UR4][R32.64], R43 ;  /* 0x0000002b20007986 */ /* 0x0005e2000c101504 */
[----:B0-----:R-:W-:Y:S01]  /*3fea0*/  IMAD R55, R55, 0x35e, RZ ;  /* 0x0000035e37377824 */ /* 0x001fe200078e02ff */
[----:B------:R-:W-:-:S05]  /*3feb0*/  PRMT R56, R43, 0x7632, R56 ;  /* 0x000076322b387816 */ /* 0x000fca0000000038 */
[----:B------:R-:W0:Y:S01]  /*3fec0*/  LDC R47, c[0x0][0x278] ;  /* 0x00009e00ff2f7b82 */ /* 0x000e220000000800 */
[----:B--2---:R-:W-:-:S07]  /*3fed0*/  IMAD R33, R49, 0x364, RZ ;  /* 0x0000036431217824 */ /* 0x004fce00078e02ff */
[----:B------:R-:W2:Y:S01]  /*3fee0*/  LDC R50, c[0x0][0x278] ;  /* 0x00009e00ff327b82 */ /* 0x000ea20000000800 */
        /* <DEDUP_REMOVED lines=14> */
[----:B-1----:R-:W-:Y:S02]  /*3ffd0*/  IMAD R41, R52, 0x368, RZ ;  /* 0x0000036834297824 */ /* 0x002fe400078e02ff */
[----:B----4-:R-:W-:Y:S01]  /*3ffe0*/  IMAD R249, R249, 0x1b4, RZ ;  /* 0x000001b4f9f97824 */ /* 0x010fe200078e02ff */
[----:B------:R-:W-:Y:S01]  /*3fff0*/  PRMT R57, R36, 0x7632, R57 ;  /* 0x0000763224397816 */ /* 0x000fe20000000039 */
[----:B0-----:R-:W-:Y:S01]  /*40000*/  IMAD R47, R47, 0x1b1, RZ ;  /* 0x000001b12f2f7824 */ /* 0x001fe200078e02ff */
[----:B------:R-:W-:Y:S01]  /*40010*/  IADD3 R40, P5, R41, R2, RZ ;  /* 0x0000000229287210 */ /* 0x000fe20007fbe0ff */
[----:B--2---:R-:W-:Y:S01]  /*40020*/  IMAD R43, R50, 0x366, RZ ;  /* 0x00000366322b7824 */ /* 0x004fe200078e02ff */
        /* <DEDUP_REMOVED lines=436> */
[----:B------:R-:W4:Y:S08]  /*41b70*/  LDC R20, c[0x0][0x278] ;  /* 0x00009e00ff147b82 */ /* 0x000f300000000800 */
[----:B------:R-:W4:Y:S01]  /*41b80*/  LDC R19, c[0x0][0x278] ;  /* 0x00009e00ff137b82 */ /* 0x000f220000000800 */
[----:B0-----:R-:W-:Y:S01]  /*41b90*/  IADD3 R12, P6, R11, R2, RZ ;  /* 0x000000020b0c7210 */ /* 0x001fe20007fde0ff */
[----:B---3--:R-:W-:-:S06]  /*41ba0*/  IMAD R249, R249, 0x1ee, RZ ;  /* 0x000001eef9f97824 */ /* 0x008fcc00078e02ff */
[----:B------:R-:W0:Y:S01]  /*41bb0*/  LDC R14, c[0x0][0x278] ;  /* 0x00009e00ff0e7b82 */ /* 0x000e220000000800 */
[----:B------:R-:W-:-:S07]  /*41bc0*/  LEA.HI.X.SX32 R11, R249, R3, 0x1, P5 ;  /* 0x00000003f90b7211 */ /* 0x000fce00028f0eff */
[----:B------:R-:W3:Y:S01]  /*41bd0*/  LDC R249, c[0x0][0x278] ;  /* 0x00009e00fff97b82 */ /* 0x000ee20000000800 */
[----:B--2---:R-:W-:Y:S02]  /*41be0*/  IMAD R23, R23, 0x3da, RZ ;  /* 0x000003da17177824 */ /* 0x004fe400078e02ff */
[----:B-1----:R-:W-:-:S03]  /*41bf0*/  IMAD R9, R18, 0x1ed, RZ ;  /* 0x000001ed12097824 */ /* 0x002fc600078e02ff */
[-C--:B------:R-:W-:Y:S01]  /*41c00*/  IADD3 R8, P4, R23, R2.reuse, RZ ;  /* 0x0000000217087210 */ /* 0x080fe20007f9e0ff */
[----:B----4-:R-:W-:Y:S01]  /*41c10*/  IMAD R23, R17, 0x3e0, RZ ;  /* 0x000003e011177824 */ /* 0x010fe200078e02ff */
[----:B------:R1:W-:Y:S01]  /*41c20*/  STG.E.U16 desc[UR4][R4.64], R6 ;  /* 0x0000000604007986 */ /* 0x0003e2000c101504 */
[----:B------:R-:W-:Y:S01]  /*41c30*/  PRMT R22, R6, 0x7632, R22 ;  /* 0x0000763206167816 */ /* 0x000fe20000000016 */
[----:B------:R-:W-:Y:S01]  /*41c40*/  IMAD R19, R19, 0x3e4, RZ ;  /* 0x000003e413137824 */ /* 0x000fe200078e02ff */
[----:B------:R-:W-:Y:S01]  /*41c50*/  LEA.HI.X.SX32 R9, R9, R3, 0x1, P4 ;  /* 0x0000000309097211 */ /* 0x000fe200020f0eff */
[----:B------:R-:W2:Y:S04]  /*41c60*/  LDC R21, c[0x0][0x278] ;  /* 0x00009e00ff157b82 */ /* 0x000ea80000000800 */
[----:B------:R4:W-:Y:S01]  /*41c70*/  STG.E.U16 desc[UR4][R8.64], R22 ;  /* 0x0000001608007986 */ /* 0x0009e2000c101504 */
[----:B-1----:R-:W-:Y:S01]  /*41c80*/  IMAD R5, R20, 0x3e2, RZ ;  /* 0x000003e214057824 */ /* 0x002fe200078e02ff */
[----:B------:R-:W-:-:S02]  /*41c90*/  IADD3 R4, P5, R23, R2, RZ ;  /* 0x0000000217047210 */ /* 0x000fc40007fbe0ff */
[----:B------:R-:W1:Y:S01]  /*41ca0*/  LDC R15, c[0x0][0x278] ;  /* 0x00009e00ff0f7b82 */ /* 0x000e620000000800 */
[----:B---3--:R-:W-:Y:S01]  /*41cb0*/  IMAD R249, R249, 0x1f0, RZ ;  /* 0x000001f0f9f97824 */ /* 0x008fe200078e02ff */
[----:B----4-:R-:W-:-:S04]  /*41cc0*/  IADD3 R8, P4, R5, R2, RZ ;  /* 0x0000000205087210 */ /* 0x010fc80007f9e0ff */
[----:B------:R-:W-:Y:S01]  /*41cd0*/  LEA.HI.X.SX32 R5, R249, R3, 0x1, P5 ;  /* 0x00000003f9057211 */ /* 0x000fe200028f0eff */
[----:B------:R3:W-:Y:S01]  /*41ce0*/  STG.E.U16 desc[UR4][R10.64], R7 ;  /* 0x000000070a007986 */ /* 0x0007e2000c101504 */
[----:B------:R-:W4:Y:S08]  /*41cf0*/  LDC R249, c[0x0][0x278] ;  /* 0x00009e00fff97b82 */ /* 0x000f300000000800 */
[----:B------:R-:W1:Y:S01]  /*41d00*/  LDC R16, c[0x0][0x278] ;  /* 0x00009e00ff107b82 */ /* 0x000e620000000800 */
[----:B---3--:R-:W-:-:S07]  /*41d10*/  IADD3 R10, P5, R19, R2, RZ ;  /* 0x00000002130a7210 */ /* 0x008fce0007fbe0ff */
[----:B------:R-:W3:Y:S01]  /*41d20*/  LDC R17, c[0x0][0x278] ;  /* 0x00009e00ff117b82 */ /* 0x000ee20000000800 */
[----:B----4-:R-:W-:Y:S01]  /*41d30*/  IMAD R249, R249, 0x1f2, RZ ;  /* 0x000001f2f9f97824 */ /* 0x010fe200078e02ff */
[----:B------:R-:W-:Y:S01]  /*41d40*/  PRMT R24, R7, 0x7632, R24 ;  /* 0x0000763207187816 */ /* 0x000fe20000000018 */
[----:B0-----:R-:W-:-:S05]  /*41d50*/  IMAD R13, R14, 0x1ef, RZ ;  /* 0x000001ef0e0d7824 */ /* 0x001fca00078e02ff */
[----:B------:R-:W0:Y:S01]  /*41d60*/  LDC R18, c[0x0][0x278] ;  /* 0x00009e00ff127b82 */ /* 0x000e220000000800 */
[----:B------:R-:W-:-:S07]  /*41d70*/  LEA.HI.X.SX32 R11, R249, R3, 0x1, P5 ;  /* 0x00000003f90b7211 */ /* 0x000fce00028f0eff */
[----:B------:R-:W4:Y:S01]  /*41d80*/  LDC R249, c[0x0][0x278] ;  /* 0x00009e00fff97b82 */ /* 0x000f220000000800 */
[----:B------:R-:W-:Y:S01]  /*41d90*/  LEA.HI.X.SX32 R13, R13, R3, 0x1, P6 ;  /* 0x000000030d0d7211 */ /* 0x000fe200030f0eff */
[----:B--2---:R-:W-:Y:S02]  /*41da0*/  IMAD R21, R21, 0x3e6, RZ ;  /* 0x000003e615157824 */ /* 0x004fe400078e02ff */
[----:B-1----:R-:W-:Y:S02]  /*41db0*/  IMAD R15, R15, 0x1f1, RZ ;  /* 0x000001f10f0f7824 */ /* 0x002fe400078e02ff */
[----:B------:R1:W-:Y:S01]  /*41dc0*/  STG.E.U16 desc[UR4][R12.64], R24 ;  /* 0x000000180c007986 */ /* 0x0003e2000c101504 */
[----:B------:R-:W-:Y:S01]  /*41dd0*/  IMAD R7, R16, 0x1f3, RZ ;  /* 0x000001f310077824 */ /* 0x000fe200078e02ff */
[----:B------:R-:W2:Y:S01]  /*41de0*/  LDC R6, c[0x0][0x278] ;  /* 0x00009e00ff067b82 */ /* 0x000ea20000000800 */
[----:B------:R-:W-:Y:S01]  /*41df0*/  PRMT R22, R245, 0x7632, R22 ;  /* 0x00007632f5167816 */ /* 0x000fe20000000016 */
[----:B---3--:R-:W-:-:S06]  /*41e00*/  IMAD R27, R17, 0x3ec, RZ ;  /* 0x000003ec111b7824 */ /* 0x008fcc00078e02ff */
[----:B------:R-:W3:Y:S01]  /*41e10*/  LDC R14, c[0x0][0x278] ;  /* 0x00009e00ff0e7b82 */ /* 0x000ee20000000800 */
[----:B----4-:R-:W-:Y:S01]  /*41e20*/  IMAD R251, R249, 0x1f4, RZ ;  /* 0x000001f4f9fb7824 */ /* 0x010fe200078e02ff */
[----:B-1----:R-:W-:-:S06]  /*41e30*/  IADD3 R12, P6, R21, R2, RZ ;  /* 0x00000002150c7210 */ /* 0x002fcc0007fde0ff */
[----:B------:R-:W1:Y:S01]  /*41e40*/  LDC R249, c[0x0][0x278] ;  /* 0x00009e00fff97b82 */ /* 0x000e620000000800 */
[-C--:B------:R-:W-:Y:S02]  /*41e50*/  LEA.HI.X.SX32 R9, R15, R3.reuse, 0x1, P4 ;  /* 0x000000030f097211 */ /* 0x080fe400020f0eff */
[----:B------:R-:W-:Y:S02]  /*41e60*/  PRMT R16, R244, 0x7632, R16 ;  /* 0x00007632f4107816 */ /* 0x000fe40000000010 */
[----:B------:R-:W-:Y:S01]  /*41e70*/  LEA.HI.X.SX32 R13, R7, R3, 0x1, P6 ;  /* 0x00000003070d7211 */ /* 0x000fe200030f0eff */
[----:B------:R-:W-:Y:S02]  /*41e80*/  STG.E.U16 desc[UR4][R4.64], R244 ;  /* 0x000000f404007986 */ /* 0x000fe4000c101504 */
[----:B------:R-:W4:Y:S02]  /*41e90*/  LDC R20, c[0x0][0x278] ;  /* 0x00009e00ff147b82 */ /* 0x000f240000000800 */
[----:B------:R3:W-:Y:S04]  /*41ea0*/  STG.E.U16 desc[UR4][R8.64], R16 ;  /* 0x0000001008007986 */ /* 0x0007e8000c101504 */
[----:B------:R3:W-:Y:S01]  /*41eb0*/  STG.E.U16 desc[UR4][R10.64], R245 ;  /* 0x000000f50a007986 */ /* 0x0007e2000c101504 */
[----:B0-----:R-:W-:Y:S01]  /*41ec0*/  IMAD R23, R18, 0x3e8, RZ ;  /* 0x000003e812177824 */ /* 0x001fe200078e02ff */
[----:B------:R-:W-:Y:S01]  /*41ed0*/  PRMT R24, R246, 0x7632, R24 ;  /* 0x00007632f6187816 */ /* 0x000fe20000000018 */
[----:B--2---:R-:W-:Y:S01]  /*41ee0*/  IMAD R25, R6, 0x3ea, RZ ;  /* 0x000003ea06197824 */ /* 0x004fe200078e02ff */
[----:B------:R0:W-:Y:S01]  /*41ef0*/  STG.E.U16 desc[UR4][R12.64], R22 ;  /* 0x000000160c007986 */ /* 0x0001e2000c101504 */
[----:B------:R-:W2:Y:S01]  /*41f00*/  LDC R17, c[0x0][0x278] ;  /* 0x00009e00ff117b82 */ /* 0x000ea20000000800 */
[----:B-1----:R-:W-:Y:S01]  /*41f10*/  IMAD R249, R249, 0x1f6, RZ ;  /* 0x000001f6f9f97824 */ /* 0x002fe200078e02ff */
[-C--:B---3--:R-:W-:Y:S01]  /*41f20*/  IADD3 R8, P4, R23, R2.reuse, RZ ;  /* 0x0000000217087210 */ /* 0x088fe20007f9e0ff */
[----:B------:R-:W-:Y:S01]  /*41f30*/  IMAD R11, R14, 0x1f5, RZ ;  /* 0x000001f50e0b7824 */ /* 0x000fe200078e02ff */
[----:B------:R-:W-:-:S04]  /*41f40*/  IADD3 R10, P5, R25, R2, RZ ;  /* 0x00000002190a7210 */ /* 0x000fc80007fbe0ff */
[----:B------:R-:W1:Y:S01]  /*41f50*/  LDC R14, c[0x0][0x278] ;  /* 0x00009e00ff0e7b82 */ /* 0x000e620000000800 */
[----:B------:R-:W3:Y:S01]  /*41f60*/  LDS.128 R4, [R0] ;  /* 0x0000000000047984 */ /* 0x000ee20000000c00 */
[----:B0-----:R-:W-:-:S04]  /*41f70*/  IADD3 R12, P6, R27, R2, RZ ;  /* 0x000000021b0c7210 */ /* 0x001fc80007fde0ff */
[-C--:B------:R-:W-:Y:S02]  /*41f80*/  LEA.HI.X.SX32 R13, R249, R3.reuse, 0x1, P6 ;  /* 0x00000003f90d7211 */ /* 0x080fe400030f0eff */
[----:B------:R-:W0:Y:S01]  /*41f90*/  LDC R249, c[0x0][0x278] ;  /* 0x00009e00fff97b82 */ /* 0x000e220000000800 */
[-C--:B------:R-:W-:Y:S01]  /*41fa0*/  LEA.HI.X.SX32 R9, R251, R3.reuse, 0x1, P4 ;  /* 0x00000003fb097211 */ /* 0x080fe200020f0eff */
[----:B----4-:R-:W-:Y:S01]  /*41fb0*/  IMAD R27, R20, 0x3f0, RZ ;  /* 0x000003f0141b7824 */ /* 0x010fe200078e02ff */
[----:B------:R-:W-:-:S03]  /*41fc0*/  LEA.HI.X.SX32 R11, R11, R3, 0x1, P5 ;  /* 0x000000030b0b7211 */ /* 0x000fc600028f0eff */
[----:B------:R-:W-:Y:S02]  /*41fd0*/  STG.E.U16 desc[UR4][R8.64], R246 ;  /* 0x000000f608007986 */ /* 0x000fe4000c101504 */
[----:B------:R-:W4:Y:S02]  /*41fe0*/  LDC R15, c[0x0][0x278] ;  /* 0x00009e00ff0f7b82 */ /* 0x000f240000000800 */
[----:B------:R2:W-:Y:S02]  /*41ff0*/  STG.E.U16 desc[UR4][R10.64], R24 ;  /* 0x000000180a007986 */ /* 0x0005e4000c101504 */
[----:B--2---:R-:W-:-:S04]  /*42000*/  IMAD R17, R17, 0x3f4, RZ ;  /* 0x000003f411117824 */ /* 0x004fc800078e02ff */
[----:B------:R-:W2:Y:S01]  /*42010*/  LDC R19, c[0x0][0x278] ;  /* 0x00009e00ff137b82 */ /* 0x000ea20000000800 */
[----:B------:R-:W-:Y:S01]  /*42020*/  IADD3 R10, P4, R27, R2, RZ ;  /* 0x000000021b0a7210 */ /* 0x000fe20007f9e0ff */
[----:B0-----:R-:W-:-:S06]  /*42030*/  IMAD R251, R249, 0x1f8, RZ ;  /* 0x000001f8f9fb7824 */ /* 0x001fcc00078e02ff */
[----:B------:R-:W0:Y:S01]  /*42040*/  LDC R21, c[0x0][0x278] ;  /* 0x00009e00ff157b82 */ /* 0x000e220000000800 */
[----:B------:R-:W-:Y:S02]  /*42050*/  LEA.HI.X.SX32 R11, R251, R3, 0x1, P4 ;  /* 0x00000003fb0b7211 */ /* 0x000fe400020f0eff */
[----:B------:R-:W3:Y:S05]  /*42060*/  LDL.LU R251, [R1+0xd94] ;  /* 0x000d940001fb7983 */ /* 0x000eea0000300800 */
[----:B------:R-:W2:Y:S01]  /*42070*/  LDC R249, c[0x0][0x278] ;  /* 0x00009e00fff97b82 */ /* 0x000ea20000000800 */
[----:B------:R1:W-:Y:S01]  /*42080*/  STG.E.U16 desc[UR4][R12.64], R247 ;  /* 0x000000f70c007986 */ /* 0x0003e2000c101504 */
[----:B----4-:R-:W-:-:S06]  /*42090*/  IMAD R9, R15, 0x1f7, RZ ;  /* 0x000001f70f097824 */ /* 0x010fcc00078e02ff */
[----:B------:R-:W4:Y:S01]  /*420a0*/  LDC R18, c[0x0][0x278] ;  /* 0x00009e00ff127b82 */ /* 0x000f220000000800 */
[----:B-1----:R-:W-:Y:S01]  /*420b0*/  IMAD R13, R14, 0x1f9, RZ ;  /* 0x000001f90e0d7824 */ /* 0x002fe200078e02ff */
[----:B------:R-:W-:-:S06]  /*420c0*/  IADD3 R14, P6, R17, R2, RZ ;  /* 0x00000002110e7210 */ /* 0x000fcc0007fde0ff */
[----:B------:R-:W1:Y:S01]  /*420d0*/  LDC R22, c[0x0][0x278] ;  /* 0x00009e00ff167b82 */ /* 0x000e620000000800 */
[----:B--2---:R-:W-:-:S07]  /*420e0*/  IMAD R249, R249, 0x1fa, RZ ;  /* 0x000001faf9f97824 */ /* 0x004fce00078e02ff */
[----:B------:R-:W2:Y:S01]  /*420f0*/  LDC R0, c[0x0][0x278] ;  /* 0x00009e00ff007b82 */ /* 0x000ea20000000800 */
[----:B------:R-:W-:Y:S02]  /*42100*/  LEA.HI.X.SX32 R15, R249, R3, 0x1, P6 ;  /* 0x00000003f90f7211 */ /* 0x000fe400030f0eff */
[----:B------:R-:W2:Y:S01]  /*42110*/  LDL.LU R249, [R1+0xd98] ;  /* 0x000d980001f97983 */ /* 0x000ea20000300800 */
[----:B------:R-:W-:-:S04]  /*42120*/  IMAD R25, R19, 0x3ee, RZ ;  /* 0x000003ee13197824 */ /* 0x000fc800078e02ff */
[----:B------:R-:W2:Y:S08]  /*42130*/  LDC R23, c[0x0][0x278] ;  /* 0x00009e00ff177b82 */ /* 0x000eb00000000800 */
[----:B------:R-:W2:Y:S08]  /*42140*/  LDC R19, c[0x0][0x278] ;  /* 0x00009e00ff137b82 */ /* 0x000eb00000000800 */
[----:B------:R-:W2:Y:S01]  /*42150*/  LDC R20, c[0x0][0x278] ;  /* 0x00009e00ff147b82 */ /* 0x000ea20000000800 */
[----:B------:R-:W-:Y:S01]  /*42160*/  IADD3 R8, P5, R25, R2, RZ ;  /* 0x0000000219087210 */ /* 0x000fe20007fbe0ff */
[----:B0-----:R-:W-:-:S06]  /*42170*/  IMAD R21, R21, 0x3f2, RZ ;  /* 0x000003f215157824 */ /* 0x001fcc00078e02ff */
[----:B------:R-:W0:Y:S01]  /*42180*/  LDC R16, c[0x0][0x278] ;  /* 0x00009e00ff107b82 */ /* 0x000e220000000800 */
[----:B------:R-:W-:-:S07]  /*42190*/  LEA.HI.X.SX32 R9, R9, R3, 0x1, P5 ;  /* 0x0000000309097211 */ /* 0x000fce00028f0eff */
[----:B------:R-:W0:Y:S01]  /*421a0*/  LDC R17, c[0x0][0x278] ;  /* 0x00009e00ff117b82 */ /* 0x000e220000000800 */
[----:B------:R-:W-:Y:S02]  /*421b0*/  IADD3 R12, P5, R21, R2, RZ ;  /* 0x00000002150c7210 */ /* 0x000fe40007fbe0ff */
[----:B------:R-:W-:Y:S01]  /*421c0*/  PRMT R26, R247, 0x7632, R26 ;  /* 0x00007632f71a7816 */ /* 0x000fe2000000001a */
[----:B----4-:R-:W-:Y:S01]  /*421d0*/  IMAD R21, R18, 0x3f6, RZ ;  /* 0x000003f612157824 */ /* 0x010fe200078e02ff */
[----:B------:R-:W-:Y:S02]  /*421e0*/  LEA.HI.X.SX32 R13, R13, R3, 0x1, P5 ;  /* 0x000000030d0d7211 */ /* 0x000fe400028f0eff */
[----:B---3--:R-:W-:Y:S01]  /*421f0*/  PRMT R24, R4, 0x7632, R24 ;  /* 0x0000763204187816 */ /* 0x008fe20000000018 */
[----:B-1----:R-:W-:Y:S01]  /*42200*/  IMAD R25, R22, 0x3f8, RZ ;  /* 0x000003f816197824 */ /* 0x002fe200078e02ff */
[----:B------:R1:W-:Y:S01]  /*42210*/  STG.E.U16 desc[UR4][R8.64], R26 ;  /* 0x0000001a08007986 */ /* 0x0003e2000c101504 */
[----:B--2---:R-:W-:-:S03]  /*42220*/  IMAD R19, R19, 0x3fa, RZ ;  /* 0x000003fa13137824 */ /* 0x004fc600078e02ff */
[----:B------:R2:W-:Y:S01]  /*42230*/  STG.E.U16 desc[UR4][R10.64], R4 ;  /* 0x000000040a007986 */ /* 0x0005e2000c101504 */
[----:B------:R-:W-:Y:S02]  /*42240*/  IMAD R23, R23, 0x3fc, RZ ;  /* 0x000003fc17177824 */ /* 0x000fe400078e02ff */
[----:B------:R-:W-:Y:S01]  /*42250*/  IMAD R234, R234, 0x1fc, RZ ;  /* 0x000001fceaea7824 */ /* 0x000fe200078e02ff */
[----:B------:R3:W-:Y:S01]  /*42260*/  STG.E.U16 desc[UR4][R12.64], R24 ;  /* 0x000000180c007986 */ /* 0x0007e2000c101504 */
[----:B-1----:R-:W-:-:S03]  /*42270*/  IMAD R9, R0, 0x1fb, RZ ;  /* 0x000001fb00097824 */ /* 0x002fc600078e02ff */
[----:B------:R1:W-:Y:S01]  /*42280*/  STG.E.U16 desc[UR4][R14.64], R5 ;  /* 0x000000050e007986 */ /* 0x0003e2000c101504 */
[-C--:B------:R-:W-:Y:S02]  /*42290*/  IADD3 R8, P5, R21, R2.reuse, RZ ;  /* 0x0000000215087210 */ /* 0x080fe40007fbe0ff */
[-C--:B--2---:R-:W-:Y:S01]  /*422a0*/  IADD3 R10, P4, R25, R2.reuse, RZ ;  /* 0x00000002190a7210 */ /* 0x084fe20007f9e0ff */
[----:B------:R-:W-:Y:S01]  /*422b0*/  IMAD R236, R236, 0x1fe, RZ ;  /* 0x000001feecec7824 */ /* 0x000fe200078e02ff */
[----:B------:R-:W-:Y:S02]  /*422c0*/  LEA.HI.X.SX32 R9, R9, R3, 0x1, P5 ;  /* 0x0000000309097211 */ /* 0x000fe400028f0eff */
[----:B---3--:R-:W-:Y:S01]  /*422d0*/  PRMT R13, R5, 0x7632, R13 ;  /* 0x00007632050d7816 */ /* 0x008fe2000000000d */
[----:B-1----:R-:W-:Y:S01]  /*422e0*/  IMAD R15, R20, 0x3fe, RZ ;  /* 0x000003fe140f7824 */ /* 0x002fe200078e02ff */
[-C--:B------:R-:W-:Y:S01]  /*422f0*/  IADD3 R4, P5, R19, R2.reuse, RZ ;  /* 0x0000000213047210 */ /* 0x080fe20007fbe0ff */
[----:B0-----:R-:W-:Y:S01]  /*42300*/  IMAD R5, R16, 0x1fd, RZ ;  /* 0x000001fd10057824 */ /* 0x001fe200078e02ff */
[----:B------:R-:W-:-:S02]  /*42310*/  IADD3 R12, P6, R23, R2, RZ ;  /* 0x00000002170c7210 */ /* 0x000fc40007fde0ff */
[----:B------:R-:W-:Y:S02]  /*42320*/  LEA.HI.X.SX32 R11, R234, R3, 0x1, P4 ;  /* 0x00000003ea0b7211 */ /* 0x000fe400020f0eff */
[----:B------:R-:W-:Y:S02]  /*42330*/  IADD3 R2, P4, R15, R2, RZ ;  /* 0x000000020f027210 */ /* 0x000fe40007f9e0ff */
[----:B------:R-:W-:Y:S01]  /*42340*/  LEA R15, R17, -R17, 0x9 ;  /* 0x80000011110f7211 */ /* 0x000fe200078e48ff */
[----:B------:R0:W-:Y:S01]  /*42350*/  STG.E.U16 desc[UR4][R8.64], R13 ;  /* 0x0000000d08007986 */ /* 0x0001e2000c101504 */
[-C--:B------:R-:W-:Y:S02]  /*42360*/  LEA.HI.X.SX32 R5, R5, R3.reuse, 0x1, P5 ;  /* 0x0000000305057211 */ /* 0x080fe400028f0eff */
[----:B------:R-:W-:Y:S02]  /*42370*/  PRMT R16, R6, 0x7632, R16 ;  /* 0x0000763206107816 */ /* 0x000fe40000000010 */
[----:B------:R-:W-:Y:S01]  /*42380*/  PRMT R18, R7, 0x7632, R18 ;  /* 0x0000763207127816 */ /* 0x000fe20000000012 */
[----:B------:R1:W-:Y:S01]  /*42390*/  STG.E.U16 desc[UR4][R10.64], R6 ;  /* 0x000000060a007986 */ /* 0x0003e2000c101504 */
[----:B0-----:R-:W-:-:S02]  /*423a0*/  LEA.HI.X.SX32 R13, R236, R3, 0x1, P6 ;  /* 0x00000003ec0d7211 */ /* 0x001fc400030f0eff */
[----:B------:R-:W-:Y:S01]  /*423b0*/  LEA.HI.X.SX32 R3, R15, R3, 0x1, P4 ;  /* 0x000000030f037211 */ /* 0x000fe200020f0eff */
[----:B------:R0:W-:Y:S04]  /*423c0*/  STG.E.U16 desc[UR4][R4.64], R16 ;  /* 0x0000001004007986 */ /* 0x0001e8000c101504 */
[----:B------:R2:W-:Y:S04]  /*423d0*/  STG.E.U16 desc[UR4][R12.64], R7 ;  /* 0x000000070c007986 */ /* 0x0005e8000c101504 */
[----:B------:R3:W-:Y:S01]  /*423e0*/  STG.E.U16 desc[UR4][R2.64], R18 ;  /* 0x0000001202007986 */ /* 0x0007e2000c101504 */
[----:B------:R-:W-:-:S02]  /*423f0*/  FSEL R9, R239, -INF , P0 ;  /* 0xff800000ef097808 */ /* 0x000fc40000000000 */
[----:B------:R-:W-:Y:S02]  /*42400*/  FSEL R8, R237, -INF , P3 ;  /* 0xff800000ed087808 */ /* 0x000fe40001800000 */
[----:B------:R-:W-:Y:S02]  /*42410*/  FSEL R0, R238, -INF , P2 ;  /* 0xff800000ee007808 */ /* 0x000fe40001000000 */
[----:B------:R-:W-:Y:S01]  /*42420*/  FSEL R14, R240, -INF , P1 ;  /* 0xff800000f00e7808 */ /* 0x000fe20000800000 */
[----:B-1----:R-:W-:Y:S01]  /*42430*/  FFMA R10, R9, 0.69314718246459960938, R243 ;  /* 0x3f317218090a7823 */ /* 0x002fe200000000f3 */
[----:B------:R-:W-:Y:S01]  /*42440*/  BAR.SYNC.DEFER_BLOCKING 0x0 ;  /* 0x0000000000007b1d */ /* 0x000fe20000010000 */
[----:B------:R-:W-:Y:S01]  /*42450*/  FFMA R11, R8, 0.69314718246459960938, R241 ;  /* 0x3f317218080b7823 */ /* 0x000fe200000000f1 */
[----:B0-----:R-:W-:Y:S01]  /*42460*/  FFMA R4, R0, 0.69314718246459960938, R242 ;  /* 0x3f31721800047823 */ /* 0x001fe200000000f2 */
[----:B------:R-:W-:-:S05]  /*42470*/  FFMA R5, R14, 0.69314718246459960938, R248 ;  /* 0x3f3172180e057823 */ /* 0x000fca00000000f8 */
[----:B------:R-:W0:Y:S08]  /*42480*/  LDC R0, c[0x0][0x27c] ;  /* 0x00009f00ff007b82 */ /* 0x000e300000000800 */
[----:B--2---:R-:W1:Y:S01]  /*42490*/  LDC.64 R12, c[0x0][0x230] ;  /* 0x00008c00ff0c7b82 */ /* 0x004e620000000a00 */
[C---:B------:R-:W-:Y:S01]  /*424a0*/  SHF.L.U32 R6, R252.reuse, 0x2, RZ ;  /* 0x00000002fc067819 */ /* 0x040fe200000006ff */
[----:B---3--:R-:W-:-:S04]  /*424b0*/  IMAD.HI R3, R252, 0x4, RZ ;  /* 0x00000004fc037827 */ /* 0x008fc800078e02ff */
[----:B0-----:R-:W-:-:S05]  /*424c0*/  IMAD R0, R250, R0, RZ ;  /* 0x00000000fa007224 */ /* 0x001fca00078e02ff */
[C---:B------:R-:W-:Y:S01]  /*424d0*/  SHF.L.U32 R7, R0.reuse, 0x2, RZ ;  /* 0x0000000200077819 */ /* 0x040fe200000006ff */
[----:B------:R-:W-:-:S03]  /*424e0*/  IMAD.HI R0, R0, 0x4, RZ ;  /* 0x0000000400007827 */ /* 0x000fc600078e02ff */
[----:B-1----:R-:W-:-:S04]  /*424f0*/  IADD3 R2, P0, P1, R6, R12, R7 ;  /* 0x0000000c06027210 */ /* 0x002fc8000791e007 */
[----:B------:R-:W-:Y:S01]  /*42500*/  IADD3.X R3, R3, R13, R0, P0, P1 ;  /* 0x0000000d03037210 */ /* 0x000fe200007e2400 */
[----:B------:R-:W-:Y:S04]  /*42510*/  STS.64 [R251], R10 ;  /* 0x0000000afb007388 */ /* 0x000fe80000000a00 */
[----:B------:R-:W-:Y:S01]  /*42520*/  STS.64 [R251+0x200], R4 ;  /* 0x00020004fb007388 */ /* 0x000fe20000000a00 */
[----:B------:R-:W-:Y:S06]  /*42530*/  BAR.SYNC.DEFER_BLOCKING 0x0 ;  /* 0x0000000000007b1d */ /* 0x000fec0000010000 */
[----:B------:R-:W0:Y:S04]  /*42540*/  LDS R9, [R249] ;  /* 0x00000000f9097984 */ /* 0x000e280000000800 */
[----:B0-----:R-:W-:Y:S01]  /*42550*/  STG.E desc[UR4][R2.64], R9 ;  /* 0x0000000902007986 */ /* 0x001fe2000c101904 */
[----:B------:R-:W-:Y:S05]  /*42560*/  EXIT ;  /* 0x000000000000794d */ /* 0x000fea0003800000 */
.L_x_2:
[----:B------:R-:W-:-:S00]  /*42570*/  BRA `(.L_x_2) ;  /* 0xfffffffc00fc7947 */ /* 0x000fc0000383ffff */
[----:B------:R-:W-:-:S00]  /*42580*/  NOP ;  /* 0x0000000000007918 */ /* 0x000fc00000000000 */
[----:B------:R-:W-:-:S00]  /*42590*/  NOP ;  /* 0x0000000000007918 */ /* 0x000fc00000000000 */
[----:B------:R-:W-:-:S00]  /*425a0*/  NOP ;  /* 0x0000000000007918 */ /* 0x000fc00000000000 */
[----:B------:R-:W-:-:S00]  /*425b0*/  NOP ;  /* 0x0000000000007918 */ /* 0x000fc00000000000 */
[----:B------:R-:W-:-:S00]  /*425c0*/  NOP ;  /* 0x0000000000007918 */ /* 0x000fc00000000000 */
[----:B------:R-:W-:-:S00]  /*425d0*/  NOP ;  /* 0x0000000000007918 */ /* 0x000fc00000000000 */
[----:B------:R-:W-:-:S00]  /*425e0*/  NOP ;  /* 0x0000000000007918 */ /* 0x000fc00000000000 */
[----:B------:R-:W-:-:S00]  /*425f0*/  NOP ;  /* 0x0000000000007918 */ /* 0x000fc00000000000 */
.L_x_3:


//--------------------- .nv.global.init           --------------------------
	.section	.nv.global.init,"aw",@progbits
.nv.global.init:
	.type		_$_str,@object
	.size		_$_str,(.L_0 - _$_str)
_$_str:
        /*0000*/ 	.byte	0x5f, 0x5f, 0x43, 0x55, 0x44, 0x41, 0x5f, 0x46, 0x54, 0x5a, 0x00
.L_0:


//--------------------- .nv.shared.attn_fwd       --------------------------
	.section	.nv.shared.attn_fwd,"aw",@nobits
	.sectionflags	@""
	.align	16
	.zero		1024


//--------------------- .nv.shared.reserved.0     --------------------------
	.section	.nv.shared.reserved.0,"aw",@nobits
	.weak		__nv_reservedSMEM_offset_0_alias
	.size		__nv_reservedSMEM_offset_0_alias, 0, 0
	.other		__nv_reservedSMEM_offset_0_alias,@"STO_CUDA_RESERVED_SHARED STV_DEFAULT"
__nv_reservedSMEM_offset_0_alias:
	.zero		0


//--------------------- .nv.constant0.attn_fwd    --------------------------
	.section	.nv.constant0.attn_fwd,"a",@progbits
	.sectionflags	@""
	.align	4
.nv.constant0.attn_fwd:
	.zero		664


//--------------------- SYMBOLS --------------------------

	.type		.nv.reservedSmem.offset0,@object
	.size		.nv.reservedSmem.offset0,0x4
